def matmul_kernel(
    a_ptr,
    b_ptr,
    c_ptr,
    M,
    N,
    K,
    stride_am,
    stride_ak,
    stride_bk,
    stride_bn,
    stride_cm,
    stride_cn,
    BLOCK_M: tl.constexpr,
    BLOCK_N: tl.constexpr,
    BLOCK_K: tl.constexpr,
    GROUP_M: tl.constexpr,
):
    pid = tl.program_id(axis=0)
    num_pid_m = tl.cdiv(M, BLOCK_M)
    num_pid_n = tl.cdiv(N, BLOCK_N)
    num_pid_in_group = GROUP_M * num_pid_n
    group_id = pid // num_pid_in_group
    first_pid_m = group_id * GROUP_M
    group_size_m = min(num_pid_m - first_pid_m, GROUP_M)
    pid_m = first_pid_m + ((pid % num_pid_in_group) % group_size_m)
    pid_n = (pid % num_pid_in_group) // group_size_m

    offs_am = (pid_m * BLOCK_M + tl.arange(0, BLOCK_M)) % M
    offs_bn = (pid_n * BLOCK_N + tl.arange(0, BLOCK_N)) % N
    offs_k = tl.arange(0, BLOCK_K)
    a_ptrs = a_ptr + offs_am[:, None] * stride_am + offs_k[None, :] * stride_ak
    b_ptrs = b_ptr + offs_k[:, None] * stride_bk + offs_bn[None, :] * stride_bn

    acc = tl.zeros((BLOCK_M, BLOCK_N), dtype=tl.float32)
    for kk in range(0, tl.cdiv(K, BLOCK_K)):
        a = tl.load(a_ptrs, mask=offs_k[None, :] < K - kk * BLOCK_K, other=0.0)
        b = tl.load(b_ptrs, mask=offs_k[:, None] < K - kk * BLOCK_K, other=0.0)
        acc = tl.dot(a, b, acc)
        a_ptrs += BLOCK_K * stride_ak
        b_ptrs += BLOCK_K * stride_bk

    c = acc.to(c_ptr.dtype.element_ty)
    offs_cm = pid_m * BLOCK_M + tl.arange(0, BLOCK_M)
    offs_cn = pid_n * BLOCK_N + tl.arange(0, BLOCK_N)
    c_ptrs = c_ptr + offs_cm[:, None] * stride_cm + offs_cn[None, :] * stride_cn
    mask = (offs_cm[:, None] < M) & (offs_cn[None, :] < N)
    tl.store(c_ptrs, c, mask=mask)

# config = {"BLOCK_K": 256, "BLOCK_M": 16, "BLOCK_N": 128, "GROUP_M": 8, "arch": "sm_80", "dtype": "fp16", "num_ctas": 1, "num_stages": 3, "num_warps": 4}
# arch = sm_80


// ===== COMPILED SASS (sm_80) =====

	.target	sm_80

	.elftype	@"ET_EXEC"


//--------------------- .note.nv.tkinfo           --------------------------
	.section	.note.nv.tkinfo,"",@"SHT_NOTE"
	.sectionflags	@"SHF_NOTE_NV_TKINFO"
	.tkinfo
        /*0018*/ 	.word	0x00000002
        /*0030*/ 	.string	""
        /*0030*/ 	.string	"ptxas"
        /*0030*/ 	.string	"Cuda compilation tools, release 13.0, V13.0.88"
        /*0030*/ 	.string	"Build cuda_13.0.r13.0/compiler.36424714_0"
        /*0030*/ 	.string	"-v  -suppress-debug-info  -lineinfo  -arch sm_80 "



//--------------------- .note.nv.cuinfo           --------------------------
	.section	.note.nv.cuinfo,"",@"SHT_NOTE"
	.sectionflags	@"SHF_NOTE_NV_CUINFO"
        /*0018*/ 	.short	0x0002
        /*001a*/ 	.short	0x0050
        /*001c*/ 	.short	0x0082
	.zero		2


//--------------------- .nv.info                  --------------------------
	.section	.nv.info,"",@"SHT_CUDA_INFO"
	.align	4


	//----- nvinfo : EIATTR_REGCOUNT
	.align		4
        /*0000*/ 	.byte	0x04, 0x2f
        /*0002*/ 	.short	(.L_1 - .L_0)
	.align		4
.L_0:
        /*0004*/ 	.word	index@(matmul_kernel)
        /*0008*/ 	.word	0x00000020


	//----- nvinfo : EIATTR_FRAME_SIZE
	.align		4
.L_1:
        /*000c*/ 	.byte	0x04, 0x11
        /*000e*/ 	.short	(.L_3 - .L_2)
	.align		4
.L_2:
        /*0010*/ 	.word	index@(matmul_kernel)
        /*0014*/ 	.word	0x00001490


	//----- nvinfo : EIATTR_MIN_STACK_SIZE
	.align		4
.L_3:
        /*0018*/ 	.byte	0x04, 0x12
        /*001a*/ 	.short	(.L_5 - .L_4)
	.align		4
.L_4:
        /*001c*/ 	.word	index@(matmul_kernel)
        /*0020*/ 	.word	0x00001490
.L_5:


//--------------------- .nv.info.matmul_kernel    --------------------------
	.section	.nv.info.matmul_kernel,"",@"SHT_CUDA_INFO"
	.sectionflags	@""
	.align	4


	//----- nvinfo : EIATTR_CUDA_API_VERSION
	.align		4
        /*0000*/ 	.byte	0x04, 0x37
        /*0002*/ 	.short	(.L_7 - .L_6)
.L_6:
        /*0004*/ 	.word	0x00000082


	//----- nvinfo : EIATTR_SW2861232_WAR
	.align		4
.L_7:
        /*0008*/ 	.byte	0x01, 0x35
	.zero		2


	//----- nvinfo : EIATTR_PARAM_CBANK
	.align		4
        /*000c*/ 	.byte	0x04, 0x0a
        /*000e*/ 	.short	(.L_9 - .L_8)
	.align		4
.L_8:
        /*0010*/ 	.word	index@(.nv.constant0.matmul_kernel)
        /*0014*/ 	.short	0x0160
        /*0016*/ 	.short	0x0050


	//----- nvinfo : EIATTR_CBANK_PARAM_SIZE
	.align		4
.L_9:
        /*0018*/ 	.byte	0x03, 0x19
        /*001a*/ 	.short	0x0050


	//----- nvinfo : EIATTR_KPARAM_INFO
	.align		4
        /*001c*/ 	.byte	0x04, 0x17
        /*001e*/ 	.short	(.L_11 - .L_10)
.L_10:
        /*0020*/ 	.word	0x00000000
        /*0024*/ 	.short	0x000d
        /*0026*/ 	.short	0x0048
        /*0028*/ 	.byte	0x00, 0xf4, 0x21, 0x00


	//----- nvinfo : EIATTR_KPARAM_INFO
	.align		4
.L_11:
        /*002c*/ 	.byte	0x04, 0x17
        /*002e*/ 	.short	(.L_13 - .L_12)
.L_12:
        /*0030*/ 	.word	0x00000000
        /*0034*/ 	.short	0x000c
        /*0036*/ 	.short	0x0040
        /*0038*/ 	.byte	0x00, 0xf4, 0x21, 0x00


	//----- nvinfo : EIATTR_KPARAM_INFO
	.align		4
.L_13:
        /*003c*/ 	.byte	0x04, 0x17
        /*003e*/ 	.short	(.L_15 - .L_14)
.L_14:
        /*0040*/ 	.word	0x00000000
        /*0044*/ 	.short	0x000b
        /*0046*/ 	.short	0x0038
        /*0048*/ 	.byte	0x00, 0xf0, 0x11, 0x00


	//----- nvinfo : EIATTR_KPARAM_INFO
	.align		4
.L_15:
        /*004c*/ 	.byte	0x04, 0x17
        /*004e*/ 	.short	(.L_17 - .L_16)
.L_16:
        /*0050*/ 	.word	0x00000000
        /*0054*/ 	.short	0x000a
        /*0056*/ 	.short	0x0034
        /*0058*/ 	.byte	0x00, 0xf0, 0x11, 0x00


	//----- nvinfo : EIATTR_KPARAM_INFO
	.align		4
.L_17:
        /*005c*/ 	.byte	0x04, 0x17
        /*005e*/ 	.short	(.L_19 - .L_18)
.L_18:
        /*0060*/ 	.word	0x00000000
        /*0064*/ 	.short	0x0009
        /*0066*/ 	.short	0x0030
        /*0068*/ 	.byte	0x00, 0xf0, 0x11, 0x00


	//----- nvinfo : EIATTR_KPARAM_INFO
	.align		4
.L_19:
        /*006c*/ 	.byte	0x04, 0x17
        /*006e*/ 	.short	(.L_21 - .L_20)
.L_20:
        /*0070*/ 	.word	0x00000000
        /*0074*/ 	.short	0x0008
        /*0076*/ 	.short	0x002c
        /*0078*/ 	.byte	0x00, 0xf0, 0x11, 0x00


	//----- nvinfo : EIATTR_KPARAM_INFO
	.align		4
.L_21:
        /*007c*/ 	.byte	0x04, 0x17
        /*007e*/ 	.short	(.L_23 - .L_22)
.L_22:
        /*0080*/ 	.word	0x00000000
        /*0084*/ 	.short	0x0007
        /*0086*/ 	.short	0x0028
        /*0088*/ 	.byte	0x00, 0xf0, 0x11, 0x00


	//----- nvinfo : EIATTR_KPARAM_INFO
	.align		4
.L_23:
        /*008c*/ 	.byte	0x04, 0x17
        /*008e*/ 	.short	(.L_25 - .L_24)
.L_24:
        /*0090*/ 	.word	0x00000000
        /*0094*/ 	.short	0x0006
        /*0096*/ 	.short	0x0024
        /*0098*/ 	.byte	0x00, 0xf0, 0x11, 0x00


	//----- nvinfo : EIATTR_KPARAM_INFO
	.align		4
.L_25:
        /*009c*/ 	.byte	0x04, 0x17
        /*009e*/ 	.short	(.L_27 - .L_26)
.L_26:
        /*00a0*/ 	.word	0x00000000
        /*00a4*/ 	.short	0x0005
        /*00a6*/ 	.short	0x0020
        /*00a8*/ 	.byte	0x00, 0xf0, 0x11, 0x00


	//----- nvinfo : EIATTR_KPARAM_INFO
	.align		4
.L_27:
        /*00ac*/ 	.byte	0x04, 0x17
        /*00ae*/ 	.short	(.L_29 - .L_28)
.L_28:
        /*00b0*/ 	.word	0x00000000
        /*00b4*/ 	.short	0x0004
        /*00b6*/ 	.short	0x001c
        /*00b8*/ 	.byte	0x00, 0xf0, 0x11, 0x00


	//----- nvinfo : EIATTR_KPARAM_INFO
	.align		4
.L_29:
        /*00bc*/ 	.byte	0x04, 0x17
        /*00be*/ 	.short	(.L_31 - .L_30)
.L_30:
        /*00c0*/ 	.word	0x00000000
        /*00c4*/ 	.short	0x0003
        /*00c6*/ 	.short	0x0018
        /*00c8*/ 	.byte	0x00, 0xf0, 0x11, 0x00


	//----- nvinfo : EIATTR_KPARAM_INFO
	.align		4
.L_31:
        /*00cc*/ 	.byte	0x04, 0x17
        /*00ce*/ 	.short	(.L_33 - .L_32)
.L_32:
        /*00d0*/ 	.word	0x00000000
        /*00d4*/ 	.short	0x0002
        /*00d6*/ 	.short	0x0010
        /*00d8*/ 	.byte	0x00, 0xf4, 0x21, 0x00


	//----- nvinfo : EIATTR_KPARAM_INFO
	.align		4
.L_33:
        /*00dc*/ 	.byte	0x04, 0x17
        /*00de*/ 	.short	(.L_35 - .L_34)
.L_34:
        /*00e0*/ 	.word	0x00000000
        /*00e4*/ 	.short	0x0001
        /*00e6*/ 	.short	0x0008
        /*00e8*/ 	.byte	0x00, 0xf4, 0x21, 0x00


	//----- nvinfo : EIATTR_KPARAM_INFO
	.align		4
.L_35:
        /*00ec*/ 	.byte	0x04, 0x17
        /*00ee*/ 	.short	(.L_37 - .L_36)
.L_36:
        /*00f0*/ 	.word	0x00000000
        /*00f4*/ 	.short	0x0000
        /*00f6*/ 	.short	0x0000
        /*00f8*/ 	.byte	0x00, 0xf4, 0x21, 0x00


	//----- nvinfo : EIATTR_MAXREG_COUNT
	.align		4
.L_37:
        /*00fc*/ 	.byte	0x03, 0x1b
        /*00fe*/ 	.short	0x00ff


	//----- nvinfo : EIATTR_NUM_BARRIERS
	.align		4
        /*0100*/ 	.byte	0x02, 0x4c
        /*0102*/ 	.byte	0x01
	.zero		1


	//----- nvinfo : EIATTR_ANNOTATIONS
	.align		4
        /*0104*/ 	.byte	0x04, 0x55
        /*0106*/ 	.short	(.L_39 - .L_38)


	//   ....[0]....
.L_38:
        /*0108*/ 	.word	0x00000001
        /*010c*/ 	.byte	0x60, 0x05, 0x00, 0x00, 0x01, 0x00, 0x00, 0x00, 0x90, 0x05, 0x00, 0x00, 0x01, 0x00, 0x00, 0x00
        /* <DEDUP_REMOVED lines=2599> */
        /*a38c*/ 	.byte	0xe0, 0x92, 0x02, 0x00


	//----- nvinfo : EIATTR_MERCURY_ISA_VERSION
	.align		4
.L_39:
        /*a390*/ 	.byte	0x03, 0x5f
        /*a392*/ 	.short	0x0000


	//----- nvinfo : EIATTR_EXIT_INSTR_OFFSETS
	.align		4
        /*a394*/ 	.byte	0x04, 0x1c
        /*a396*/ 	.short	(.L_41 - .L_40)


	//   ....[0]....
.L_40:
        /*a398*/ 	.word	0x00029b60


	//   ....[1]....
        /*a39c*/ 	.word	0x00029b90


	//----- nvinfo : EIATTR_REQNTID
	.align		4
.L_41:
        /*a3a0*/ 	.byte	0x04, 0x10
        /*a3a2*/ 	.short	(.L_43 - .L_42)
.L_42:
        /*a3a4*/ 	.word	0x00000080
        /*a3a8*/ 	.word	0x00000001
        /*a3ac*/ 	.word	0x00000001
.L_43:


//--------------------- .nv.callgraph             --------------------------
	.section	.nv.callgraph,"",@"SHT_CUDA_CALLGRAPH"
	.align	4
	.sectionentsize	8
	.align		4
        /*0000*/ 	.word	0x00000000
	.align		4
        /*0004*/ 	.word	0xffffffff
	.align		4
        /*0008*/ 	.word	0x00000000
	.align		4
        /*000c*/ 	.word	0xfffffffe
	.align		4
        /*0010*/ 	.word	0x00000000
	.align		4
        /*0014*/ 	.word	0xfffffffd
	.align		4
        /*0018*/ 	.word	0x00000000
	.align		4
        /*001c*/ 	.word	0xfffffffc


//--------------------- .nv.rel.action            --------------------------
	.section	.nv.rel.action,"",@"SHT_CUDA_RELOCINFO"
	.align	8
	.sectionentsize	8
        /*0000*/ 	.byte	0x73, 0x00, 0x00, 0x00, 0x00, 0x00, 0x00, 0x00, 0x00, 0x00, 0x00, 0x11, 0x25, 0x00, 0x05, 0x36


//--------------------- .nv.constant0.matmul_kernel --------------------------
	.section	.nv.constant0.matmul_kernel,"a",@progbits
	.sectionflags	@""
	.align	4
.nv.constant0.matmul_kernel:
	.zero		432


//--------------------- .text.matmul_kernel       --------------------------
	.section	.text.matmul_kernel,"ax",@progbits
	.sectioninfo	@"SHI_REGISTERS=32"
	.align	128
        .global         matmul_kernel
        .type           matmul_kernel,@function
        .size           matmul_kernel,(.L_x_5 - matmul_kernel)
        .other          matmul_kernel,@"STO_CUDA_ENTRY STV_DEFAULT"
matmul_kernel:
.text.matmul_kernel:
[----:B------:R-:W-:-:S03]  /*0000*/  IMAD.MOV.U32 R1, RZ, RZ, c[0x0][0x28] ;  /* 0x00000a00ff017624 */ /* 0x000fc600078e00ff */
[----:B------:R-:W-:Y:S01]  /*0010*/  IMAD.MOV.U32 R0, RZ, RZ, c[0x0][0x17c] ;  /* 0x00005f00ff007624 */ /* 0x000fe200078e00ff */
[----:B------:R-:W0:Y:S01]  /*0020*/  S2R R13, SR_TID.X ;  /* 0x00000000000d7919 */ /* 0x000e220000002100 */
[----:B------:R-:W-:Y:S01]  /*0030*/  IADD3 R1, R1, -0x1490, RZ ;  /* 0xffffeb7001017810 */ /* 0x000fe20007ffe0ff */
[----:B------:R-:W-:Y:S02]  /*0040*/  ULDC.64 UR8, c[0x0][0x118] ;  /* 0x0000460000087ab9 */ /* 0x000fe40000000a00 */
[----:B------:R-:W-:-:S04]  /*0050*/  IADD3 R0, R0, 0x7f, RZ ;  /* 0x0000007f00007810 */ /* 0x000fc80007ffe0ff */
[----:B------:R-:W-:-:S04]  /*0060*/  SHF.R.S32.HI R3, RZ, 0x1f, R0 ;  /* 0x0000001fff037819 */ /* 0x000fc80000011400 */
[----:B------:R-:W-:-:S04]  /*0070*/  LEA.HI R3, R3, R0, RZ, 0x7 ;  /* 0x0000000003037211 */ /* 0x000fc800078f38ff */
[----:B------:R-:W-:Y:S02]  /*0080*/  SHF.R.S32.HI R0, RZ, 0x7, R3 ;  /* 0x00000007ff007819 */ /* 0x000fe40000011403 */
[----:B------:R-:W1:Y:S03]  /*0090*/  S2R R3, SR_CTAID.X ;  /* 0x0000000000037919 */ /* 0x000e660000002500 */
[----:B------:R-:W-:-:S05]  /*00a0*/  IMAD.SHL.U32 R0, R0, 0x8, RZ ;  /* 0x0000000800007824 */ /* 0x000fca00078e00ff */
[-C--:B------:R-:W-:Y:S02]  /*00b0*/  IABS R7, R0.reuse ;  /* 0x0000000000077213 */ /* 0x080fe40000000000 */
[----:B------:R-:W-:Y:S02]  /*00c0*/  IABS R10, R0 ;  /* 0x00000000000a7213 */ /* 0x000fe40000000000 */
[----:B------:R-:W2:Y:S01]  /*00d0*/  I2F.RP R2, R7 ;  /* 0x0000000700027306 */ /* 0x000ea20000209400 */
[----:B-1----:R-:W-:-:S07]  /*00e0*/  IABS R8, R3 ;  /* 0x0000000300087213 */ /* 0x002fce0000000000 */
[----:B--2---:R-:W1:Y:S02]  /*00f0*/  MUFU.RCP R2, R2 ;  /* 0x0000000200027308 */ /* 0x004e640000001000 */
[----:B-1----:R-:W-:Y:S01]  /*0100*/  IADD3 R4, R2, 0xffffffe, RZ ;  /* 0x0ffffffe02047810 */ /* 0x002fe20007ffe0ff */
[----:B------:R-:W-:-:S05]  /*0110*/  IMAD.MOV R2, RZ, RZ, -R10 ;  /* 0x000000ffff027224 */ /* 0x000fca00078e0a0a */
[----:B------:R1:W2:Y:S02]  /*0120*/  F2I.FTZ.U32.TRUNC.NTZ R5, R4 ;  /* 0x0000000400057305 */ /* 0x0002a4000021f000 */
[----:B-1----:R-:W-:Y:S02]  /*0130*/  IMAD.MOV.U32 R4, RZ, RZ, RZ ;  /* 0x000000ffff047224 */ /* 0x002fe400078e00ff */
[----:B--2---:R-:W-:-:S04]  /*0140*/  IMAD.MOV R6, RZ, RZ, -R5 ;  /* 0x000000ffff067224 */ /* 0x004fc800078e0a05 */
[----:B------:R-:W-:Y:S02]  /*0150*/  IMAD R9, R6, R7, RZ ;  /* 0x0000000706097224 */ /* 0x000fe400078e02ff */
[----:B------:R-:W-:Y:S02]  /*0160*/  IMAD.MOV.U32 R6, RZ, RZ, R8 ;  /* 0x000000ffff067224 */ /* 0x000fe400078e0008 */
[----:B------:R-:W-:-:S06]  /*0170*/  IMAD.HI.U32 R5, R5, R9, R4 ;  /* 0x0000000905057227 */ /* 0x000fcc00078e0004 */
[----:B------:R-:W-:-:S04]  /*0180*/  IMAD.HI.U32 R5, R5, R6, RZ ;  /* 0x0000000605057227 */ /* 0x000fc800078e00ff */
[----:B------:R-:W-:-:S05]  /*0190*/  IMAD R2, R5, R2, R6 ;  /* 0x0000000205027224 */ /* 0x000fca00078e0206 */
[----:B------:R-:W-:-:S13]  /*01a0*/  ISETP.GT.U32.AND P1, PT, R7, R2, PT ;  /* 0x000000020700720c */ /* 0x000fda0003f24070 */
[----:B------:R-:W-:Y:S01]  /*01b0*/  @!P1 IMAD.IADD R2, R2, 0x1, -R7 ;  /* 0x0000000102029824 */ /* 0x000fe200078e0a07 */
[----:B------:R-:W-:Y:S02]  /*01c0*/  @!P1 IADD3 R5, R5, 0x1, RZ ;  /* 0x0000000105059810 */ /* 0x000fe40007ffe0ff */
[----:B------:R-:W-:Y:S02]  /*01d0*/  ISETP.NE.AND P1, PT, R0, RZ, PT ;  /* 0x000000ff0000720c */ /* 0x000fe40003f25270 */
[----:B------:R-:W-:Y:S02]  /*01e0*/  ISETP.GE.U32.AND P0, PT, R2, R7, PT ;  /* 0x000000070200720c */ /* 0x000fe40003f06070 */
[----:B------:R-:W-:-:S04]  /*01f0*/  LOP3.LUT R2, R3, R0, RZ, 0x3c, !PT ;  /* 0x0000000003027212 */ /* 0x000fc800078e3cff */
[----:B------:R-:W-:Y:S01]  /*0200*/  ISETP.GE.AND P2, PT, R2, RZ, PT ;  /* 0x000000ff0200720c */ /* 0x000fe20003f46270 */
[----:B------:R-:W-:-:S05]  /*0210*/  IMAD.MOV.U32 R2, RZ, RZ, c[0x0][0x178] ;  /* 0x00005e00ff027624 */ /* 0x000fca00078e00ff */
[----:B------:R-:W-:Y:S02]  /*0220*/  IADD3 R2, R2, 0xf, RZ ;  /* 0x0000000f02027810 */ /* 0x000fe40007ffe0ff */
[----:B------:R-:W-:-:S05]  /*0230*/  @P0 IADD3 R5, R5, 0x1, RZ ;  /* 0x0000000105050810 */ /* 0x000fca0007ffe0ff */
[----:B------:R-:W-:Y:S01]  /*0240*/  IMAD.MOV.U32 R4, RZ, RZ, R5 ;  /* 0x000000ffff047224 */ /* 0x000fe200078e0005 */
[----:B------:R-:W-:-:S03]  /*0250*/  SHF.R.S32.HI R5, RZ, 0x1f, R2 ;  /* 0x0000001fff057819 */ /* 0x000fc60000011402 */
[----:B------:R-:W-:Y:S01]  /*0260*/  @!P2 IMAD.MOV R4, RZ, RZ, -R4 ;  /* 0x000000ffff04a224 */ /* 0x000fe200078e0a04 */
[----:B------:R-:W-:Y:S02]  /*0270*/  @!P1 LOP3.LUT R4, RZ, R0, RZ, 0x33, !PT ;  /* 0x00000000ff049212 */ /* 0x000fe400078e33ff */
[----:B------:R-:W-:-:S03]  /*0280*/  LEA.HI R5, R5, R2, RZ, 0x4 ;  /* 0x0000000205057211 */ /* 0x000fc600078f20ff */
[----:B------:R-:W-:Y:S02]  /*0290*/  IMAD.SHL.U32 R2, R4, 0x8, RZ ;  /* 0x0000000804027824 */ /* 0x000fe400078e00ff */
[----:B------:R-:W-:-:S03]  /*02a0*/  IMAD.MOV R4, RZ, RZ, -R4 ;  /* 0x000000ffff047224 */ /* 0x000fc600078e0a04 */
[----:B------:R-:W-:Y:S01]  /*02b0*/  LEA.HI.SX32 R5, R5, -R2, 0x1c ;  /* 0x8000000205057211 */ /* 0x000fe200078fe2ff */
[----:B------:R-:W-:Y:S02]  /*02c0*/  IMAD R11, R0, R4, R3 ;  /* 0x00000004000b7224 */ /* 0x000fe400078e0203 */
[----:B------:R-:W-:Y:S01]  /*02d0*/  IMAD.MOV.U32 R4, RZ, RZ, RZ ;  /* 0x000000ffff047224 */ /* 0x000fe200078e00ff */
[----:B------:R-:W-:-:S04]  /*02e0*/  IMNMX R8, R5, 0x8, PT ;  /* 0x0000000805087817 */ /* 0x000fc80003800200 */
[----:B------:R-:W-:-:S04]  /*02f0*/  IABS R7, R8 ;  /* 0x0000000800077213 */ /* 0x000fc80000000000 */
[----:B------:R-:W1:Y:S08]  /*0300*/  I2F.RP R6, R7 ;  /* 0x0000000700067306 */ /* 0x000e700000209400 */
[----:B-1----:R-:W1:Y:S02]  /*0310*/  MUFU.RCP R6, R6 ;  /* 0x0000000600067308 */ /* 0x002e640000001000 */
[----:B-1----:R-:W-:-:S02]  /*0320*/  IADD3 R5, R6, 0xffffffe, RZ ;  /* 0x0ffffffe06057810 */ /* 0x002fc40007ffe0ff */
[----:B0-----:R-:W-:-:S04]  /*0330*/  SHF.R.U32.HI R6, RZ, 0x4, R13 ;  /* 0x00000004ff067819 */ /* 0x001fc8000001160d */
[----:B------:R-:W0:Y:S01]  /*0340*/  F2I.FTZ.U32.TRUNC.NTZ R5, R5 ;  /* 0x0000000500057305 */ /* 0x000e22000021f000 */
[----:B------:R-:W-:Y:S01]  /*0350*/  SGXT.U32 R14, R6, 0x3 ;  /* 0x00000003060e781a */ /* 0x000fe20000000000 */
[----:B0-----:R-:W-:-:S04]  /*0360*/  IMAD.MOV R9, RZ, RZ, -R5 ;  /* 0x000000ffff097224 */ /* 0x001fc800078e0a05 */
[----:B------:R-:W-:Y:S01]  /*0370*/  IMAD.MOV.U32 R0, RZ, RZ, R9 ;  /* 0x000000ffff007224 */ /* 0x000fe200078e0009 */
[----:B------:R-:W-:-:S03]  /*0380*/  IABS R9, R11 ;  /* 0x0000000b00097213 */ /* 0x000fc60000000000 */
[----:B------:R-:W-:Y:S01]  /*0390*/  IMAD R3, R0, R7, RZ ;  /* 0x0000000700037224 */ /* 0x000fe200078e02ff */
[----:B------:R-:W-:-:S03]  /*03a0*/  IABS R0, R8 ;  /* 0x0000000800007213 */ /* 0x000fc60000000000 */
[----:B------:R-:W-:-:S04]  /*03b0*/  IMAD.HI.U32 R4, R5, R3, R4 ;  /* 0x0000000305047227 */ /* 0x000fc800078e0004 */
[----:B------:R-:W-:Y:S02]  /*03c0*/  IMAD.MOV R0, RZ, RZ, -R0 ;  /* 0x000000ffff007224 */ /* 0x000fe400078e0a00 */
[----:B------:R-:W-:-:S04]  /*03d0*/  IMAD.HI.U32 R4, R4, R9, RZ ;  /* 0x0000000904047227 */ /* 0x000fc800078e00ff */
[----:B------:R-:W-:Y:S02]  /*03e0*/  IMAD R0, R4, R0, R9 ;  /* 0x0000000004007224 */ /* 0x000fe400078e0209 */
[----:B------:R-:W-:-:S03]  /*03f0*/  IMAD.MOV.U32 R5, RZ, RZ, 0xff ;  /* 0x000000ffff057424 */ /* 0x000fc600078e00ff */
[----:B------:R-:W-:Y:S02]  /*0400*/  ISETP.GT.U32.AND P1, PT, R7, R0, PT ;  /* 0x000000000700720c */ /* 0x000fe40003f24070 */
[----:B------:R-:W-:-:S11]  /*0410*/  IADD3 R15, R5, c[0x0][0x180], RZ ;  /* 0x00006000050f7a10 */ /* 0x000fd60007ffe0ff */
[----:B------:R-:W-:Y:S01]  /*0420*/  @!P1 IMAD.IADD R0, R0, 0x1, -R7 ;  /* 0x0000000100009824 */ /* 0x000fe200078e0a07 */
[----:B------:R-:W-:Y:S02]  /*0430*/  @!P1 IADD3 R4, R4, 0x1, RZ ;  /* 0x0000000104049810 */ /* 0x000fe40007ffe0ff */
[----:B------:R-:W-:Y:S02]  /*0440*/  ISETP.NE.AND P1, PT, R8, RZ, PT ;  /* 0x000000ff0800720c */ /* 0x000fe40003f25270 */
[----:B------:R-:W-:Y:S02]  /*0450*/  ISETP.GE.U32.AND P0, PT, R0, R7, PT ;  /* 0x000000070000720c */ /* 0x000fe40003f06070 */
[----:B------:R-:W-:-:S04]  /*0460*/  LOP3.LUT R0, R11, R8, RZ, 0x3c, !PT ;  /* 0x000000080b007212 */ /* 0x000fc800078e3cff */
[----:B------:R-:W-:Y:S02]  /*0470*/  ISETP.GE.AND P2, PT, R0, RZ, PT ;  /* 0x000000ff0000720c */ /* 0x000fe40003f46270 */
[----:B------:R-:W-:-:S05]  /*0480*/  LOP3.LUT R0, R13, 0xf, RZ, 0xc0, !PT ;  /* 0x0000000f0d007812 */ /* 0x000fca00078ec0ff */
[----:B------:R-:W-:Y:S02]  /*0490*/  @P0 IADD3 R4, R4, 0x1, RZ ;  /* 0x0000000104040810 */ /* 0x000fe40007ffe0ff */
[----:B------:R-:W-:-:S04]  /*04a0*/  ISETP.GT.AND P0, PT, R15, 0xff, PT ;  /* 0x000000ff0f00780c */ /* 0x000fc80003f04270 */
[----:B------:R-:W-:Y:S01]  /*04b0*/  @!P2 IMAD.MOV R4, RZ, RZ, -R4 ;  /* 0x000000ffff04a224 */ /* 0x000fe200078e0a04 */
[----:B------:R-:W-:-:S05]  /*04c0*/  @!P1 LOP3.LUT R4, RZ, R8, RZ, 0x33, !PT ;  /* 0x00000008ff049212 */ /* 0x000fca00078e33ff */
[----:B------:R-:W-:Y:S02]  /*04d0*/  IMAD.MOV R3, RZ, RZ, -R4 ;  /* 0x000000ffff037224 */ /* 0x000fe400078e0a04 */
[----:B------:R-:W-:Y:S02]  /*04e0*/  IMAD.SHL.U32 R25, R4, 0x80, RZ ;  /* 0x0000008004197824 */ /* 0x000fe400078e00ff */
[----:B------:R-:W-:-:S04]  /*04f0*/  IMAD R3, R8, R3, R11 ;  /* 0x0000000308037224 */ /* 0x000fc800078e020b */
[----:B------:R-:W-:Y:S01]  /*0500*/  IMAD.IADD R3, R2, 0x1, R3 ;  /* 0x0000000102037824 */ /* 0x000fe200078e0203 */
[C---:B------:R-:W-:Y:S02]  /*0510*/  LOP3.LUT R2, R14.reuse, 0x18, RZ, 0xfc, !PT ;  /* 0x000000180e027812 */ /* 0x040fe400078efcff */
[C---:B------:R-:W-:Y:S01]  /*0520*/  LOP3.LUT R2, R14.reuse, 0x30, RZ, 0xfc, !PT ;  /* 0x000000300e027812 */ /* 0x040fe200078efcff */
[----:B------:R-:W-:Y:S01]  /*0530*/  IMAD R12, R3, 0x10, R0 ;  /* 0x00000010030c7824 */ /* 0x000fe200078e0200 */
[C---:B------:R-:W-:Y:S02]  /*0540*/  LOP3.LUT R0, R14.reuse, 0x8, RZ, 0xfc, !PT ;  /* 0x000000080e007812 */ /* 0x040fe400078efcff */
[C---:B------:R-:W-:Y:S02]  /*0550*/  LOP3.LUT R3, R14.reuse, 0x10, RZ, 0xfc, !PT ;  /* 0x000000100e037812 */ /* 0x040fe400078efcff */
[----:B------:R0:W-:Y:S01]  /*0560*/  STL [R1+0xb68], R12 ;  /* 0x000b680c01007387 */ /* 0x0001e20000100800 */
[----:B------:R-:W-:-:S02]  /*0570*/  LOP3.LUT R0, R14, 0x20, RZ, 0xfc, !PT ;  /* 0x000000200e007812 */ /* 0x000fc400078efcff */
[C---:B------:R-:W-:Y:S01]  /*0580*/  LOP3.LUT R3, R14.reuse, 0x28, RZ, 0xfc, !PT ;  /* 0x000000280e037812 */ /* 0x040fe200078efcff */
[----:B------:R0:W-:Y:S01]  /*0590*/  STL [R1+0x1f8], R25 ;  /* 0x0001f81901007387 */ /* 0x0001e20000100800 */
[C---:B------:R-:W-:Y:S02]  /*05a0*/  LOP3.LUT R0, R14.reuse, 0x40, RZ, 0xfc, !PT ;  /* 0x000000400e007812 */ /* 0x040fe400078efcff */
[C---:B------:R-:W-:Y:S02]  /*05b0*/  LOP3.LUT R3, R14.reuse, 0x48, RZ, 0xfc, !PT ;  /* 0x000000480e037812 */ /* 0x040fe400078efcff */
[C---:B------:R-:W-:Y:S02]  /*05c0*/  LOP3.LUT R2, R14.reuse, 0x50, RZ, 0xfc, !PT ;  /* 0x000000500e027812 */ /* 0x040fe400078efcff */
[C---:B------:R-:W-:Y:S02]  /*05d0*/  LOP3.LUT R0, R14.reuse, 0x58, RZ, 0xfc, !PT ;  /* 0x000000580e007812 */ /* 0x040fe400078efcff */
[----:B------:R-:W-:-:S02]  /*05e0*/  LOP3.LUT R3, R14, 0x60, RZ, 0xfc, !PT ;  /* 0x000000600e037812 */ /* 0x000fc400078efcff */
[C---:B------:R-:W-:Y:S02]  /*05f0*/  LOP3.LUT R2, R14.reuse, 0x68, RZ, 0xfc, !PT ;  /* 0x000000680e027812 */ /* 0x040fe400078efcff */
[----:B------:R-:W-:Y:S01]  /*0600*/  LOP3.LUT R0, R14, 0x70, RZ, 0xfc, !PT ;  /* 0x000000700e007812 */ /* 0x000fe200078efcff */
[----:B------:R-:W-:Y:S05]  /*0610*/  @P0 BRA `(.L_x_0) ;  /* 0x0000008000000947 */ /* 0x000fea0003800000 */
[----:B0-----:R-:W-:Y:S01]  /*0620*/  IMAD.SHL.U32 R0, R13, 0x20, RZ ;  /* 0x000000200d007824 */ /* 0x001fe200078e00ff */
[----:B------:R-:W-:Y:S01]  /*0630*/  CS2R R8, SRZ ;  /* 0x0000000000087805 */ /* 0x000fe2000001ff00 */
[----:B------:R-:W-:Y:S01]  /*0640*/  CS2R R6, SRZ ;  /* 0x0000000000067805 */ /* 0x000fe2000001ff00 */
[----:B------:R-:W-:Y:S01]  /*0650*/  CS2R R4, SRZ ;  /* 0x0000000000047805 */ /* 0x000fe2000001ff00 */
[----:B------:R-:W-:Y:S01]  /*0660*/  CS2R R2, SRZ ;  /* 0x0000000000027805 */ /* 0x000fe2000001ff00 */
[----:B------:R-:W-:-:S05]  /*0670*/  LOP3.LUT R0, R0, 0x60, RZ, 0xc0, !PT ;  /* 0x0000006000007812 */ /* 0x000fca00078ec0ff */
[----:B------:R0:W-:Y:S01]  /*0680*/  STL [R1+0xb6c], R0 ;  /* 0x000b6c0001007387 */ /* 0x0001e20000100800 */
[----:B------:R-:W-:Y:S05]  /*0690*/  BRA `(.L_x_1) ;  /* 0x00028c2000007947 */ /* 0x000fea0003800000 */
.L_x_0:
[----:B0-----:R-:W-:Y:S02]  /*06a0*/  IABS R8, c[0x0][0x178] ;  /* 0x00005e0000087a13 */ /* 0x001fe40000000000 */
[----:B------:R-:W-:Y:S02]  /*06b0*/  IABS R3, c[0x0][0x17c] ;  /* 0x00005f0000037a13 */ /* 0x000fe40000000000 */
[----:B------:R-:W0:Y:S01]  /*06c0*/  I2F.RP R10, R8 ;  /* 0x00000008000a7306 */ /* 0x000e220000209400 */
[----:B------:R-:W-:Y:S02]  /*06d0*/  IABS R2, R12 ;  /* 0x0000000c00027213 */ /* 0x000fe40000000000 */
[----:B------:R-:W-:-:S05]  /*06e0*/  IABS R22, R25 ;  /* 0x0000001900167213 */ /* 0x000fca0000000000 */
[----:B------:R-:W1:Y:S08]  /*06f0*/  I2F.RP R0, R3 ;  /* 0x0000000300007306 */ /* 0x000e700000209400 */
[----:B0-----:R-:W0:Y:S08]  /*0700*/  MUFU.RCP R10, R10 ;  /* 0x0000000a000a7308 */ /* 0x001e300000001000 */
[----:B-1----:R-:W1:Y:S01]  /*0710*/  MUFU.RCP R0, R0 ;  /* 0x0000000000007308 */ /* 0x002e620000001000 */
[----:B0-----:R-:W-:-:S07]  /*0720*/  IADD3 R4, R10, 0xffffffe, RZ ;  /* 0x0ffffffe0a047810 */ /* 0x001fce0007ffe0ff */
[----:B------:R0:W2:Y:S01]  /*0730*/  F2I.FTZ.U32.TRUNC.NTZ R5, R4 ;  /* 0x0000000400057305 */ /* 0x0000a2000021f000 */
[----:B-1----:R-:W-:Y:S02]  /*0740*/  IADD3 R7, R0, 0xffffffe, RZ ;  /* 0x0ffffffe00077810 */ /* 0x002fe40007ffe0ff */
[----:B------:R-:W-:Y:S01]  /*0750*/  IADD3 R0, R25, 0x7f, RZ ;  /* 0x0000007f19007810 */ /* 0x000fe20007ffe0ff */
[----:B0-----:R-:W-:-:S04]  /*0760*/  IMAD.MOV.U32 R4, RZ, RZ, RZ ;  /* 0x000000ffff047224 */ /* 0x001fc800078e00ff */
[----:B------:R-:W0:Y:S01]  /*0770*/  F2I.FTZ.U32.TRUNC.NTZ R7, R7 ;  /* 0x0000000700077305 */ /* 0x000e22000021f000 */
[----:B------:R-:W-:Y:S02]  /*0780*/  IABS R10, R0 ;  /* 0x00000000000a7213 */ /* 0x000fe40000000000 */
[----:B------:R-:W-:Y:S02]  /*0790*/  ISETP.GE.AND P5, PT, R0, RZ, PT ;  /* 0x000000ff0000720c */ /* 0x000fe40003fa6270 */
[----:B------:R-:W-:Y:S01]  /*07a0*/  IADD3 R0, R25, 0x7b, RZ ;  /* 0x0000007b19007810 */ /* 0x000fe20007ffe0ff */
[----:B--2---:R-:W-:-:S04]  /*07b0*/  IMAD.MOV R9, RZ, RZ, -R5 ;  /* 0x000000ffff097224 */ /* 0x004fc800078e0a05 */
[----:B------:R-:W-:-:S04]  /*07c0*/  IMAD R9, R9, R8, RZ ;  /* 0x0000000809097224 */ /* 0x000fc800078e02ff */
[----:B------:R-:W-:-:S04]  /*07d0*/  IMAD.HI.U32 R5, R5, R9, R4 ;  /* 0x0000000905057227 */ /* 0x000fc800078e0004 */
[----:B0-----:R-:W-:Y:S02]  /*07e0*/  IMAD.MOV R6, RZ, RZ, -R7 ;  /* 0x000000ffff067224 */ /* 0x001fe400078e0a07 */
[----:B------:R-:W-:Y:S02]  /*07f0*/  IMAD.MOV.U32 R4, RZ, RZ, R2 ;  /* 0x000000ffff047224 */ /* 0x000fe400078e0002 */
[----:B------:R-:W-:Y:S02]  /*0800*/  IMAD R9, R6, R3, RZ ;  /* 0x0000000306097224 */ /* 0x000fe400078e02ff */
[----:B------:R-:W-:-:S04]  /*0810*/  IMAD.MOV.U32 R6, RZ, RZ, RZ ;  /* 0x000000ffff067224 */ /* 0x000fc800078e00ff */
[----:B------:R-:W-:Y:S01]  /*0820*/  IMAD.HI.U32 R2, R7, R9, R6 ;  /* 0x0000000907027227 */ /* 0x000fe200078e0006 */
[----:B------:R-:W-:-:S03]  /*0830*/  IADD3 R9, R25, 0x7d, RZ ;  /* 0x0000007d19097810 */ /* 0x000fc60007ffe0ff */
[----:B------:R-:W-:Y:S01]  /*0840*/  IMAD.HI.U32 R7, R5, R4, RZ ;  /* 0x0000000405077227 */ /* 0x000fe200078e00ff */
[----:B------:R-:W-:-:S03]  /*0850*/  IABS R15, R9 ;  /* 0x00000009000f7213 */ /* 0x000fc60000000000 */
[----:B------:R-:W-:-:S04]  /*0860*/  IMAD.HI.U32 R6, R2, R22, RZ ;  /* 0x0000001602067227 */ /* 0x000fc800078e00ff */
[----:B------:R-:W-:Y:S02]  /*0870*/  IMAD.MOV R7, RZ, RZ, -R7 ;  /* 0x000000ffff077224 */ /* 0x000fe400078e0a07 */
[----:B------:R-:W-:Y:S02]  /*0880*/  IMAD.MOV R6, RZ, RZ, -R6 ;  /* 0x000000ffff067224 */ /* 0x000fe400078e0a06 */
[----:B------:R-:W-:Y:S01]  /*0890*/  IMAD R14, R8, R7, R4 ;  /* 0x00000007080e7224 */ /* 0x000fe200078e0204 */
[----:B------:R-:W-:Y:S01]  /*08a0*/  IADD3 R4, R25, 0x7e, RZ ;  /* 0x0000007e19047810 */ /* 0x000fe20007ffe0ff */
[C---:B------:R-:W-:Y:S02]  /*08b0*/  IMAD R22, R3.reuse, R6, R22 ;  /* 0x0000000603167224 */ /* 0x040fe400078e0216 */
[----:B------:R-:W-:Y:S01]  /*08c0*/  IMAD.HI.U32 R5, R2, R10, RZ ;  /* 0x0000000a02057227 */ /* 0x000fe200078e00ff */
[----:B------:R-:W-:Y:S02]  /*08d0*/  ISETP.GT.U32.AND P2, PT, R8, R14, PT ;  /* 0x0000000e0800720c */ /* 0x000fe40003f44070 */
[----:B------:R-:W-:Y:S01]  /*08e0*/  IABS R13, R4 ;  /* 0x00000004000d7213 */ /* 0x000fe20000000000 */
[----:B------:R-:W-:Y:S01]  /*08f0*/  IMAD.MOV R5, RZ, RZ, -R5 ;  /* 0x000000ffff057224 */ /* 0x000fe200078e0a05 */
[----:B------:R-:W-:Y:S01]  /*0900*/  ISETP.GT.U32.AND P0, PT, R3, R22, PT ;  /* 0x000000160300720c */ /* 0x000fe20003f04070 */
[----:B------:R-:W-:Y:S01]  /*0910*/  IMAD.HI.U32 R12, R2, R15, RZ ;  /* 0x0000000f020c7227 */ /* 0x000fe200078e00ff */
[----:B------:R-:W-:-:S02]  /*0920*/  ISETP.GE.AND P3, PT, R4, RZ, PT ;  /* 0x000000ff0400720c */ /* 0x000fc40003f66270 */
[----:B------:R-:W-:Y:S01]  /*0930*/  IADD3 R4, R25, 0x7c, RZ ;  /* 0x0000007c19047810 */ /* 0x000fe20007ffe0ff */
[----:B------:R-:W-:-:S03]  /*0940*/  IMAD.HI.U32 R6, R2, R13, RZ ;  /* 0x0000000d02067227 */ /* 0x000fc600078e00ff */
[----:B------:R-:W-:Y:S01]  /*0950*/  IABS R11, R4 ;  /* 0x00000004000b7213 */ /* 0x000fe20000000000 */
[----:B------:R-:W-:Y:S02]  /*0960*/  IMAD.MOV R6, RZ, RZ, -R6 ;  /* 0x000000ffff067224 */ /* 0x000fe400078e0a06 */
[----:B------:R-:W-:Y:S01]  /*0970*/  @!P2 IMAD.IADD R14, R14, 0x1, -R8 ;  /* 0x000000010e0ea824 */ /* 0x000fe200078e0a08 */
[----:B------:R-:W-:Y:S01]  /*0980*/  ISETP.GE.AND P2, PT, R9, RZ, PT ;  /* 0x000000ff0900720c */ /* 0x000fe20003f46270 */
[C---:B------:R-:W-:Y:S02]  /*0990*/  IMAD R13, R3.reuse, R6, R13 ;  /* 0x00000006030d7224 */ /* 0x040fe400078e020d */
[C---:B------:R-:W-:Y:S01]  /*09a0*/  IMAD R10, R3.reuse, R5, R10 ;  /* 0x00000005030a7224 */ /* 0x040fe200078e020a */
[----:B------:R-:W-:Y:S01]  /*09b0*/  IABS R5, R0 ;  /* 0x0000000000057213 */ /* 0x000fe20000000000 */
[----:B------:R-:W-:Y:S01]  /*09c0*/  @!P0 IMAD.IADD R22, R22, 0x1, -R3 ;  /* 0x0000000116168824 */ /* 0x000fe200078e0a03 */
[----:B------:R-:W-:Y:S01]  /*09d0*/  ISETP.GT.U32.AND P0, PT, R8, R14, PT ;  /* 0x0000000e0800720c */ /* 0x000fe20003f04070 */
[----:B------:R-:W-:Y:S01]  /*09e0*/  IMAD.HI.U32 R6, R2, R11, RZ ;  /* 0x0000000b02067227 */ /* 0x000fe200078e00ff */
[----:B------:R-:W-:-:S02]  /*09f0*/  ISETP.GT.U32.AND P6, PT, R3, R13, PT ;  /* 0x0000000d0300720c */ /* 0x000fc40003fc4070 */
[C---:B------:R-:W-:Y:S01]  /*0a00*/  ISETP.GT.U32.AND P1, PT, R3.reuse, R10, PT ;  /* 0x0000000a0300720c */ /* 0x040fe20003f24070 */
[----:B------:R-:W-:Y:S02]  /*0a10*/  IMAD.MOV R12, RZ, RZ, -R12 ;  /* 0x000000ffff0c7224 */ /* 0x000fe400078e0a0c */
[----:B------:R-:W-:Y:S02]  /*0a20*/  IMAD.MOV R6, RZ, RZ, -R6 ;  /* 0x000000ffff067224 */ /* 0x000fe400078e0a06 */
[C---:B------:R-:W-:Y:S02]  /*0a30*/  IMAD R15, R3.reuse, R12, R15 ;  /* 0x0000000c030f7224 */ /* 0x040fe400078e020f */
[----:B------:R-:W-:Y:S01]  /*0a40*/  IMAD R11, R3, R6, R11 ;  /* 0x00000006030b7224 */ /* 0x000fe200078e020b */
[----:B------:R-:W-:Y:S01]  /*0a50*/  IADD3 R6, R25, 0x77, RZ ;  /* 0x0000007719067810 */ /* 0x000fe20007ffe0ff */
[----:B------:R-:W-:Y:S01]  /*0a60*/  @!P0 IMAD.IADD R14, R14, 0x1, -R8 ;  /* 0x000000010e0e8824 */ /* 0x000fe200078e0a08 */
[----:B------:R-:W-:Y:S01]  /*0a70*/  ISETP.GT.U32.AND P0, PT, R3, R15, PT ;  /* 0x0000000f0300720c */ /* 0x000fe20003f04070 */
[--C-:B------:R-:W-:Y:S01]  /*0a80*/  @!P6 IMAD.IADD R13, R13, 0x1, -R3.reuse ;  /* 0x000000010d0de824 */ /* 0x100fe200078e0a03 */
[C---:B------:R-:W-:Y:S01]  /*0a90*/  ISETP.GT.U32.AND P6, PT, R3.reuse, R11, PT ;  /* 0x0000000b0300720c */ /* 0x040fe20003fc4070 */
[----:B------:R-:W-:Y:S01]  /*0aa0*/  @!P1 IMAD.IADD R10, R10, 0x1, -R3 ;  /* 0x000000010a0a9824 */ /* 0x000fe200078e0a03 */
[----:B------:R-:W-:Y:S01]  /*0ab0*/  ISETP.GT.U32.AND P1, PT, R3, R22, PT ;  /* 0x000000160300720c */ /* 0x000fe20003f24070 */
[----:B------:R0:W-:Y:S01]  /*0ac0*/  STL [R1+0x29c], R14 ;  /* 0x00029c0e01007387 */ /* 0x0001e20000100800 */
[----:B------:R-:W-:Y:S01]  /*0ad0*/  IMAD.HI.U32 R7, R2, R5, RZ ;  /* 0x0000000502077227 */ /* 0x000fe200078e00ff */
[----:B------:R-:W-:-:S02]  /*0ae0*/  IABS R9, R6 ;  /* 0x0000000600097213 */ /* 0x000fc40000000000 */
[----:B------:R-:W-:Y:S01]  /*0af0*/  ISETP.GT.U32.AND P4, PT, R3, R10, PT ;  /* 0x0000000a0300720c */ /* 0x000fe20003f84070 */
[----:B------:R-:W-:-:S03]  /*0b00*/  IMAD.MOV R7, RZ, RZ, -R7 ;  /* 0x000000ffff077224 */ /* 0x000fc600078e0a07 */
[--C-:B------:R-:W-:Y:S01]  /*0b10*/  @!P0 IMAD.IADD R15, R15, 0x1, -R3.reuse ;  /* 0x000000010f0f8824 */ /* 0x100fe200078e0a03 */
[----:B------:R-:W-:Y:S01]  /*0b20*/  ISETP.GT.U32.AND P0, PT, R3, R13, PT ;  /* 0x0000000d0300720c */ /* 0x000fe20003f04070 */
[--C-:B------:R-:W-:Y:S01]  /*0b30*/  @!P6 IMAD.IADD R11, R11, 0x1, -R3.reuse ;  /* 0x000000010b0be824 */ /* 0x100fe200078e0a03 */
[C---:B0-----:R-:W-:Y:S01]  /*0b40*/  IADD3 R14, R25.reuse, 0x7a, RZ ;  /* 0x0000007a190e7810 */ /* 0x041fe20007ffe0ff */
[--C-:B------:R-:W-:Y:S01]  /*0b50*/  @!P1 IMAD.IADD R22, R22, 0x1, -R3.reuse ;  /* 0x0000000116169824 */ /* 0x100fe200078e0a03 */
[----:B------:R-:W-:Y:S02]  /*0b60*/  ISETP.GE.AND P1, PT, R25, RZ, PT ;  /* 0x000000ff1900720c */ /* 0x000fe40003f26270 */
[----:B------:R-:W-:Y:S02]  /*0b70*/  IABS R27, R14 ;  /* 0x0000000e001b7213 */ /* 0x000fe40000000000 */
[----:B------:R-:W-:Y:S01]  /*0b80*/  ISETP.GT.U32.AND P6, PT, R3, R11, PT ;  /* 0x0000000b0300720c */ /* 0x000fe20003fc4070 */
[----:B------:R-:W-:Y:S01]  /*0b90*/  @!P4 IMAD.IADD R10, R10, 0x1, -R3 ;  /* 0x000000010a0ac824 */ /* 0x000fe200078e0a03 */
[----:B------:R-:W-:Y:S01]  /*0ba0*/  ISETP.GE.AND P4, PT, R4, RZ, PT ;  /* 0x000000ff0400720c */ /* 0x000fe20003f86270 */
[----:B------:R-:W-:-:S04]  /*0bb0*/  IMAD.HI.U32 R8, R2, R27, RZ ;  /* 0x0000001b02087227 */ /* 0x000fc800078e00ff */
[----:B------:R-:W-:Y:S01]  /*0bc0*/  IMAD R4, R3, R7, R5 ;  /* 0x0000000703047224 */ /* 0x000fe200078e0205 */
[C---:B------:R-:W-:Y:S01]  /*0bd0*/  IADD3 R7, R25.reuse, 0x79, RZ ;  /* 0x0000007919077810 */ /* 0x040fe20007ffe0ff */
[----:B------:R-:W-:Y:S01]  /*0be0*/  IMAD.MOV R8, RZ, RZ, -R8 ;  /* 0x000000ffff087224 */ /* 0x000fe200078e0a08 */
[----:B------:R-:W-:Y:S01]  /*0bf0*/  IADD3 R5, R25, 0x78, RZ ;  /* 0x0000007819057810 */ /* 0x000fe20007ffe0ff */
[----:B------:R-:W-:Y:S01]  /*0c00*/  @!P0 IMAD.IADD R13, R13, 0x1, -R3 ;  /* 0x000000010d0d8824 */ /* 0x000fe200078e0a03 */
[C---:B------:R-:W-:Y:S01]  /*0c10*/  ISETP.GT.U32.AND P0, PT, R3.reuse, R4, PT ;  /* 0x000000040300720c */ /* 0x040fe20003f04070 */
[C---:B------:R-:W-:Y:S01]  /*0c20*/  IMAD R27, R3.reuse, R8, R27 ;  /* 0x00000008031b7224 */ /* 0x040fe200078e021b */
[----:B------:R-:W-:Y:S01]  /*0c30*/  IABS R16, R7 ;  /* 0x0000000700107213 */ /* 0x000fe20000000000 */
[----:B------:R-:W-:Y:S01]  /*0c40*/  @!P1 IMAD.MOV R22, RZ, RZ, -R22 ;  /* 0x000000ffff169224 */ /* 0x000fe200078e0a16 */
[----:B------:R-:W-:Y:S01]  /*0c50*/  ISETP.GT.U32.AND P1, PT, R3, R15, PT ;  /* 0x0000000f0300720c */ /* 0x000fe20003f24070 */
[----:B------:R-:W-:Y:S01]  /*0c60*/  @!P6 IMAD.IADD R11, R11, 0x1, -R3 ;  /* 0x000000010b0be824 */ /* 0x000fe200078e0a03 */
[----:B------:R-:W-:Y:S01]  /*0c70*/  ISETP.GT.U32.AND P6, PT, R3, R27, PT ;  /* 0x0000001b0300720c */ /* 0x000fe20003fc4070 */
[----:B------:R-:W-:Y:S01]  /*0c80*/  IMAD.HI.U32 R17, R2, R16, RZ ;  /* 0x0000001002117227 */ /* 0x000fe200078e00ff */
[----:B------:R-:W-:-:S03]  /*0c90*/  IABS R12, R5 ;  /* 0x00000005000c7213 */ /* 0x000fc60000000000 */
[----:B------:R-:W-:Y:S02]  /*0ca0*/  IMAD.MOV R17, RZ, RZ, -R17 ;  /* 0x000000ffff117224 */ /* 0x000fe400078e0a11 */
[----:B------:R-:W-:Y:S01]  /*0cb0*/  @!P0 IMAD.IADD R4, R4, 0x1, -R3 ;  /* 0x0000000104048824 */ /* 0x000fe200078e0a03 */
[----:B------:R-:W-:Y:S01]  /*0cc0*/  ISETP.GE.AND P0, PT, R14, RZ, PT ;  /* 0x000000ff0e00720c */ /* 0x000fe20003f06270 */
[----:B------:R-:W-:-:S04]  /*0cd0*/  IMAD.HI.U32 R8, R2, R9, RZ ;  /* 0x0000000902087227 */ /* 0x000fc800078e00ff */
[----:B------:R-:W-:Y:S01]  /*0ce0*/  @!P1 IMAD.IADD R15, R15, 0x1, -R3 ;  /* 0x000000010f0f9824 */ /* 0x000fe200078e0a03 */
[----:B------:R-:W-:Y:S01]  /*0cf0*/  ISETP.GE.AND P1, PT, R0, RZ, PT ;  /* 0x000000ff0000720c */ /* 0x000fe20003f26270 */
[----:B------:R-:W-:-:S04]  /*0d00*/  IMAD.HI.U32 R0, R2, R12, RZ ;  /* 0x0000000c02007227 */ /* 0x000fc800078e00ff */
[----:B------:R-:W-:Y:S01]  /*0d10*/  @!P6 IMAD.IADD R27, R27, 0x1, -R3 ;  /* 0x000000011b1be824 */ /* 0x000fe200078e0a03 */
[C---:B------:R-:W-:Y:S01]  /*0d20*/  ISETP.GT.U32.AND P6, PT, R3.reuse, R4, PT ;  /* 0x000000040300720c */ /* 0x040fe20003fc4070 */
[----:B------:R-:W-:Y:S02]  /*0d30*/  IMAD.MOV R0, RZ, RZ, -R0 ;  /* 0x000000ffff007224 */ /* 0x000fe400078e0a00 */
[C---:B------:R-:W-:Y:S02]  /*0d40*/  IMAD R14, R3.reuse, R17, R16 ;  /* 0x00000011030e7224 */ /* 0x040fe400078e0210 */
[----:B------:R-:W-:Y:S02]  /*0d50*/  IMAD.MOV.U32 R19, RZ, RZ, R10 ;  /* 0x000000ffff137224 */ /* 0x000fe400078e000a */
[----:B------:R-:W-:Y:S02]  /*0d60*/  IMAD.MOV R8, RZ, RZ, -R8 ;  /* 0x000000ffff087224 */ /* 0x000fe400078e0a08 */
[----:B------:R-:W-:Y:S01]  /*0d70*/  IMAD R12, R3, R0, R12 ;  /* 0x00000000030c7224 */ /* 0x000fe200078e020c */
[----:B------:R-:W-:Y:S01]  /*0d80*/  IADD3 R0, R25, 0x76, RZ ;  /* 0x0000007619007810 */ /* 0x000fe20007ffe0ff */
[----:B------:R-:W-:-:S02]  /*0d90*/  IMAD.MOV.U32 R18, RZ, RZ, R13 ;  /* 0x000000ffff127224 */ /* 0x000fc400078e000d */
[----:B------:R-:W-:Y:S01]  /*0da0*/  @!P5 IMAD.MOV R19, RZ, RZ, -R19 ;  /* 0x000000ffff13d224 */ /* 0x000fe200078e0a13 */
[C---:B------:R-:W-:Y:S01]  /*0db0*/  ISETP.GT.U32.AND P5, PT, R3.reuse, R14, PT ;  /* 0x0000000e0300720c */ /* 0x040fe20003fa4070 */
[C---:B------:R-:W-:Y:S01]  /*0dc0*/  IMAD R9, R3.reuse, R8, R9 ;  /* 0x0000000803097224 */ /* 0x040fe200078e0209 */
[----:B------:R-:W-:Y:S01]  /*0dd0*/  IABS R10, R0 ;  /* 0x00000000000a7213 */ /* 0x000fe20000000000 */
[----:B------:R-:W-:Y:S01]  /*0de0*/  @!P3 IMAD.MOV R18, RZ, RZ, -R18 ;  /* 0x000000ffff12b224 */ /* 0x000fe200078e0a12 */
[C---:B------:R-:W-:Y:S01]  /*0df0*/  ISETP.GT.U32.AND P3, PT, R3.reuse, R27, PT ;  /* 0x0000001b0300720c */ /* 0x040fe20003f64070 */
[----:B------:R-:W-:Y:S01]  /*0e00*/  @!P2 IMAD.MOV R15, RZ, RZ, -R15 ;  /* 0x000000ffff0fa224 */ /* 0x000fe200078e0a0f */
[C---:B------:R-:W-:Y:S01]  /*0e10*/  ISETP.GT.U32.AND P2, PT, R3.reuse, R12, PT ;  /* 0x0000000c0300720c */ /* 0x040fe20003f44070 */
[----:B------:R-:W-:Y:S01]  /*0e20*/  @!P6 IMAD.IADD R4, R4, 0x1, -R3 ;  /* 0x000000010404e824 */ /* 0x000fe200078e0a03 */
[----:B------:R-:W-:Y:S01]  /*0e30*/  ISETP.GT.U32.AND P6, PT, R3, R9, PT ;  /* 0x000000090300720c */ /* 0x000fe20003fc4070 */
[----:B------:R-:W-:Y:S01]  /*0e40*/  IMAD.MOV.U32 R16, RZ, RZ, R11 ;  /* 0x000000ffff107224 */ /* 0x000fe200078e000b */
[----:B------:R-:W-:Y:S01]  /*0e50*/  STL [R1+0x38], R19 ;  /* 0x0000381301007387 */ /* 0x000fe20000100800 */
[----:B------:R-:W-:Y:S01]  /*0e60*/  IMAD.HI.U32 R11, R2, R10, RZ ;  /* 0x0000000a020b7227 */ /* 0x000fe200078e00ff */
[----:B------:R-:W-:-:S02]  /*0e70*/  IADD3 R8, R25, 0x75, RZ ;  /* 0x0000007519087810 */ /* 0x000fc40007ffe0ff */
[----:B------:R-:W-:Y:S01]  /*0e80*/  STL [R1+0x24], R18 ;  /* 0x0000241201007387 */ /* 0x000fe20000100800 */
[----:B------:R-:W-:Y:S01]  /*0e90*/  IMAD.MOV R11, RZ, RZ, -R11 ;  /* 0x000000ffff0b7224 */ /* 0x000fe200078e0a0b */
[----:B------:R-:W-:Y:S01]  /*0ea0*/  IABS R13, R8 ;  /* 0x00000008000d7213 */ /* 0x000fe20000000000 */
[--C-:B------:R-:W-:Y:S01]  /*0eb0*/  @!P5 IMAD.IADD R14, R14, 0x1, -R3.reuse ;  /* 0x000000010e0ed824 */ /* 0x100fe200078e0a03 */
[----:B------:R0:W-:Y:S01]  /*0ec0*/  STL [R1+0x1c], R15 ;  /* 0x00001c0f01007387 */ /* 0x0001e20000100800 */
[--C-:B------:R-:W-:Y:S01]  /*0ed0*/  @!P3 IMAD.IADD R27, R27, 0x1, -R3.reuse ;  /* 0x000000011b1bb824 */ /* 0x100fe200078e0a03 */
[----:B------:R-:W-:Y:S01]  /*0ee0*/  ISETP.GE.AND P5, PT, R6, RZ, PT ;  /* 0x000000ff0600720c */ /* 0x000fe20003fa6270 */
[----:B------:R-:W-:Y:S01]  /*0ef0*/  IMAD R10, R3, R11, R10 ;  /* 0x0000000b030a7224 */ /* 0x000fe200078e020a */
[----:B------:R-:W-:Y:S01]  /*0f00*/  ISETP.GE.AND P3, PT, R5, RZ, PT ;  /* 0x000000ff0500720c */ /* 0x000fe20003f66270 */
[--C-:B------:R-:W-:Y:S01]  /*0f10*/  @!P2 IMAD.IADD R12, R12, 0x1, -R3.reuse ;  /* 0x000000010c0ca824 */ /* 0x100fe200078e0a03 */
[----:B------:R-:W-:Y:S01]  /*0f20*/  ISETP.GT.U32.AND P2, PT, R3, R14, PT ;  /* 0x0000000e0300720c */ /* 0x000fe20003f44070 */
[----:B------:R-:W-:Y:S01]  /*0f30*/  @!P6 IMAD.IADD R9, R9, 0x1, -R3 ;  /* 0x000000010909e824 */ /* 0x000fe200078e0a03 */
[----:B------:R-:W-:Y:S01]  /*0f40*/  IADD3 R6, R25, 0x73, RZ ;  /* 0x0000007319067810 */ /* 0x000fe20007ffe0ff */
[----:B------:R-:W-:Y:S01]  /*0f50*/  @!P0 IMAD.MOV R27, RZ, RZ, -R27 ;  /* 0x000000ffff1b8224 */ /* 0x000fe200078e0a1b */
[C---:B------:R-:W-:Y:S01]  /*0f60*/  ISETP.GT.U32.AND P0, PT, R3.reuse, R10, PT ;  /* 0x0000000a0300720c */ /* 0x040fe20003f04070 */
[----:B0-----:R-:W-:Y:S01]  /*0f70*/  IMAD.MOV.U32 R15, RZ, RZ, R4 ;  /* 0x000000ffff0f7224 */ /* 0x001fe200078e0004 */
[----:B------:R-:W-:Y:S01]  /*0f80*/  ISETP.GT.U32.AND P6, PT, R3, R12, PT ;  /* 0x0000000c0300720c */ /* 0x000fe20003fc4070 */
[----:B------:R-:W-:Y:S01]  /*0f90*/  @!P4 IMAD.MOV R16, RZ, RZ, -R16 ;  /* 0x000000ffff10c224 */ /* 0x000fe200078e0a10 */
[----:B------:R-:W-:Y:S01]  /*0fa0*/  ISETP.GE.AND P4, PT, R7, RZ, PT ;  /* 0x000000ff0700720c */ /* 0x000fe20003f86270 */
[----:B------:R-:W-:Y:S01]  /*0fb0*/  @!P1 IMAD.MOV R15, RZ, RZ, -R15 ;  /* 0x000000ffff0f9224 */ /* 0x000fe200078e0a0f */
[----:B------:R-:W-:Y:S01]  /*0fc0*/  ISETP.GT.U32.AND P1, PT, R3, R9, PT ;  /* 0x000000090300720c */ /* 0x000fe20003f24070 */
[----:B------:R-:W-:Y:S01]  /*0fd0*/  IMAD.MOV.U32 R7, RZ, RZ, R13 ;  /* 0x000000ffff077224 */ /* 0x000fe200078e000d */
[----:B------:R0:W-:Y:S01]  /*0fe0*/  STL [R1+0x18], R16 ;  /* 0x0000181001007387 */ /* 0x0001e20000100800 */
[----:B------:R-:W-:Y:S01]  /*0ff0*/  @!P2 IMAD.IADD R14, R14, 0x1, -R3 ;  /* 0x000000010e0ea824 */ /* 0x000fe200078e0a03 */
[----:B------:R-:W-:Y:S01]  /*1000*/  ISETP.GE.AND P2, PT, R0, RZ, PT ;  /* 0x000000ff0000720c */ /* 0x000fe20003f46270 */
[----:B------:R-:W-:Y:S01]  /*1010*/  IMAD.HI.U32 R5, R2, R7, RZ ;  /* 0x0000000702057227 */ /* 0x000fe200078e00ff */
[----:B------:R1:W-:Y:S01]  /*1020*/  STL [R1], R15 ;  /* 0x0000000f01007387 */ /* 0x0003e20000100800 */
[----:B------:R-:W-:-:S02]  /*1030*/  IABS R0, R6 ;  /* 0x0000000600007213 */ /* 0x000fc40000000000 */
[----:B------:R-:W-:Y:S01]  /*1040*/  @!P0 IMAD.IADD R10, R10, 0x1, -R3 ;  /* 0x000000010a0a8824 */ /* 0x000fe200078e0a03 */
[C---:B------:R-:W-:Y:S01]  /*1050*/  IADD3 R4, R25.reuse, 0x74, RZ ;  /* 0x0000007419047810 */ /* 0x040fe20007ffe0ff */
[----:B------:R-:W-:Y:S01]  /*1060*/  IMAD.MOV R5, RZ, RZ, -R5 ;  /* 0x000000ffff057224 */ /* 0x000fe200078e0a05 */
[----:B0-----:R-:W-:Y:S01]  /*1070*/  IADD3 R16, R25, 0x67, RZ ;  /* 0x0000006719107810 */ /* 0x001fe20007ffe0ff */
[----:B------:R-:W-:Y:S01]  /*1080*/  @!P1 IMAD.IADD R9, R9, 0x1, -R3 ;  /* 0x0000000109099824 */ /* 0x000fe200078e0a03 */
[----:B------:R-:W-:Y:S01]  /*1090*/  ISETP.GE.AND P1, PT, R8, RZ, PT ;  /* 0x000000ff0800720c */ /* 0x000fe20003f26270 */
[----:B------:R-:W-:Y:S01]  /*10a0*/  IMAD R7, R3, R5, R7 ;  /* 0x0000000503077224 */ /* 0x000fe200078e0207 */
[----:B------:R-:W-:Y:S01]  /*10b0*/  IADD3 R8, R25, 0x72, RZ ;  /* 0x0000007219087810 */ /* 0x000fe20007ffe0ff */
[----:B-1----:R-:W-:Y:S01]  /*10c0*/  IMAD.MOV.U32 R15, RZ, RZ, R14 ;  /* 0x000000ffff0f7224 */ /* 0x002fe200078e000e */
[----:B------:R-:W-:Y:S01]  /*10d0*/  IABS R5, R4 ;  /* 0x0000000400057213 */ /* 0x000fe20000000000 */
[----:B------:R-:W-:Y:S01]  /*10e0*/  IMAD.HI.U32 R11, R2, R0, RZ ;  /* 0x00000000020b7227 */ /* 0x000fe200078e00ff */
[----:B------:R-:W-:-:S02]  /*10f0*/  ISETP.GE.AND P0, PT, R4, RZ, PT ;  /* 0x000000ff0400720c */ /* 0x000fc40003f06270 */
[----:B------:R-:W-:Y:S01]  /*1100*/  IABS R4, R8 ;  /* 0x0000000800047213 */ /* 0x000fe20000000000 */
[----:B------:R-:W-:Y:S01]  /*1110*/  @!P4 IMAD.MOV R15, RZ, RZ, -R15 ;  /* 0x000000ffff0fc224 */ /* 0x000fe200078e0a0f */
[C---:B------:R-:W-:Y:S01]  /*1120*/  ISETP.GT.U32.AND P4, PT, R3.reuse, R10, PT ;  /* 0x0000000a0300720c */ /* 0x040fe20003f84070 */
[----:B------:R-:W-:Y:S01]  /*1130*/  @!P6 IMAD.IADD R12, R12, 0x1, -R3 ;  /* 0x000000010c0ce824 */ /* 0x000fe200078e0a03 */
[----:B------:R-:W-:Y:S01]  /*1140*/  ISETP.GT.U32.AND P6, PT, R3, R7, PT ;  /* 0x000000070300720c */ /* 0x000fe20003fc4070 */
[----:B------:R-:W-:Y:S01]  /*1150*/  IMAD.MOV R11, RZ, RZ, -R11 ;  /* 0x000000ffff0b7224 */ /* 0x000fe200078e0a0b */
[----:B------:R-:W-:Y:S01]  /*1160*/  STL [R1+0x174], R15 ;  /* 0x0001740f01007387 */ /* 0x000fe20000100800 */
[----:B------:R-:W-:-:S04]  /*1170*/  IMAD.HI.U32 R13, R2, R5, RZ ;  /* 0x00000005020d7227 */ /* 0x000fc800078e00ff */
[----:B------:R-:W-:Y:S02]  /*1180*/  IMAD R0, R3, R11, R0 ;  /* 0x0000000b03007224 */ /* 0x000fe400078e0200 */
[----:B------:R-:W-:-:S04]  /*1190*/  IMAD.HI.U32 R11, R2, R4, RZ ;  /* 0x00000004020b7227 */ /* 0x000fc800078e00ff */
[----:B------:R-:W-:Y:S02]  /*11a0*/  IMAD.MOV R13, RZ, RZ, -R13 ;  /* 0x000000ffff0d7224 */ /* 0x000fe400078e0a0d */
[----:B------:R-:W-:Y:S02]  /*11b0*/  IMAD.MOV R11, RZ, RZ, -R11 ;  /* 0x000000ffff0b7224 */ /* 0x000fe400078e0a0b */
[----:B------:R-:W-:Y:S01]  /*11c0*/  @!P4 IMAD.IADD R10, R10, 0x1, -R3 ;  /* 0x000000010a0ac824 */ /* 0x000fe200078e0a03 */
[C---:B------:R-:W-:Y:S01]  /*11d0*/  ISETP.GT.U32.AND P4, PT, R3.reuse, R0, PT ;  /* 0x000000000300720c */ /* 0x040fe20003f84070 */
[C---:B------:R-:W-:Y:S02]  /*11e0*/  IMAD R5, R3.reuse, R13, R5 ;  /* 0x0000000d03057224 */ /* 0x040fe400078e0205 */
[----:B------:R-:W-:Y:S02]  /*11f0*/  IMAD R4, R3, R11, R4 ;  /* 0x0000000b03047224 */ /* 0x000fe400078e0204 */
[----:B------:R-:W-:-:S02]  /*1200*/  IMAD.MOV.U32 R13, RZ, RZ, R10 ;  /* 0x000000ffff0d7224 */ /* 0x000fc400078e000a */
[----:B------:R-:W-:Y:S02]  /*1210*/  @!P6 IMAD.IADD R7, R7, 0x1, -R3 ;  /* 0x000000010707e824 */ /* 0x000fe400078e0a03 */
[----:B------:R-:W-:Y:S01]  /*1220*/  @!P3 IMAD.MOV R12, RZ, RZ, -R12 ;  /* 0x000000ffff0cb224 */ /* 0x000fe200078e0a0c */
[C---:B------:R-:W-:Y:S01]  /*1230*/  ISETP.GT.U32.AND P3, PT, R3.reuse, R5, PT ;  /* 0x000000050300720c */ /* 0x040fe20003f64070 */
[----:B------:R-:W-:Y:S01]  /*1240*/  @!P2 IMAD.MOV R13, RZ, RZ, -R13 ;  /* 0x000000ffff0da224 */ /* 0x000fe200078e0a0d */
[C---:B------:R-:W-:Y:S01]  /*1250*/  ISETP.GT.U32.AND P2, PT, R3.reuse, R4, PT ;  /* 0x000000040300720c */ /* 0x040fe20003f44070 */
[----:B------:R-:W-:Y:S01]  /*1260*/  @!P5 IMAD.MOV R9, RZ, RZ, -R9 ;  /* 0x000000ffff09d224 */ /* 0x000fe200078e0a09 */
[----:B------:R-:W-:Y:S01]  /*1270*/  ISETP.GT.U32.AND P6, PT, R3, R7, PT ;  /* 0x000000070300720c */ /* 0x000fe20003fc4070 */
[----:B------:R-:W-:Y:S01]  /*1280*/  STL [R1+0x178], R12 ;  /* 0x0001780c01007387 */ /* 0x000fe20000100800 */
[----:B------:R-:W-:Y:S01]  /*1290*/  @!P4 IMAD.IADD R0, R0, 0x1, -R3 ;  /* 0x000000010000c824 */ /* 0x000fe200078e0a03 */
[----:B------:R-:W-:-:S02]  /*12a0*/  ISETP.GE.AND P5, PT, R6, RZ, PT ;  /* 0x000000ff0600720c */ /* 0x000fc40003fa6270 */
[----:B------:R0:W-:Y:S01]  /*12b0*/  STL [R1+0x17c], R9 ;  /* 0x00017c0901007387 */ /* 0x0001e20000100800 */
[----:B------:R-:W-:Y:S02]  /*12c0*/  IADD3 R6, R25, 0x71, RZ ;  /* 0x0000007119067810 */ /* 0x000fe40007ffe0ff */
[----:B------:R-:W-:Y:S01]  /*12d0*/  ISETP.GT.U32.AND P4, PT, R3, R0, PT ;  /* 0x000000000300720c */ /* 0x000fe20003f84070 */
[--C-:B------:R-:W-:Y:S01]  /*12e0*/  @!P3 IMAD.IADD R5, R5, 0x1, -R3.reuse ;  /* 0x000000010505b824 */ /* 0x100fe200078e0a03 */
[----:B------:R-:W-:Y:S01]  /*12f0*/  IABS R18, R6 ;  /* 0x0000000600127213 */ /* 0x000fe20000000000 */
[--C-:B------:R-:W-:Y:S01]  /*1300*/  @!P2 IMAD.IADD R4, R4, 0x1, -R3.reuse ;  /* 0x000000010404a824 */ /* 0x100fe200078e0a03 */
[----:B------:R-:W-:Y:S01]  /*1310*/  STL [R1+0x188], R13 ;  /* 0x0001880d01007387 */ /* 0x000fe20000100800 */
[----:B------:R-:W-:Y:S01]  /*1320*/  @!P6 IMAD.IADD R7, R7, 0x1, -R3 ;  /* 0x000000010707e824 */ /* 0x000fe200078e0a03 */
[----:B------:R-:W-:Y:S01]  /*1330*/  ISETP.GT.U32.AND P3, PT, R3, R5, PT ;  /* 0x000000050300720c */ /* 0x000fe20003f64070 */
[----:B------:R-:W-:Y:S01]  /*1340*/  IMAD.HI.U32 R10, R2, R18, RZ ;  /* 0x00000012020a7227 */ /* 0x000fe200078e00ff */
[----:B0-----:R-:W-:-:S02]  /*1350*/  IADD3 R9, R25, 0x70, RZ ;  /* 0x0000007019097810 */ /* 0x001fc40007ffe0ff */
[----:B------:R-:W-:Y:S01]  /*1360*/  ISETP.GT.U32.AND P2, PT, R3, R4, PT ;  /* 0x000000040300720c */ /* 0x000fe20003f44070 */
[----:B------:R-:W-:Y:S01]  /*1370*/  IMAD.MOV.U32 R12, RZ, RZ, R7 ;  /* 0x000000ffff0c7224 */ /* 0x000fe200078e0007 */
[----:B------:R-:W-:Y:S01]  /*1380*/  IABS R17, R9 ;  /* 0x0000000900117213 */ /* 0x000fe20000000000 */
[----:B------:R-:W-:Y:S01]  /*1390*/  @!P4 IMAD.IADD R0, R0, 0x1, -R3 ;  /* 0x000000010000c824 */ /* 0x000fe200078e0a03 */
[----:B------:R-:W-:Y:S01]  /*13a0*/  ISETP.GE.AND P6, PT, R8, RZ, PT ;  /* 0x000000ff0800720c */ /* 0x000fe20003fc6270 */
[----:B------:R-:W-:Y:S01]  /*13b0*/  @!P1 IMAD.MOV R12, RZ, RZ, -R12 ;  /* 0x000000ffff0c9224 */ /* 0x000fe200078e0a0c */
[----:B------:R-:W-:Y:S01]  /*13c0*/  IADD3 R8, R25, 0x6f, RZ ;  /* 0x0000006f19087810 */ /* 0x000fe20007ffe0ff */
[----:B------:R-:W-:Y:S01]  /*13d0*/  IMAD.HI.U32 R7, R2, R17, RZ ;  /* 0x0000001102077227 */ /* 0x000fe200078e00ff */
[----:B------:R-:W-:Y:S02]  /*13e0*/  ISETP.GE.AND P1, PT, R6, RZ, PT ;  /* 0x000000ff0600720c */ /* 0x000fe40003f26270 */
[----:B------:R-:W-:Y:S01]  /*13f0*/  IABS R26, R8 ;  /* 0x00000008001a7213 */ /* 0x000fe20000000000 */
[----:B------:R-:W-:Y:S01]  /*1400*/  IMAD.MOV R7, RZ, RZ, -R7 ;  /* 0x000000ffff077224 */ /* 0x000fe200078e0a07 */
[----:B------:R0:W-:Y:S01]  /*1410*/  STL [R1+0x190], R12 ;  /* 0x0001900c01007387 */ /* 0x0001e20000100800 */
[----:B------:R-:W-:Y:S01]  /*1420*/  @!P3 IMAD.IADD R5, R5, 0x1, -R3 ;  /* 0x000000010505b824 */ /* 0x000fe200078e0a03 */
[----:B------:R-:W-:Y:S01]  /*1430*/  ISETP.GE.AND P3, PT, R9, RZ, PT ;  /* 0x000000ff0900720c */ /* 0x000fe20003f66270 */
[----:B------:R-:W-:Y:S01]  /*1440*/  IMAD R17, R3, R7, R17 ;  /* 0x0000000703117224 */ /* 0x000fe200078e0211 */
[----:B------:R-:W-:Y:S01]  /*1450*/  ISETP.GE.AND P4, PT, R8, RZ, PT ;  /* 0x000000ff0800720c */ /* 0x000fe20003f86270 */
[----:B------:R-:W-:Y:S01]  /*1460*/  @!P2 IMAD.IADD R4, R4, 0x1, -R3 ;  /* 0x000000010404a824 */ /* 0x000fe200078e0a03 */
[----:B------:R-:W-:Y:S01]  /*1470*/  IADD3 R8, R25, 0x6d, RZ ;  /* 0x0000006d19087810 */ /* 0x000fe20007ffe0ff */
[----:B------:R-:W-:Y:S01]  /*1480*/  IMAD.MOV R9, RZ, RZ, -R10 ;  /* 0x000000ffff097224 */ /* 0x000fe200078e0a0a */
[C---:B------:R-:W-:Y:S01]  /*1490*/  ISETP.GT.U32.AND P2, PT, R3.reuse, R17, PT ;  /* 0x000000110300720c */ /* 0x040fe20003f44070 */
[----:B------:R-:W-:Y:S01]  /*14a0*/  IMAD.MOV.U32 R11, RZ, RZ, R0 ;  /* 0x000000ffff0b7224 */ /* 0x000fe200078e0000 */
[----:B------:R-:W-:Y:S01]  /*14b0*/  IABS R10, R8 ;  /* 0x00000008000a7213 */ /* 0x000fe20000000000 */
[----:B------:R-:W-:Y:S01]  /*14c0*/  IMAD R18, R3, R9, R18 ;  /* 0x0000000903127224 */ /* 0x000fe200078e0212 */
[C---:B------:R-:W-:Y:S01]  /*14d0*/  IADD3 R9, R25.reuse, 0x6e, RZ ;  /* 0x0000006e19097810 */ /* 0x040fe20007ffe0ff */
[----:B0-----:R-:W-:Y:S01]  /*14e0*/  IMAD.MOV.U32 R12, RZ, RZ, R5 ;  /* 0x000000ffff0c7224 */ /* 0x001fe200078e0005 */
[----:B------:R-:W-:Y:S01]  /*14f0*/  IADD3 R5, R25, 0x6b, RZ ;  /* 0x0000006b19057810 */ /* 0x000fe20007ffe0ff */
[----:B------:R-:W-:-:S04]  /*1500*/  IMAD.HI.U32 R6, R2, R26, RZ ;  /* 0x0000001a02067227 */ /* 0x000fc800078e00ff */
[----:B------:R-:W-:Y:S01]  /*1510*/  @!P0 IMAD.MOV R12, RZ, RZ, -R12 ;  /* 0x000000ffff0c8224 */ /* 0x000fe200078e0a0c */
[----:B------:R-:W-:Y:S01]  /*1520*/  ISETP.GT.U32.AND P0, PT, R3, R18, PT ;  /* 0x000000120300720c */ /* 0x000fe20003f04070 */
[----:B------:R-:W-:Y:S01]  /*1530*/  @!P5 IMAD.MOV R11, RZ, RZ, -R11 ;  /* 0x000000ffff0bd224 */ /* 0x000fe200078e0a0b */
[----:B------:R-:W-:Y:S01]  /*1540*/  ISETP.GE.AND P5, PT, R9, RZ, PT ;  /* 0x000000ff0900720c */ /* 0x000fe20003fa6270 */
[----:B------:R-:W-:Y:S01]  /*1550*/  IMAD.MOV R6, RZ, RZ, -R6 ;  /* 0x000000ffff067224 */ /* 0x000fe200078e0a06 */
[----:B------:R-:W-:Y:S01]  /*1560*/  IABS R9, R9 ;  /* 0x0000000900097213 */ /* 0x000fe20000000000 */
[----:B------:R-:W-:Y:S01]  /*1570*/  @!P2 IMAD.IADD R17, R17, 0x1, -R3 ;  /* 0x000000011111a824 */ /* 0x000fe200078e0a03 */
[----:B------:R0:W-:Y:S01]  /*1580*/  STL [R1+0x1a0], R12 ;  /* 0x0001a00c01007387 */ /* 0x0001e20000100800 */
[----:B------:R-:W-:Y:S01]  /*1590*/  IMAD R26, R3, R6, R26 ;  /* 0x00000006031a7224 */ /* 0x000fe200078e021a */
[----:B------:R-:W-:Y:S01]  /*15a0*/  IADD3 R6, R25, 0x6c, RZ ;  /* 0x0000006c19067810 */ /* 0x000fe20007ffe0ff */
[----:B------:R-:W-:Y:S01]  /*15b0*/  IMAD.MOV.U32 R15, RZ, RZ, R4 ;  /* 0x000000ffff0f7224 */ /* 0x000fe200078e0004 */
[----:B------:R1:W-:Y:S01]  /*15c0*/  STL [R1+0x1a4], R11 ;  /* 0x0001a40b01007387 */ /* 0x0003e20000100800 */
[----:B------:R-:W-:Y:S01]  /*15d0*/  ISETP.GT.U32.AND P2, PT, R3, R17, PT ;  /* 0x000000110300720c */ /* 0x000fe20003f44070 */
[----:B------:R-:W-:Y:S01]  /*15e0*/  IMAD.HI.U32 R7, R2, R10, RZ ;  /* 0x0000000a02077227 */ /* 0x000fe200078e00ff */
[----:B------:R-:W-:-:S03]  /*15f0*/  IABS R13, R6 ;  /* 0x00000006000d7213 */ /* 0x000fc60000000000 */
[----:B------:R-:W-:Y:S01]  /*1600*/  @!P6 IMAD.MOV R15, RZ, RZ, -R15 ;  /* 0x000000ffff0fe224 */ /* 0x000fe200078e0a0f */
[C---:B------:R-:W-:Y:S01]  /*1610*/  ISETP.GT.U32.AND P6, PT, R3.reuse, R26, PT ;  /* 0x0000001a0300720c */ /* 0x040fe20003fc4070 */
[----:B------:R-:W-:Y:S01]  /*1620*/  @!P0 IMAD.IADD R18, R18, 0x1, -R3 ;  /* 0x0000000112128824 */ /* 0x000fe200078e0a03 */
[----:B0-----:R-:W-:Y:S01]  /*1630*/  IABS R12, R5 ;  /* 0x00000005000c7213 */ /* 0x001fe20000000000 */
[----:B-1----:R-:W-:Y:S01]  /*1640*/  IMAD.HI.U32 R11, R2, R9, RZ ;  /* 0x00000009020b7227 */ /* 0x002fe200078e00ff */
[----:B------:R0:W-:Y:S02]  /*1650*/  STL [R1+0x18c], R15 ;  /* 0x00018c0f01007387 */ /* 0x0001e40000100800 */
[----:B------:R-:W-:Y:S01]  /*1660*/  ISETP.GT.U32.AND P0, PT, R3, R18, PT ;  /* 0x000000120300720c */ /* 0x000fe20003f04070 */
[----:B------:R-:W-:Y:S02]  /*1670*/  IMAD.MOV R11, RZ, RZ, -R11 ;  /* 0x000000ffff0b7224 */ /* 0x000fe400078e0a0b */
[----:B------:R-:W-:-:S02]  /*1680*/  IMAD.MOV R7, RZ, RZ, -R7 ;  /* 0x000000ffff077224 */ /* 0x000fc400078e0a07 */
[C---:B------:R-:W-:Y:S02]  /*1690*/  IMAD R9, R3.reuse, R11, R9 ;  /* 0x0000000b03097224 */ /* 0x040fe400078e0209 */
[----:B------:R-:W-:Y:S01]  /*16a0*/  IMAD R10, R3, R7, R10 ;  /* 0x00000007030a7224 */ /* 0x000fe200078e020a */
[----:B0-----:R-:W-:Y:S01]  /*16b0*/  IADD3 R15, R25, 0x68, RZ ;  /* 0x00000068190f7810 */ /* 0x001fe20007ffe0ff */
[----:B------:R-:W-:Y:S01]  /*16c0*/  @!P2 IMAD.IADD R17, R17, 0x1, -R3 ;  /* 0x000000011111a824 */ /* 0x000fe200078e0a03 */
[----:B------:R-:W-:Y:S01]  /*16d0*/  ISETP.GT.U32.AND P2, PT, R3, R9, PT ;  /* 0x000000090300720c */ /* 0x000fe20003f44070 */
[----:B------:R-:W-:Y:S01]  /*16e0*/  IMAD.HI.U32 R14, R2, R13, RZ ;  /* 0x0000000d020e7227 */ /* 0x000fe200078e00ff */
[----:B------:R-:W-:-:S03]  /*16f0*/  IABS R11, R15 ;  /* 0x0000000f000b7213 */ /* 0x000fc60000000000 */
[--C-:B------:R-:W-:Y:S01]  /*1700*/  @!P6 IMAD.IADD R26, R26, 0x1, -R3.reuse ;  /* 0x000000011a1ae824 */ /* 0x100fe200078e0a03 */
[----:B------:R-:W-:Y:S01]  /*1710*/  ISETP.GT.U32.AND P6, PT, R3, R10, PT ;  /* 0x0000000a0300720c */ /* 0x000fe20003fc4070 */
[----:B------:R-:W-:Y:S01]  /*1720*/  IMAD.MOV R4, RZ, RZ, -R14 ;  /* 0x000000ffff047224 */ /* 0x000fe200078e0a0e */
[----:B------:R-:W-:Y:S01]  /*1730*/  IADD3 R14, R25, 0x69, RZ ;  /* 0x00000069190e7810 */ /* 0x000fe20007ffe0ff */
[----:B------:R-:W-:Y:S01]  /*1740*/  @!P0 IMAD.IADD R18, R18, 0x1, -R3 ;  /* 0x0000000112128824 */ /* 0x000fe200078e0a03 */
[----:B------:R-:W-:Y:S01]  /*1750*/  ISETP.GE.AND P0, PT, R8, RZ, PT ;  /* 0x000000ff0800720c */ /* 0x000fe20003f06270 */
[----:B------:R-:W-:Y:S01]  /*1760*/  IMAD R13, R3, R4, R13 ;  /* 0x00000004030d7224 */ /* 0x000fe200078e020d */
[----:B------:R-:W-:Y:S01]  /*1770*/  IADD3 R4, R25, 0x6a, RZ ;  /* 0x0000006a19047810 */ /* 0x000fe20007ffe0ff */
[----:B------:R-:W-:Y:S01]  /*1780*/  @!P2 IMAD.IADD R9, R9, 0x1, -R3 ;  /* 0x000000010909a824 */ /* 0x000fe200078e0a03 */
[----:B------:R-:W-:Y:S01]  /*1790*/  ISETP.GT.U32.AND P2, PT, R3, R26, PT ;  /* 0x0000001a0300720c */ /* 0x000fe20003f44070 */
[----:B------:R-:W-:Y:S01]  /*17a0*/  IMAD.MOV.U32 R20, RZ, RZ, R18 ;  /* 0x000000ffff147224 */ /* 0x000fe200078e0012 */
[----:B------:R-:W-:Y:S01]  /*17b0*/  IABS R8, R4 ;  /* 0x0000000400087213 */ /* 0x000fe20000000000 */
[----:B------:R-:W-:Y:S01]  /*17c0*/  IMAD.HI.U32 R0, R2, R12, RZ ;  /* 0x0000000c02007227 */ /* 0x000fe200078e00ff */
[----:B------:R-:W-:-:S03]  /*17d0*/  IABS R7, R14 ;  /* 0x0000000e00077213 */ /* 0x000fc60000000000 */
[----:B------:R-:W-:Y:S02]  /*17e0*/  @!P6 IMAD.IADD R10, R10, 0x1, -R3 ;  /* 0x000000010a0ae824 */ /* 0x000fe400078e0a03 */
[----:B------:R-:W-:Y:S01]  /*17f0*/  @!P1 IMAD.MOV R20, RZ, RZ, -R20 ;  /* 0x000000ffff149224 */ /* 0x000fe200078e0a14 */
[C---:B------:R-:W-:Y:S01]  /*1800*/  ISETP.GT.U32.AND P1, PT, R3.reuse, R9, PT ;  /* 0x000000090300720c */ /* 0x040fe20003f24070 */
[C---:B------:R-:W-:Y:S01]  /*1810*/  IMAD.HI.U32 R18, R2.reuse, R8, RZ ;  /* 0x0000000802127227 */ /* 0x040fe200078e00ff */
[----:B------:R-:W-:Y:S02]  /*1820*/  ISETP.GT.U32.AND P6, PT, R3, R10, PT ;  /* 0x0000000a0300720c */ /* 0x000fe40003fc4070 */
[----:B------:R-:W-:Y:S01]  /*1830*/  STL [R1+0x184], R20 ;  /* 0x0001841401007387 */ /* 0x000fe20000100800 */
[----:B------:R-:W-:Y:S02]  /*1840*/  IMAD.MOV R0, RZ, RZ, -R0 ;  /* 0x000000ffff007224 */ /* 0x000fe400078e0a00 */
[----:B------:R-:W-:-:S04]  /*1850*/  IMAD.HI.U32 R19, R2, R7, RZ ;  /* 0x0000000702137227 */ /* 0x000fc800078e00ff */
[----:B------:R-:W-:Y:S02]  /*1860*/  IMAD.MOV R18, RZ, RZ, -R18 ;  /* 0x000000ffff127224 */ /* 0x000fe400078e0a12 */
[C---:B------:R-:W-:Y:S01]  /*1870*/  IMAD R12, R3.reuse, R0, R12 ;  /* 0x00000000030c7224 */ /* 0x040fe200078e020c */
[----:B------:R-:W-:Y:S01]  /*1880*/  IABS R0, R16 ;  /* 0x0000001000007213 */ /* 0x000fe20000000000 */
[----:B------:R-:W-:Y:S02]  /*1890*/  IMAD.MOV R19, RZ, RZ, -R19 ;  /* 0x000000ffff137224 */ /* 0x000fe400078e0a13 */
[C---:B------:R-:W-:Y:S02]  /*18a0*/  IMAD R8, R3.reuse, R18, R8 ;  /* 0x0000001203087224 */ /* 0x040fe400078e0208 */
[----:B------:R-:W-:Y:S01]  /*18b0*/  @!P2 IMAD.IADD R26, R26, 0x1, -R3 ;  /* 0x000000011a1aa824 */ /* 0x000fe200078e0a03 */
[C---:B------:R-:W-:Y:S01]  /*18c0*/  ISETP.GT.U32.AND P2, PT, R3.reuse, R12, PT ;  /* 0x0000000c0300720c */ /* 0x040fe20003f44070 */
[----:B------:R-:W-:Y:S01]  /*18d0*/  @!P3 IMAD.MOV R17, RZ, RZ, -R17 ;  /* 0x000000ffff11b224 */ /* 0x000fe200078e0a11 */
[C---:B------:R-:W-:Y:S01]  /*18e0*/  ISETP.GT.U32.AND P3, PT, R3.reuse, R13, PT ;  /* 0x0000000d0300720c */ /* 0x040fe20003f64070 */
[----:B------:R-:W-:Y:S01]  /*18f0*/  IMAD R7, R3, R19, R7 ;  /* 0x0000001303077224 */ /* 0x000fe200078e0207 */
[----:B------:R-:W-:Y:S01]  /*1900*/  IADD3 R19, R25, 0x5e, RZ ;  /* 0x0000005e19137810 */ /* 0x000fe20007ffe0ff */
[--C-:B------:R-:W-:Y:S01]  /*1910*/  @!P1 IMAD.IADD R9, R9, 0x1, -R3.reuse ;  /* 0x0000000109099824 */ /* 0x100fe200078e0a03 */
[C---:B------:R-:W-:Y:S01]  /*1920*/  ISETP.GT.U32.AND P1, PT, R3.reuse, R8, PT ;  /* 0x000000080300720c */ /* 0x040fe20003f24070 */
[----:B------:R-:W-:Y:S01]  /*1930*/  @!P6 IMAD.IADD R10, R10, 0x1, -R3 ;  /* 0x000000010a0ae824 */ /* 0x000fe200078e0a03 */
[----:B------:R-:W-:Y:S01]  /*1940*/  ISETP.GT.U32.AND P6, PT, R3, R7, PT ;  /* 0x000000070300720c */ /* 0x000fe20003fc4070 */
[----:B------:R0:W-:Y:S01]  /*1950*/  STL [R1+0x180], R17 ;  /* 0x0001801101007387 */ /* 0x0001e20000100800 */
[----:B------:R-:W-:-:S02]  /*1960*/  @!P4 IMAD.MOV R26, RZ, RZ, -R26 ;  /* 0x000000ffff1ac224 */ /* 0x000fc400078e0a1a */
[----:B------:R-:W-:-:S04]  /*1970*/  IMAD.HI.U32 R18, R2, R0, RZ ;  /* 0x0000000002127227 */ /* 0x000fc800078e00ff */
[--C-:B------:R-:W-:Y:S01]  /*1980*/  @!P2 IMAD.IADD R12, R12, 0x1, -R3.reuse ;  /* 0x000000010c0ca824 */ /* 0x100fe200078e0a03 */
[----:B------:R-:W-:Y:S01]  /*1990*/  ISETP.GE.AND P2, PT, R5, RZ, PT ;  /* 0x000000ff0500720c */ /* 0x000fe20003f46270 */
[--C-:B------:R-:W-:Y:S01]  /*19a0*/  @!P3 IMAD.IADD R13, R13, 0x1, -R3.reuse ;  /* 0x000000010d0db824 */ /* 0x100fe200078e0a03 */
[----:B------:R-:W-:Y:S01]  /*19b0*/  ISETP.GE.AND P3, PT, R6, RZ, PT ;  /* 0x000000ff0600720c */ /* 0x000fe20003f66270 */
[--C-:B------:R-:W-:Y:S01]  /*19c0*/  @!P1 IMAD.IADD R8, R8, 0x1, -R3.reuse ;  /* 0x0000000108089824 */ /* 0x100fe200078e0a03 */
[C---:B------:R-:W-:Y:S01]  /*19d0*/  ISETP.GT.U32.AND P4, PT, R3.reuse, R12, PT ;  /* 0x0000000c0300720c */ /* 0x040fe20003f84070 */
[----:B0-----:R-:W-:Y:S01]  /*19e0*/  IMAD.HI.U32 R17, R2, R11, RZ ;  /* 0x0000000b02117227 */ /* 0x001fe200078e00ff */
[----:B------:R-:W-:Y:S02]  /*19f0*/  ISETP.GT.U32.AND P1, PT, R3, R13, PT ;  /* 0x0000000d0300720c */ /* 0x000fe40003f24070 */
[----:B------:R-:W-:Y:S01]  /*1a00*/  IADD3 R6, R25, 0x65, RZ ;  /* 0x0000006519067810 */ /* 0x000fe20007ffe0ff */
[----:B------:R-:W-:Y:S01]  /*1a10*/  @!P6 IMAD.IADD R7, R7, 0x1, -R3 ;  /* 0x000000010707e824 */ /* 0x000fe200078e0a03 */
[----:B------:R-:W-:Y:S01]  /*1a20*/  ISETP.GT.U32.AND P6, PT, R3, R8, PT ;  /* 0x000000080300720c */ /* 0x000fe20003fc4070 */
[----:B------:R-:W-:-:S02]  /*1a30*/  IMAD.MOV R17, RZ, RZ, -R17 ;  /* 0x000000ffff117224 */ /* 0x000fc400078e0a11 */
[----:B------:R-:W-:Y:S01]  /*1a40*/  @!P5 IMAD.MOV R9, RZ, RZ, -R9 ;  /* 0x000000ffff09d224 */ /* 0x000fe200078e0a09 */
[C---:B------:R-:W-:Y:S01]  /*1a50*/  ISETP.GT.U32.AND P5, PT, R3.reuse, R7, PT ;  /* 0x000000070300720c */ /* 0x040fe20003fa4070 */
[----:B------:R-:W-:Y:S02]  /*1a60*/  IMAD.MOV R18, RZ, RZ, -R18 ;  /* 0x000000ffff127224 */ /* 0x000fe400078e0a12 */
[----:B------:R-:W-:Y:S01]  /*1a70*/  IMAD R5, R3, R17, R11 ;  /* 0x0000001103057224 */ /* 0x000fe200078e020b */
[----:B------:R-:W-:Y:S01]  /*1a80*/  IADD3 R11, R25, 0x66, RZ ;  /* 0x00000066190b7810 */ /* 0x000fe20007ffe0ff */
[C---:B------:R-:W-:Y:S01]  /*1a90*/  IMAD R0, R3.reuse, R18, R0 ;  /* 0x0000001203007224 */ /* 0x040fe200078e0200 */
[----:B------:R-:W-:Y:S01]  /*1aa0*/  IABS R18, R6 ;  /* 0x0000000600127213 */ /* 0x000fe20000000000 */
[----:B------:R-:W-:Y:S01]  /*1ab0*/  @!P0 IMAD.MOV R10, RZ, RZ, -R10 ;  /* 0x000000ffff0a8224 */ /* 0x000fe200078e0a0a */
[----:B------:R-:W-:Y:S01]  /*1ac0*/  ISETP.GT.U32.AND P0, PT, R3, R5, PT ;  /* 0x000000050300720c */ /* 0x000fe20003f04070 */
[--C-:B------:R-:W-:Y:S01]  /*1ad0*/  @!P4 IMAD.IADD R12, R12, 0x1, -R3.reuse ;  /* 0x000000010c0cc824 */ /* 0x100fe200078e0a03 */
[----:B------:R-:W-:Y:S01]  /*1ae0*/  IABS R17, R11 ;  /* 0x0000000b00117213 */ /* 0x000fe20000000000 */
[--C-:B------:R-:W-:Y:S01]  /*1af0*/  @!P1 IMAD.IADD R13, R13, 0x1, -R3.reuse ;  /* 0x000000010d0d9824 */ /* 0x100fe200078e0a03 */
[----:B------:R-:W-:Y:S01]  /*1b00*/  ISETP.GT.U32.AND P4, PT, R3, R0, PT ;  /* 0x000000000300720c */ /* 0x000fe20003f84070 */
[----:B------:R-:W-:Y:S01]  /*1b10*/  @!P6 IMAD.IADD R8, R8, 0x1, -R3 ;  /* 0x000000010808e824 */ /* 0x000fe200078e0a03 */
[----:B------:R-:W-:Y:S01]  /*1b20*/  ISETP.GE.AND P1, PT, R4, RZ, PT ;  /* 0x000000ff0400720c */ /* 0x000fe20003f26270 */
[----:B------:R-:W-:Y:S01]  /*1b30*/  IMAD.MOV.U32 R4, RZ, RZ, R18 ;  /* 0x000000ffff047224 */ /* 0x000fe200078e0012 */
[----:B------:R-:W-:Y:S01]  /*1b40*/  ISETP.GE.AND P6, PT, R14, RZ, PT ;  /* 0x000000ff0e00720c */ /* 0x000fe20003fc6270 */
[----:B------:R-:W-:-:S04]  /*1b50*/  IMAD.HI.U32 R14, R2, R17, RZ ;  /* 0x00000011020e7227 */ /* 0x000fc800078e00ff */
[----:B------:R-:W-:Y:S01]  /*1b60*/  @!P5 IMAD.IADD R7, R7, 0x1, -R3 ;  /* 0x000000010707d824 */ /* 0x000fe200078e0a03 */
[----:B------:R-:W-:Y:S01]  /*1b70*/  ISETP.GE.AND P5, PT, R15, RZ, PT ;  /* 0x000000ff0f00720c */ /* 0x000fe20003fa6270 */
[----:B------:R-:W-:Y:S02]  /*1b80*/  IMAD.MOV.U32 R21, RZ, RZ, R13 ;  /* 0x000000ffff157224 */ /* 0x000fe400078e000d */
[----:B------:R-:W-:-:S04]  /*1b90*/  IMAD.HI.U32 R15, R2, R4, RZ ;  /* 0x00000004020f7227 */ /* 0x000fc800078e00ff */
[----:B------:R-:W-:Y:S02]  /*1ba0*/  IMAD.MOV R14, RZ, RZ, -R14 ;  /* 0x000000ffff0e7224 */ /* 0x000fe400078e0a0e */
[----:B------:R-:W-:Y:S01]  /*1bb0*/  @!P3 IMAD.MOV R21, RZ, RZ, -R21 ;  /* 0x000000ffff15b224 */ /* 0x000fe200078e0a15 */
[----:B------:R-:W-:Y:S01]  /*1bc0*/  ISETP.GE.AND P3, PT, R11, RZ, PT ;  /* 0x000000ff0b00720c */ /* 0x000fe20003f66270 */
[----:B------:R-:W-:Y:S01]  /*1bd0*/  @!P0 IMAD.IADD R5, R5, 0x1, -R3 ;  /* 0x0000000105058824 */ /* 0x000fe200078e0a03 */
[----:B------:R-:W-:Y:S01]  /*1be0*/  ISETP.GE.AND P0, PT, R16, RZ, PT ;  /* 0x000000ff1000720c */ /* 0x000fe20003f06270 */
[----:B------:R-:W-:Y:S01]  /*1bf0*/  IMAD.MOV R13, RZ, RZ, -R15 ;  /* 0x000000ffff0d7224 */ /* 0x000fe200078e0a0f */
[----:B------:R-:W-:Y:S01]  /*1c00*/  STL [R1+0x150], R21 ;  /* 0x0001501501007387 */ /* 0x000fe20000100800 */
[----:B------:R-:W-:Y:S01]  /*1c10*/  IMAD R11, R3, R14, R17 ;  /* 0x0000000e030b7224 */ /* 0x000fe200078e0211 */
[----:B------:R-:W-:Y:S01]  /*1c20*/  IADD3 R16, R25, 0x5d, RZ ;  /* 0x0000005d19107810 */ /* 0x000fe20007ffe0ff */
[----:B------:R-:W-:-:S02]  /*1c30*/  IMAD.MOV.U32 R20, RZ, RZ, R12 ;  /* 0x000000ffff147224 */ /* 0x000fc400078e000c */
[----:B------:R-:W-:Y:S01]  /*1c40*/  @!P4 IMAD.IADD R0, R0, 0x1, -R3 ;  /* 0x000000010000c824 */ /* 0x000fe200078e0a03 */
[C---:B------:R-:W-:Y:S01]  /*1c50*/  ISETP.GT.U32.AND P4, PT, R3.reuse, R5, PT ;  /* 0x000000050300720c */ /* 0x040fe20003f84070 */
[----:B------:R-:W-:Y:S02]  /*1c60*/  IMAD R4, R3, R13, R4 ;  /* 0x0000000d03047224 */ /* 0x000fe400078e0204 */
[----:B------:R-:W-:Y:S01]  /*1c70*/  IMAD.MOV.U32 R12, RZ, RZ, R7 ;  /* 0x000000ffff0c7224 */ /* 0x000fe200078e0007 */
[----:B------:R-:W-:Y:S01]  /*1c80*/  IADD3 R7, R25, 0x64, RZ ;  /* 0x0000006419077810 */ /* 0x000fe20007ffe0ff */
[----:B------:R-:W-:Y:S01]  /*1c90*/  @!P1 IMAD.MOV R8, RZ, RZ, -R8 ;  /* 0x000000ffff089224 */ /* 0x000fe200078e0a08 */
[C---:B------:R-:W-:Y:S01]  /*1ca0*/  ISETP.GT.U32.AND P1, PT, R3.reuse, R11, PT ;  /* 0x0000000b0300720c */ /* 0x040fe20003f24070 */
[----:B------:R-:W-:Y:S01]  /*1cb0*/  @!P6 IMAD.MOV R12, RZ, RZ, -R12 ;  /* 0x000000ffff0ce224 */ /* 0x000fe200078e0a0c */
[C---:B------:R-:W-:Y:S01]  /*1cc0*/  ISETP.GT.U32.AND P6, PT, R3.reuse, R4, PT ;  /* 0x000000040300720c */ /* 0x040fe20003fc4070 */
[----:B------:R-:W-:Y:S01]  /*1cd0*/  @!P2 IMAD.MOV R20, RZ, RZ, -R20 ;  /* 0x000000ffff14a224 */ /* 0x000fe200078e0a14 */
[----:B------:R-:W-:-:S03]  /*1ce0*/  ISETP.GT.U32.AND P2, PT, R3, R0, PT ;  /* 0x000000000300720c */ /* 0x000fc60003f44070 */
[--C-:B------:R-:W-:Y:S01]  /*1cf0*/  @!P4 IMAD.IADD R5, R5, 0x1, -R3.reuse ;  /* 0x000000010505c824 */ /* 0x100fe200078e0a03 */
[----:B------:R-:W-:Y:S01]  /*1d00*/  STL [R1+0x154], R20 ;  /* 0x0001541401007387 */ /* 0x000fe20000100800 */
[----:B------:R-:W-:Y:S02]  /*1d10*/  ISETP.GE.AND P4, PT, R6, RZ, PT ;  /* 0x000000ff0600720c */ /* 0x000fe40003f86270 */
[----:B------:R-:W-:Y:S01]  /*1d20*/  IABS R6, R7 ;  /* 0x0000000700067213 */ /* 0x000fe20000000000 */
[----:B------:R0:W-:Y:S01]  /*1d30*/  STL [R1+0x158], R8 ;  /* 0x0001580801007387 */ /* 0x0001e20000100800 */
[--C-:B------:R-:W-:Y:S02]  /*1d40*/  @!P1 IMAD.IADD R11, R11, 0x1, -R3.reuse ;  /* 0x000000010b0b9824 */ /* 0x100fe400078e0a03 */
[--C-:B------:R-:W-:Y:S01]  /*1d50*/  @!P6 IMAD.IADD R4, R4, 0x1, -R3.reuse ;  /* 0x000000010404e824 */ /* 0x100fe200078e0a03 */
[----:B------:R1:W-:Y:S01]  /*1d60*/  STL [R1+0x15c], R12 ;  /* 0x00015c0c01007387 */ /* 0x0003e20000100800 */
[----:B------:R-:W-:Y:S01]  /*1d70*/  @!P2 IMAD.IADD R0, R0, 0x1, -R3 ;  /* 0x000000010000a824 */ /* 0x000fe200078e0a03 */
[----:B------:R-:W-:Y:S01]  /*1d80*/  ISETP.GT.U32.AND P6, PT, R3, R11, PT ;  /* 0x0000000b0300720c */ /* 0x000fe20003fc4070 */
[----:B------:R-:W-:Y:S01]  /*1d90*/  IMAD.MOV.U32 R13, RZ, RZ, R5 ;  /* 0x000000ffff0d7224 */ /* 0x000fe200078e0005 */
[----:B------:R-:W-:-:S02]  /*1da0*/  ISETP.GE.AND P2, PT, R7, RZ, PT ;  /* 0x000000ff0700720c */ /* 0x000fc40003f46270 */
[----:B0-----:R-:W-:Y:S01]  /*1db0*/  IADD3 R8, R25, 0x63, RZ ;  /* 0x0000006319087810 */ /* 0x001fe20007ffe0ff */
[----:B------:R-:W-:Y:S01]  /*1dc0*/  @!P5 IMAD.MOV R13, RZ, RZ, -R13 ;  /* 0x000000ffff0dd224 */ /* 0x000fe200078e0a0d */
[----:B------:R-:W-:Y:S02]  /*1dd0*/  ISETP.GT.U32.AND P5, PT, R3, R4, PT ;  /* 0x000000040300720c */ /* 0x000fe40003fa4070 */
[----:B-1----:R-:W-:Y:S02]  /*1de0*/  IABS R12, R8 ;  /* 0x00000008000c7213 */ /* 0x002fe40000000000 */
[----:B------:R-:W-:Y:S01]  /*1df0*/  ISETP.GE.AND P1, PT, R8, RZ, PT ;  /* 0x000000ff0800720c */ /* 0x000fe20003f26270 */
[----:B------:R-:W-:Y:S01]  /*1e00*/  IMAD.HI.U32 R8, R2, R6, RZ ;  /* 0x0000000602087227 */ /* 0x000fe200078e00ff */
[----:B------:R0:W-:Y:S03]  /*1e10*/  STL [R1+0x164], R13 ;  /* 0x0001640d01007387 */ /* 0x0001e60000100800 */
[----:B------:R-:W-:-:S02]  /*1e20*/  IMAD.MOV.U32 R7, RZ, RZ, R12 ;  /* 0x000000ffff077224 */ /* 0x000fc400078e000c */
[----:B------:R-:W-:Y:S02]  /*1e30*/  IMAD.MOV.U32 R12, RZ, RZ, R0 ;  /* 0x000000ffff0c7224 */ /* 0x000fe400078e0000 */
[----:B------:R-:W-:Y:S01]  /*1e40*/  IMAD.MOV R0, RZ, RZ, -R8 ;  /* 0x000000ffff007224 */ /* 0x000fe200078e0a08 */
[C---:B------:R-:W-:Y:S01]  /*1e50*/  IADD3 R8, R25.reuse, 0x61, RZ ;  /* 0x0000006119087810 */ /* 0x040fe20007ffe0ff */
[----:B------:R-:W-:Y:S01]  /*1e60*/  IMAD.HI.U32 R5, R2, R7, RZ ;  /* 0x0000000702057227 */ /* 0x000fe200078e00ff */
[----:B0-----:R-:W-:-:S03]  /*1e70*/  IADD3 R13, R25, 0x62, RZ ;  /* 0x00000062190d7810 */ /* 0x001fc60007ffe0ff */
[----:B------:R-:W-:Y:S01]  /*1e80*/  IMAD R6, R3, R0, R6 ;  /* 0x0000000003067224 */ /* 0x000fe200078e0206 */
[----:B------:R-:W-:Y:S01]  /*1e90*/  IADD3 R0, R25, 0x5f, RZ ;  /* 0x0000005f19007810 */ /* 0x000fe20007ffe0ff */
[----:B------:R-:W-:Y:S02]  /*1ea0*/  @!P6 IMAD.IADD R11, R11, 0x1, -R3 ;  /* 0x000000010b0be824 */ /* 0x000fe400078e0a03 */
[----:B------:R-:W-:Y:S01]  /*1eb0*/  IMAD.MOV R5, RZ, RZ, -R5 ;  /* 0x000000ffff057224 */ /* 0x000fe200078e0a05 */
[C---:B------:R-:W-:Y:S01]  /*1ec0*/  ISETP.GT.U32.AND P6, PT, R3.reuse, R6, PT ;  /* 0x000000060300720c */ /* 0x040fe20003fc4070 */
[----:B------:R-:W-:Y:S01]  /*1ed0*/  IMAD.MOV.U32 R15, RZ, RZ, R11 ;  /* 0x000000ffff0f7224 */ /* 0x000fe200078e000b */
[----:B------:R-:W-:Y:S01]  /*1ee0*/  IABS R11, R0 ;  /* 0x00000000000b7213 */ /* 0x000fe20000000000 */
[----:B------:R-:W-:Y:S02]  /*1ef0*/  IMAD R5, R3, R5, R7 ;  /* 0x0000000503057224 */ /* 0x000fe400078e0207 */
[----:B------:R-:W-:-:S02]  /*1f00*/  @!P3 IMAD.MOV R15, RZ, RZ, -R15 ;  /* 0x000000ffff0fb224 */ /* 0x000fc400078e0a0f */
[----:B------:R-:W-:Y:S01]  /*1f10*/  @!P0 IMAD.MOV R12, RZ, RZ, -R12 ;  /* 0x000000ffff0c8224 */ /* 0x000fe200078e0a0c */
[----:B------:R-:W-:Y:S01]  /*1f20*/  ISETP.GT.U32.AND P3, PT, R3, R5, PT ;  /* 0x000000050300720c */ /* 0x000fe20003f64070 */
[--C-:B------:R-:W-:Y:S01]  /*1f30*/  @!P5 IMAD.IADD R4, R4, 0x1, -R3.reuse ;  /* 0x000000010404d824 */ /* 0x100fe200078e0a03 */
[----:B------:R-:W-:Y:S02]  /*1f40*/  ISETP.GE.AND P0, PT, R13, RZ, PT ;  /* 0x000000ff0d00720c */ /* 0x000fe40003f06270 */
[----:B------:R-:W-:Y:S01]  /*1f50*/  IABS R13, R13 ;  /* 0x0000000d000d7213 */ /* 0x000fe20000000000 */
[----:B------:R-:W-:Y:S01]  /*1f60*/  @!P6 IMAD.IADD R6, R6, 0x1, -R3 ;  /* 0x000000010606e824 */ /* 0x000fe200078e0a03 */
[----:B------:R0:W-:Y:S01]  /*1f70*/  STL [R1+0x16c], R12 ;  /* 0x00016c0c01007387 */ /* 0x0001e20000100800 */
[----:B------:R-:W-:Y:S01]  /*1f80*/  IMAD.MOV.U32 R14, RZ, RZ, R4 ;  /* 0x000000ffff0e7224 */ /* 0x000fe200078e0004 */
[----:B------:R-:W-:Y:S01]  /*1f90*/  ISETP.GE.AND P5, PT, R8, RZ, PT ;  /* 0x000000ff0800720c */ /* 0x000fe20003fa6270 */
[----:B------:R-:W-:Y:S01]  /*1fa0*/  IMAD.HI.U32 R7, R2, R13, RZ ;  /* 0x0000000d02077227 */ /* 0x000fe200078e00ff */
[----:B------:R-:W-:Y:S01]  /*1fb0*/  ISETP.GT.U32.AND P6, PT, R3, R6, PT ;  /* 0x000000060300720c */ /* 0x000fe20003fc4070 */
[----:B------:R-:W-:Y:S01]  /*1fc0*/  STL [R1+0x170], R15 ;  /* 0x0001700f01007387 */ /* 0x000fe20000100800 */
[----:B------:R-:W-:Y:S01]  /*1fd0*/  IABS R8, R8 ;  /* 0x0000000800087213 */ /* 0x000fe20000000000 */
[----:B------:R-:W-:-:S02]  /*1fe0*/  @!P4 IMAD.MOV R14, RZ, RZ, -R14 ;  /* 0x000000ffff0ec224 */ /* 0x000fc400078e0a0e */
[----:B------:R-:W-:Y:S01]  /*1ff0*/  IMAD.MOV R7, RZ, RZ, -R7 ;  /* 0x000000ffff077224 */ /* 0x000fe200078e0a07 */
[----:B0-----:R-:W-:Y:S01]  /*2000*/  IADD3 R12, R25, 0x60, RZ ;  /* 0x00000060190c7810 */ /* 0x001fe20007ffe0ff */
[----:B------:R-:W-:Y:S01]  /*2010*/  @!P3 IMAD.IADD R5, R5, 0x1, -R3 ;  /* 0x000000010505b824 */ /* 0x000fe200078e0a03 */
[----:B------:R0:W-:Y:S01]  /*2020*/  STL [R1+0x1f4], R14 ;  /* 0x0001f40e01007387 */ /* 0x0001e20000100800 */
[C---:B------:R-:W-:Y:S01]  /*2030*/  IMAD R13, R3.reuse, R7, R13 ;  /* 0x00000007030d7224 */ /* 0x040fe200078e020d */
[----:B------:R-:W-:Y:S01]  /*2040*/  ISETP.GE.AND P4, PT, R12, RZ, PT ;  /* 0x000000ff0c00720c */ /* 0x000fe20003f86270 */
[----:B------:R-:W-:Y:S01]  /*2050*/  IMAD.HI.U32 R4, R2, R8, RZ ;  /* 0x0000000802047227 */ /* 0x000fe200078e00ff */
[----:B------:R-:W-:Y:S02]  /*2060*/  IABS R12, R12 ;  /* 0x0000000c000c7213 */ /* 0x000fe40000000000 */
[C---:B------:R-:W-:Y:S01]  /*2070*/  ISETP.GT.U32.AND P3, PT, R3.reuse, R5, PT ;  /* 0x000000050300720c */ /* 0x040fe20003f64070 */
[----:B------:R-:W-:Y:S01]  /*2080*/  @!P6 IMAD.IADD R6, R6, 0x1, -R3 ;  /* 0x000000010606e824 */ /* 0x000fe200078e0a03 */
[----:B------:R-:W-:Y:S01]  /*2090*/  ISETP.GT.U32.AND P6, PT, R3, R13, PT ;  /* 0x0000000d0300720c */ /* 0x000fe20003fc4070 */
[----:B------:R-:W-:-:S04]  /*20a0*/  IMAD.HI.U32 R7, R2, R11, RZ ;  /* 0x0000000b02077227 */ /* 0x000fc800078e00ff */
[----:B0-----:R-:W-:-:S04]  /*20b0*/  IMAD.HI.U32 R14, R2, R12, RZ ;  /* 0x0000000c020e7227 */ /* 0x001fc800078e00ff */
[----:B------:R-:W-:Y:S02]  /*20c0*/  IMAD.MOV R14, RZ, RZ, -R14 ;  /* 0x000000ffff0e7224 */ /* 0x000fe400078e0a0e */
[----:B------:R-:W-:Y:S02]  /*20d0*/  IMAD.MOV R4, RZ, RZ, -R4 ;  /* 0x000000ffff047224 */ /* 0x000fe400078e0a04 */
[----:B------:R-:W-:Y:S02]  /*20e0*/  IMAD.MOV R7, RZ, RZ, -R7 ;  /* 0x000000ffff077224 */ /* 0x000fe400078e0a07 */
[C---:B------:R-:W-:Y:S02]  /*20f0*/  IMAD R12, R3.reuse, R14, R12 ;  /* 0x0000000e030c7224 */ /* 0x040fe400078e020c */
[----:B------:R-:W-:Y:S01]  /*2100*/  IMAD R8, R3, R4, R8 ;  /* 0x0000000403087224 */ /* 0x000fe200078e0208 */
[----:B------:R-:W-:Y:S01]  /*2110*/  IABS R4, R19 ;  /* 0x0000001300047213 */ /* 0x000fe20000000000 */
[----:B------:R-:W-:-:S02]  /*2120*/  IMAD.MOV.U32 R15, RZ, RZ, R6 ;  /* 0x000000ffff0f7224 */ /* 0x000fc400078e0006 */
[----:B------:R-:W-:Y:S01]  /*2130*/  IMAD R11, R3, R7, R11 ;  /* 0x00000007030b7224 */ /* 0x000fe200078e020b */
[----:B------:R-:W-:Y:S01]  /*2140*/  IADD3 R7, R25, 0x5c, RZ ;  /* 0x0000005c19077810 */ /* 0x000fe20007ffe0ff */
[----:B------:R-:W-:Y:S01]  /*2150*/  @!P3 IMAD.IADD R5, R5, 0x1, -R3 ;  /* 0x000000010505b824 */ /* 0x000fe200078e0a03 */
[C---:B------:R-:W-:Y:S01]  /*2160*/  ISETP.GT.U32.AND P3, PT, R3.reuse, R12, PT ;  /* 0x0000000c0300720c */ /* 0x040fe20003f64070 */
[----:B------:R-:W-:Y:S01]  /*2170*/  @!P2 IMAD.MOV R15, RZ, RZ, -R15 ;  /* 0x000000ffff0fa224 */ /* 0x000fe200078e0a0f */
[----:B------:R-:W-:Y:S01]  /*2180*/  ISETP.GT.U32.AND P2, PT, R3, R8, PT ;  /* 0x000000080300720c */ /* 0x000fe20003f44070 */
[----:B------:R-:W-:Y:S01]  /*2190*/  @!P6 IMAD.IADD R13, R13, 0x1, -R3 ;  /* 0x000000010d0de824 */ /* 0x000fe200078e0a03 */
[----:B------:R-:W-:Y:S01]  /*21a0*/  ISETP.GT.U32.AND P6, PT, R3, R11, PT ;  /* 0x0000000b0300720c */ /* 0x000fe20003fc4070 */
[----:B------:R-:W-:Y:S01]  /*21b0*/  IMAD.MOV.U32 R14, RZ, RZ, R5 ;  /* 0x000000ffff0e7224 */ /* 0x000fe200078e0005 */
[----:B------:R0:W-:Y:S01]  /*21c0*/  STL [R1+0x168], R15 ;  /* 0x0001680f01007387 */ /* 0x0001e20000100800 */
[----:B------:R-:W-:Y:S01]  /*21d0*/  IMAD.HI.U32 R6, R2, R4, RZ ;  /* 0x0000000402067227 */ /* 0x000fe200078e00ff */
[----:B------:R-:W-:-:S03]  /*21e0*/  IABS R18, R7 ;  /* 0x0000000700127213 */ /* 0x000fc60000000000 */
[----:B------:R-:W-:Y:S02]  /*21f0*/  IMAD.MOV R6, RZ, RZ, -R6 ;  /* 0x000000ffff067224 */ /* 0x000fe400078e0a06 */
[--C-:B------:R-:W-:Y:S02]  /*2200*/  @!P3 IMAD.IADD R12, R12, 0x1, -R3.reuse ;  /* 0x000000010c0cb824 */ /* 0x100fe400078e0a03 */
[--C-:B------:R-:W-:Y:S01]  /*2210*/  @!P2 IMAD.IADD R8, R8, 0x1, -R3.reuse ;  /* 0x000000010808a824 */ /* 0x100fe200078e0a03 */
[----:B0-----:R-:W-:Y:S01]  /*2220*/  IABS R15, R16 ;  /* 0x00000010000f7213 */ /* 0x001fe20000000000 */
[----:B------:R-:W-:Y:S01]  /*2230*/  @!P6 IMAD.IADD R11, R11, 0x1, -R3 ;  /* 0x000000010b0be824 */ /* 0x000fe200078e0a03 */
[C---:B------:R-:W-:Y:S01]  /*2240*/  ISETP.GT.U32.AND P2, PT, R3.reuse, R13, PT ;  /* 0x0000000d0300720c */ /* 0x040fe20003f44070 */
[----:B------:R-:W-:Y:S01]  /*2250*/  @!P1 IMAD.MOV R14, RZ, RZ, -R14 ;  /* 0x000000ffff0e9224 */ /* 0x000fe200078e0a0e */
[C---:B------:R-:W-:Y:S01]  /*2260*/  ISETP.GT.U32.AND P6, PT, R3.reuse, R12, PT ;  /* 0x0000000c0300720c */ /* 0x040fe20003fc4070 */
[----:B------:R-:W-:Y:S01]  /*2270*/  IMAD.HI.U32 R5, R2, R15, RZ ;  /* 0x0000000f02057227 */ /* 0x000fe200078e00ff */
[----:B------:R-:W-:-:S02]  /*2280*/  ISETP.GT.U32.AND P1, PT, R3, R11, PT ;  /* 0x0000000b0300720c */ /* 0x000fc40003f24070 */
[C---:B------:R-:W-:Y:S01]  /*2290*/  ISETP.GT.U32.AND P3, PT, R3.reuse, R8, PT ;  /* 0x000000080300720c */ /* 0x040fe20003f64070 */
[----:B------:R-:W-:Y:S01]  /*22a0*/  IMAD.MOV R5, RZ, RZ, -R5 ;  /* 0x000000ffff057224 */ /* 0x000fe200078e0a05 */
[----:B------:R0:W-:Y:S01]  /*22b0*/  STL [R1+0x160], R14 ;  /* 0x0001600e01007387 */ /* 0x0001e20000100800 */
[----:B------:R-:W-:Y:S01]  /*22c0*/  IMAD R4, R3, R6, R4 ;  /* 0x0000000603047224 */ /* 0x000fe200078e0204 */
[----:B------:R-:W-:Y:S01]  /*22d0*/  IADD3 R6, R25, 0x5b, RZ ;  /* 0x0000005b19067810 */ /* 0x000fe20007ffe0ff */
[----:B------:R-:W-:Y:S01]  /*22e0*/  IMAD R15, R3, R5, R15 ;  /* 0x00000005030f7224 */ /* 0x000fe200078e020f */
[----:B------:R-:W-:Y:S01]  /*22f0*/  IADD3 R5, R25, 0x5a, RZ ;  /* 0x0000005a19057810 */ /* 0x000fe20007ffe0ff */
[--C-:B------:R-:W-:Y:S01]  /*2300*/  @!P2 IMAD.IADD R13, R13, 0x1, -R3.reuse ;  /* 0x000000010d0da824 */ /* 0x100fe200078e0a03 */
[C---:B------:R-:W-:Y:S01]  /*2310*/  ISETP.GT.U32.AND P2, PT, R3.reuse, R4, PT ;  /* 0x000000040300720c */ /* 0x040fe20003f44070 */
[--C-:B------:R-:W-:Y:S01]  /*2320*/  @!P6 IMAD.IADD R12, R12, 0x1, -R3.reuse ;  /* 0x000000010c0ce824 */ /* 0x100fe200078e0a03 */
[----:B------:R-:W-:Y:S01]  /*2330*/  ISETP.GT.U32.AND P6, PT, R3, R15, PT ;  /* 0x0000000f0300720c */ /* 0x000fe20003fc4070 */
[--C-:B------:R-:W-:Y:S01]  /*2340*/  @!P1 IMAD.IADD R11, R11, 0x1, -R3.reuse ;  /* 0x000000010b0b9824 */ /* 0x100fe200078e0a03 */
[----:B------:R-:W-:Y:S01]  /*2350*/  ISETP.GE.AND P1, PT, R19, RZ, PT ;  /* 0x000000ff1300720c */ /* 0x000fe20003f26270 */
[----:B------:R-:W-:Y:S01]  /*2360*/  @!P3 IMAD.IADD R8, R8, 0x1, -R3 ;  /* 0x000000010808b824 */ /* 0x000fe200078e0a03 */
[----:B------:R-:W-:Y:S01]  /*2370*/  IABS R19, R5 ;  /* 0x0000000500137213 */ /* 0x000fe20000000000 */
[----:B0-----:R-:W-:Y:S01]  /*2380*/  IMAD.HI.U32 R14, R2, R18, RZ ;  /* 0x00000012020e7227 */ /* 0x001fe200078e00ff */
[----:B------:R-:W-:-:S02]  /*2390*/  IABS R17, R6 ;  /* 0x0000000600117213 */ /* 0x000fc40000000000 */
[----:B------:R-:W-:Y:S01]  /*23a0*/  ISETP.GE.AND P3, PT, R0, RZ, PT ;  /* 0x000000ff0000720c */ /* 0x000fe20003f66270 */
[----:B------:R-:W-:Y:S02]  /*23b0*/  IMAD.MOV.U32 R21, RZ, RZ, R13 ;  /* 0x000000ffff157224 */ /* 0x000fe400078e000d */
[--C-:B------:R-:W-:Y:S01]  /*23c0*/  @!P2 IMAD.IADD R4, R4, 0x1, -R3.reuse ;  /* 0x000000010404a824 */ /* 0x100fe200078e0a03 */
[----:B------:R-:W-:Y:S01]  /*23d0*/  ISETP.GE.AND P2, PT, R16, RZ, PT ;  /* 0x000000ff1000720c */ /* 0x000fe20003f46270 */
[----:B------:R-:W-:Y:S02]  /*23e0*/  @!P6 IMAD.IADD R15, R15, 0x1, -R3 ;  /* 0x000000010f0fe824 */ /* 0x000fe400078e0a03 */
[----:B------:R-:W-:Y:S02]  /*23f0*/  IMAD.MOV.U32 R16, RZ, RZ, R19 ;  /* 0x000000ffff107224 */ /* 0x000fe400078e0013 */
[----:B------:R-:W-:Y:S01]  /*2400*/  IMAD.MOV R14, RZ, RZ, -R14 ;  /* 0x000000ffff0e7224 */ /* 0x000fe200078e0a0e */
[----:B------:R-:W-:Y:S01]  /*2410*/  ISETP.GT.U32.AND P6, PT, R3, R15, PT ;  /* 0x0000000f0300720c */ /* 0x000fe20003fc4070 */
[----:B------:R-:W-:-:S04]  /*2420*/  IMAD.HI.U32 R13, R2, R16, RZ ;  /* 0x00000010020d7227 */ /* 0x000fc800078e00ff */
[----:B------:R-:W-:Y:S02]  /*2430*/  IMAD.MOV.U32 R20, RZ, RZ, R8 ;  /* 0x000000ffff147224 */ /* 0x000fe400078e0008 */
[----:B------:R-:W-:Y:S01]  /*2440*/  @!P0 IMAD.MOV R21, RZ, RZ, -R21 ;  /* 0x000000ffff158224 */ /* 0x000fe200078e0a15 */
[C---:B------:R-:W-:Y:S01]  /*2450*/  ISETP.GT.U32.AND P0, PT, R3.reuse, R4, PT ;  /* 0x000000040300720c */ /* 0x040fe20003f04070 */
[----:B------:R-:W-:Y:S02]  /*2460*/  IMAD.MOV R8, RZ, RZ, -R13 ;  /* 0x000000ffff087224 */ /* 0x000fe400078e0a0d */
[C---:B------:R-:W-:Y:S01]  /*2470*/  IMAD R18, R3.reuse, R14, R18 ;  /* 0x0000000e03127224 */ /* 0x040fe200078e0212 */
[----:B------:R0:W-:Y:S01]  /*2480*/  STL [R1+0x13c], R21 ;  /* 0x00013c1501007387 */ /* 0x0001e20000100800 */
[----:B------:R-:W-:Y:S02]  /*2490*/  IMAD R16, R3, R8, R16 ;  /* 0x0000000803107224 */ /* 0x000fe400078e0210 */
[----:B------:R-:W-:-:S04]  /*24a0*/  IMAD.HI.U32 R0, R2, R17, RZ ;  /* 0x0000001102007227 */ /* 0x000fc800078e00ff */
[----:B------:R-:W-:Y:S01]  /*24b0*/  @!P5 IMAD.MOV R20, RZ, RZ, -R20 ;  /* 0x000000ffff14d224 */ /* 0x000fe200078e0a14 */
[----:B------:R-:W-:Y:S01]  /*24c0*/  ISETP.GT.U32.AND P5, PT, R3, R18, PT ;  /* 0x000000120300720c */ /* 0x000fe20003fa4070 */
[--C-:B------:R-:W-:Y:S01]  /*24d0*/  @!P6 IMAD.IADD R15, R15, 0x1, -R3.reuse ;  /* 0x000000010f0fe824 */ /* 0x100fe200078e0a03 */
[C---:B------:R-:W-:Y:S01]  /*24e0*/  ISETP.GT.U32.AND P6, PT, R3.reuse, R16, PT ;  /* 0x000000100300720c */ /* 0x040fe20003fc4070 */
[----:B------:R-:W-:Y:S01]  /*24f0*/  IMAD.MOV R0, RZ, RZ, -R0 ;  /* 0x000000ffff007224 */ /* 0x000fe200078e0a00 */
[----:B------:R-:W-:Y:S01]  /*2500*/  STL [R1+0x140], R20 ;  /* 0x0001401401007387 */ /* 0x000fe20000100800 */
[----:B------:R-:W-:Y:S01]  /*2510*/  @!P0 IMAD.IADD R4, R4, 0x1, -R3 ;  /* 0x0000000104048824 */ /* 0x000fe200078e0a03 */
[----:B------:R-:W-:Y:S01]  /*2520*/  ISETP.GE.AND P0, PT, R6, RZ, PT ;  /* 0x000000ff0600720c */ /* 0x000fe20003f06270 */
[----:B------:R-:W-:Y:S01]  /*2530*/  IMAD R17, R3, R0, R17 ;  /* 0x0000000003117224 */ /* 0x000fe200078e0211 */
[----:B------:R-:W-:Y:S01]  /*2540*/  IADD3 R6, R25, 0x58, RZ ;  /* 0x0000005819067810 */ /* 0x000fe20007ffe0ff */
[----:B------:R-:W-:Y:S01]  /*2550*/  @!P4 IMAD.MOV R12, RZ, RZ, -R12 ;  /* 0x000000ffff0cc224 */ /* 0x000fe200078e0a0c */
[----:B------:R-:W-:Y:S01]  /*2560*/  ISETP.GE.AND P4, PT, R7, RZ, PT ;  /* 0x000000ff0700720c */ /* 0x000fe20003f86270 */
[----:B------:R-:W-:Y:S01]  /*2570*/  @!P3 IMAD.MOV R11, RZ, RZ, -R11 ;  /* 0x000000ffff0bb224 */ /* 0x000fe200078e0a0b */
[----:B------:R-:W-:Y:S01]  /*2580*/  ISETP.GT.U32.AND P3, PT, R3, R17, PT ;  /* 0x000000110300720c */ /* 0x000fe20003f64070 */
[----:B------:R-:W-:Y:S01]  /*2590*/  IMAD.MOV.U32 R7, RZ, RZ, R4 ;  /* 0x000000ffff077224 */ /* 0x000fe200078e0004 */
[----:B------:R-:W-:Y:S01]  /*25a0*/  IADD3 R0, R25, 0x59, RZ ;  /* 0x0000005919007810 */ /* 0x000fe20007ffe0ff */
[----:B------:R-:W-:Y:S01]  /*25b0*/  @!P5 IMAD.IADD R18, R18, 0x1, -R3 ;  /* 0x000000011212d824 */ /* 0x000fe200078e0a03 */
[----:B------:R-:W-:Y:S01]  /*25c0*/  ISETP.GE.AND P5, PT, R5, RZ, PT ;  /* 0x000000ff0500720c */ /* 0x000fe20003fa6270 */
[----:B------:R-:W-:Y:S01]  /*25d0*/  @!P1 IMAD.MOV R7, RZ, RZ, -R7 ;  /* 0x000000ffff079224 */ /* 0x000fe200078e0a07 */
[----:B------:R-:W-:Y:S01]  /*25e0*/  IABS R5, R6 ;  /* 0x0000000600057213 */ /* 0x000fe20000000000 */
[----:B------:R-:W-:Y:S01]  /*25f0*/  @!P6 IMAD.IADD R16, R16, 0x1, -R3 ;  /* 0x000000011010e824 */ /* 0x000fe200078e0a03 */
[----:B------:R-:W-:Y:S01]  /*2600*/  STL [R1+0x144], R12 ;  /* 0x0001440c01007387 */ /* 0x000fe20000100800 */
[----:B------:R-:W-:Y:S01]  /*2610*/  IABS R13, R0 ;  /* 0x00000000000d7213 */ /* 0x000fe20000000000 */
[----:B0-----:R-:W-:Y:S01]  /*2620*/  IMAD.MOV.U32 R21, RZ, RZ, R15 ;  /* 0x000000ffff157224 */ /* 0x001fe200078e000f */
[----:B------:R-:W-:Y:S01]  /*2630*/  IADD3 R4, R25, 0x56, RZ ;  /* 0x0000005619047810 */ /* 0x000fe20007ffe0ff */
[----:B------:R0:W-:Y:S01]  /*2640*/  STL [R1+0x148], R11 ;  /* 0x0001480b01007387 */ /* 0x0001e20000100800 */
[----:B------:R-:W-:Y:S01]  /*2650*/  ISETP.GT.U32.AND P6, PT, R3, R16, PT ;  /* 0x000000100300720c */ /* 0x000fe20003fc4070 */
[----:B------:R-:W-:Y:S01]  /*2660*/  @!P3 IMAD.IADD R17, R17, 0x1, -R3 ;  /* 0x000000011111b824 */ /* 0x000fe200078e0a03 */
[----:B------:R-:W-:Y:S01]  /*2670*/  ISETP.GT.U32.AND P3, PT, R3, R18, PT ;  /* 0x000000120300720c */ /* 0x000fe20003f64070 */
[----:B------:R1:W-:Y:S01]  /*2680*/  STL [R1+0x14c], R7 ;  /* 0x00014c0701007387 */ /* 0x0003e20000100800 */
[----:B------:R-:W-:-:S02]  /*2690*/  IMAD.HI.U32 R8, R2, R13, RZ ;  /* 0x0000000d02087227 */ /* 0x000fc400078e00ff */
[----:B------:R-:W-:Y:S02]  /*26a0*/  ISETP.GT.U32.AND P1, PT, R3, R17, PT ;  /* 0x000000110300720c */ /* 0x000fe40003f24070 */
[----:B------:R-:W-:Y:S01]  /*26b0*/  IMAD.MOV R8, RZ, RZ, -R8 ;  /* 0x000000ffff087224 */ /* 0x000fe200078e0a08 */
[----:B0-----:R-:W-:Y:S01]  /*26c0*/  IADD3 R11, R25, 0x57, RZ ;  /* 0x00000057190b7810 */ /* 0x001fe20007ffe0ff */
[----:B------:R-:W-:Y:S02]  /*26d0*/  @!P2 IMAD.MOV R21, RZ, RZ, -R21 ;  /* 0x000000ffff15a224 */ /* 0x000fe400078e0a15 */
[----:B------:R-:W-:Y:S01]  /*26e0*/  IMAD R13, R3, R8, R13 ;  /* 0x00000008030d7224 */ /* 0x000fe200078e020d */
[----:B------:R-:W-:Y:S01]  /*26f0*/  IABS R14, R11 ;  /* 0x0000000b000e7213 */ /* 0x000fe20000000000 */
[----:B-1----:R-:W-:Y:S01]  /*2700*/  IMAD.HI.U32 R7, R2, R5, RZ ;  /* 0x0000000502077227 */ /* 0x002fe200078e00ff */
[----:B------:R-:W-:Y:S01]  /*2710*/  IABS R8, R4 ;  /* 0x0000000400087213 */ /* 0x000fe20000000000 */
[----:B------:R-:W-:Y:S02]  /*2720*/  STL [R1+0xd4], R21 ;  /* 0x0000d41501007387 */ /* 0x000fe40000100800 */
[----:B------:R-:W-:-:S02]  /*2730*/  IMAD.MOV R7, RZ, RZ, -R7 ;  /* 0x000000ffff077224 */ /* 0x000fc400078e0a07 */
[----:B------:R-:W-:Y:S02]  /*2740*/  @!P6 IMAD.IADD R16, R16, 0x1, -R3 ;  /* 0x000000011010e824 */ /* 0x000fe400078e0a03 */
[----:B------:R-:W-:Y:S01]  /*2750*/  IMAD R5, R3, R7, R5 ;  /* 0x0000000703057224 */ /* 0x000fe200078e0205 */
[----:B------:R-:W-:Y:S01]  /*2760*/  IADD3 R7, R25, 0x55, RZ ;  /* 0x0000005519077810 */ /* 0x000fe20007ffe0ff */
[--C-:B------:R-:W-:Y:S01]  /*2770*/  @!P3 IMAD.IADD R18, R18, 0x1, -R3.reuse ;  /* 0x000000011212b824 */ /* 0x100fe200078e0a03 */
[----:B------:R-:W-:Y:S01]  /*2780*/  ISETP.GT.U32.AND P3, PT, R3, R13, PT ;  /* 0x0000000d0300720c */ /* 0x000fe20003f64070 */
[----:B------:R-:W-:Y:S01]  /*2790*/  @!P1 IMAD.IADD R17, R17, 0x1, -R3 ;  /* 0x0000000111119824 */ /* 0x000fe200078e0a03 */
[----:B------:R-:W-:Y:S01]  /*27a0*/  ISETP.GT.U32.AND P6, PT, R3, R5, PT ;  /* 0x000000050300720c */ /* 0x000fe20003fc4070 */
[----:B------:R-:W-:Y:S01]  /*27b0*/  IMAD.MOV.U32 R20, RZ, RZ, R18 ;  /* 0x000000ffff147224 */ /* 0x000fe200078e0012 */
[----:B------:R-:W-:Y:S01]  /*27c0*/  IABS R12, R7 ;  /* 0x00000007000c7213 */ /* 0x000fe20000000000 */
[----:B------:R-:W-:Y:S01]  /*27d0*/  IMAD.HI.U32 R19, R2, R14, RZ ;  /* 0x0000000e02137227 */ /* 0x000fe200078e00ff */
[----:B------:R-:W-:-:S03]  /*27e0*/  ISETP.GE.AND P1, PT, R0, RZ, PT ;  /* 0x000000ff0000720c */ /* 0x000fc60003f26270 */
[----:B------:R-:W-:Y:S02]  /*27f0*/  @!P4 IMAD.MOV R20, RZ, RZ, -R20 ;  /* 0x000000ffff14c224 */ /* 0x000fe400078e0a14 */
[----:B------:R-:W-:-:S03]  /*2800*/  IMAD.HI.U32 R15, R2, R12, RZ ;  /* 0x0000000c020f7227 */ /* 0x000fc600078e00ff */
[----:B------:R-:W-:Y:S01]  /*2810*/  STL [R1+0xd8], R20 ;  /* 0x0000d81401007387 */ /* 0x000fe20000100800 */
[--C-:B------:R-:W-:Y:S02]  /*2820*/  @!P6 IMAD.IADD R5, R5, 0x1, -R3.reuse ;  /* 0x000000010505e824 */ /* 0x100fe400078e0a03 */
[----:B------:R-:W-:Y:S01]  /*2830*/  @!P3 IMAD.IADD R13, R13, 0x1, -R3 ;  /* 0x000000010d0db824 */ /* 0x000fe200078e0a03 */
[----:B------:R-:W-:Y:S01]  /*2840*/  ISETP.GE.AND P3, PT, R6, RZ, PT ;  /* 0x000000ff0600720c */ /* 0x000fe20003f66270 */
[----:B------:R-:W-:Y:S01]  /*2850*/  IMAD.MOV R15, RZ, RZ, -R15 ;  /* 0x000000ffff0f7224 */ /* 0x000fe200078e0a0f */
[C---:B------:R-:W-:Y:S01]  /*2860*/  ISETP.GT.U32.AND P4, PT, R3.reuse, R5, PT ;  /* 0x000000050300720c */ /* 0x040fe20003f84070 */
[----:B------:R-:W-:Y:S01]  /*2870*/  IMAD.HI.U32 R0, R2, R8, RZ ;  /* 0x0000000802007227 */ /* 0x000fe200078e00ff */
[----:B------:R-:W-:Y:S02]  /*2880*/  ISETP.GT.U32.AND P2, PT, R3, R13, PT ;  /* 0x0000000d0300720c */ /* 0x000fe40003f44070 */
[----:B------:R-:W-:Y:S01]  /*2890*/  IADD3 R6, R25, 0x54, RZ ;  /* 0x0000005419067810 */ /* 0x000fe20007ffe0ff */
[----:B------:R-:W-:-:S02]  /*28a0*/  IMAD.MOV R19, RZ, RZ, -R19 ;  /* 0x000000ffff137224 */ /* 0x000fc400078e0a13 */
[----:B------:R-:W-:Y:S01]  /*28b0*/  @!P0 IMAD.MOV R17, RZ, RZ, -R17 ;  /* 0x000000ffff118224 */ /* 0x000fe200078e0a11 */
[----:B------:R-:W-:Y:S01]  /*28c0*/  ISETP.GE.AND P0, PT, R11, RZ, PT ;  /* 0x000000ff0b00720c */ /* 0x000fe20003f06270 */
[C---:B------:R-:W-:Y:S02]  /*28d0*/  IMAD R11, R3.reuse, R15, R12 ;  /* 0x0000000f030b7224 */ /* 0x040fe400078e020c */
[----:B------:R-:W-:Y:S01]  /*28e0*/  IMAD.MOV R0, RZ, RZ, -R0 ;  /* 0x000000ffff007224 */ /* 0x000fe200078e0a00 */
[----:B------:R-:W-:Y:S01]  /*28f0*/  STL [R1+0xe8], R17 ;  /* 0x0000e81101007387 */ /* 0x000fe20000100800 */
[----:B------:R-:W-:Y:S02]  /*2900*/  IMAD R14, R3, R19, R14 ;  /* 0x00000013030e7224 */ /* 0x000fe400078e020e */
[--C-:B------:R-:W-:Y:S01]  /*2910*/  @!P4 IMAD.IADD R5, R5, 0x1, -R3.reuse ;  /* 0x000000010505c824 */ /* 0x100fe200078e0a03 */
[C---:B------:R-:W-:Y:S01]  /*2920*/  ISETP.GT.U32.AND P4, PT, R3.reuse, R11, PT ;  /* 0x0000000b0300720c */ /* 0x040fe20003f84070 */
[C---:B------:R-:W-:Y:S01]  /*2930*/  IMAD R8, R3.reuse, R0, R8 ;  /* 0x0000000003087224 */ /* 0x040fe200078e0208 */
[----:B------:R-:W-:Y:S01]  /*2940*/  ISETP.GT.U32.AND P6, PT, R3, R14, PT ;  /* 0x0000000e0300720c */ /* 0x000fe20003fc4070 */
[----:B------:R-:W-:Y:S01]  /*2950*/  @!P2 IMAD.IADD R13, R13, 0x1, -R3 ;  /* 0x000000010d0da824 */ /* 0x000fe200078e0a03 */
[----:B------:R-:W-:Y:S01]  /*2960*/  ISETP.GE.AND P2, PT, R4, RZ, PT ;  /* 0x000000ff0400720c */ /* 0x000fe20003f46270 */
[----:B------:R-:W-:Y:S01]  /*2970*/  @!P5 IMAD.MOV R16, RZ, RZ, -R16 ;  /* 0x000000ffff10d224 */ /* 0x000fe200078e0a10 */
[----:B------:R-:W-:Y:S01]  /*2980*/  ISETP.GT.U32.AND P5, PT, R3, R8, PT ;  /* 0x000000080300720c */ /* 0x000fe20003fa4070 */
[----:B------:R-:W-:Y:S01]  /*2990*/  IMAD.MOV.U32 R15, RZ, RZ, R13 ;  /* 0x000000ffff0f7224 */ /* 0x000fe200078e000d */
[----:B------:R-:W-:-:S02]  /*29a0*/  IADD3 R4, R25, 0x53, RZ ;  /* 0x0000005319047810 */ /* 0x000fc40007ffe0ff */
[----:B------:R-:W-:Y:S01]  /*29b0*/  IABS R0, R6 ;  /* 0x0000000600007213 */ /* 0x000fe20000000000 */
[----:B------:R-:W-:Y:S01]  /*29c0*/  @!P1 IMAD.MOV R15, RZ, RZ, -R15 ;  /* 0x000000ffff0f9224 */ /* 0x000fe200078e0a0f */
[----:B------:R-:W-:Y:S01]  /*29d0*/  IABS R13, R4 ;  /* 0x00000004000d7213 */ /* 0x000fe20000000000 */
[--C-:B------:R-:W-:Y:S01]  /*29e0*/  @!P4 IMAD.IADD R11, R11, 0x1, -R3.reuse ;  /* 0x000000010b0bc824 */ /* 0x100fe200078e0a03 */
[----:B------:R-:W-:Y:S01]  /*29f0*/  STL [R1+0x12c], R16 ;  /* 0x00012c1001007387 */ /* 0x000fe20000100800 */
[--C-:B------:R-:W-:Y:S01]  /*2a00*/  @!P6 IMAD.IADD R14, R14, 0x1, -R3.reuse ;  /* 0x000000010e0ee824 */ /* 0x100fe200078e0a03 */
[----:B------:R-:W-:Y:S01]  /*2a10*/  ISETP.GE.AND P6, PT, R7, RZ, PT ;  /* 0x000000ff0700720c */ /* 0x000fe20003fc6270 */
[----:B------:R-:W-:Y:S01]  /*2a20*/  IMAD.HI.U32 R12, R2, R0, RZ ;  /* 0x00000000020c7227 */ /* 0x000fe200078e00ff */
[----:B------:R0:W-:Y:S01]  /*2a30*/  STL [R1+0x130], R15 ;  /* 0x0001300f01007387 */ /* 0x0001e20000100800 */
[C---:B------:R-:W-:Y:S02]  /*2a40*/  ISETP.GT.U32.AND P4, PT, R3.reuse, R11, PT ;  /* 0x0000000b0300720c */ /* 0x040fe40003f84070 */
[----:B------:R-:W-:Y:S01]  /*2a50*/  @!P5 IMAD.IADD R8, R8, 0x1, -R3 ;  /* 0x000000010808d824 */ /* 0x000fe200078e0a03 */
[----:B------:R-:W-:Y:S01]  /*2a60*/  ISETP.GT.U32.AND P5, PT, R3, R14, PT ;  /* 0x0000000e0300720c */ /* 0x000fe20003fa4070 */
[----:B------:R-:W-:Y:S01]  /*2a70*/  IMAD.MOV R12, RZ, RZ, -R12 ;  /* 0x000000ffff0c7224 */ /* 0x000fe200078e0a0c */
[----:B------:R-:W-:-:S02]  /*2a80*/  IADD3 R7, R25, 0x52, RZ ;  /* 0x0000005219077810 */ /* 0x000fc40007ffe0ff */
[C---:B------:R-:W-:Y:S01]  /*2a90*/  ISETP.GT.U32.AND P1, PT, R3.reuse, R8, PT ;  /* 0x000000080300720c */ /* 0x040fe20003f24070 */
[----:B------:R-:W-:Y:S01]  /*2aa0*/  IMAD R0, R3, R12, R0 ;  /* 0x0000000c03007224 */ /* 0x000fe200078e0200 */
[----:B------:R-:W-:Y:S01]  /*2ab0*/  IABS R12, R7 ;  /* 0x00000007000c7213 */ /* 0x000fe20000000000 */
[----:B0-----:R-:W-:Y:S02]  /*2ac0*/  IMAD.MOV.U32 R15, RZ, RZ, R5 ;  /* 0x000000ffff0f7224 */ /* 0x001fe400078e0005 */
[----:B------:R-:W-:-:S04]  /*2ad0*/  IMAD.HI.U32 R5, R2, R13, RZ ;  /* 0x0000000d02057227 */ /* 0x000fc800078e00ff */
[----:B------:R-:W-:Y:S02]  /*2ae0*/  IMAD.MOV R5, RZ, RZ, -R5 ;  /* 0x000000ffff057224 */ /* 0x000fe400078e0a05 */
[----:B------:R-:W-:Y:S02]  /*2af0*/  @!P4 IMAD.IADD R11, R11, 0x1, -R3 ;  /* 0x000000010b0bc824 */ /* 0x000fe400078e0a03 */
[----:B------:R-:W-:Y:S01]  /*2b00*/  IMAD R13, R3, R5, R13 ;  /* 0x00000005030d7224 */ /* 0x000fe200078e020d */
[----:B------:R-:W-:Y:S01]  /*2b10*/  IADD3 R5, R25, 0x50, RZ ;  /* 0x0000005019057810 */ /* 0x000fe20007ffe0ff */
[--C-:B------:R-:W-:Y:S01]  /*2b20*/  @!P5 IMAD.IADD R14, R14, 0x1, -R3.reuse ;  /* 0x000000010e0ed824 */ /* 0x100fe200078e0a03 */
[C---:B------:R-:W-:Y:S01]  /*2b30*/  ISETP.GT.U32.AND P5, PT, R3.reuse, R0, PT ;  /* 0x000000000300720c */ /* 0x040fe20003fa4070 */
[----:B------:R-:W-:Y:S01]  /*2b40*/  @!P1 IMAD.IADD R8, R8, 0x1, -R3 ;  /* 0x0000000108089824 */ /* 0x000fe200078e0a03 */
[----:B------:R-:W-:Y:S01]  /*2b50*/  ISETP.GT.U32.AND P4, PT, R3, R13, PT ;  /* 0x0000000d0300720c */ /* 0x000fe20003f84070 */
[----:B------:R-:W-:Y:S01]  /*2b60*/  @!P3 IMAD.MOV R15, RZ, RZ, -R15 ;  /* 0x000000ffff0fb224 */ /* 0x000fe200078e0a0f */
[----:B------:R-:W-:Y:S01]  /*2b70*/  ISETP.GE.AND P1, PT, R4, RZ, PT ;  /* 0x000000ff0400720c */ /* 0x000fe20003f26270 */
[----:B------:R-:W-:Y:S01]  /*2b80*/  IMAD.HI.U32 R16, R2, R12, RZ ;  /* 0x0000000c02107227 */ /* 0x000fe200078e00ff */
[----:B------:R-:W-:-:S02]  /*2b90*/  IADD3 R4, R25, 0x51, RZ ;  /* 0x0000005119047810 */ /* 0x000fc40007ffe0ff */
[----:B------:R-:W-:Y:S01]  /*2ba0*/  ISETP.GE.AND P3, PT, R6, RZ, PT ;  /* 0x000000ff0600720c */ /* 0x000fe20003f66270 */
[----:B------:R-:W-:Y:S01]  /*2bb0*/  IMAD.MOV.U32 R17, RZ, RZ, R14 ;  /* 0x000000ffff117224 */ /* 0x000fe200078e000e */
[----:B------:R-:W-:Y:S01]  /*2bc0*/  IABS R6, R4 ;  /* 0x0000000400067213 */ /* 0x000fe20000000000 */
[----:B------:R-:W-:Y:S01]  /*2bd0*/  IMAD.MOV R16, RZ, RZ, -R16 ;  /* 0x000000ffff107224 */ /* 0x000fe200078e0a10 */
[----:B------:R0:W-:Y:S01]  /*2be0*/  STL [R1+0x138], R15 ;  /* 0x0001380f01007387 */ /* 0x0001e20000100800 */
[--C-:B------:R-:W-:Y:S01]  /*2bf0*/  @!P5 IMAD.IADD R0, R0, 0x1, -R3.reuse ;  /* 0x000000010000d824 */ /* 0x100fe200078e0a03 */
[----:B------:R-:W-:Y:S01]  /*2c00*/  ISETP.GE.AND P5, PT, R7, RZ, PT ;  /* 0x000000ff0700720c */ /* 0x000fe20003fa6270 */
[----:B------:R-:W-:Y:S02]  /*2c10*/  @!P4 IMAD.IADD R13, R13, 0x1, -R3 ;  /* 0x000000010d0dc824 */ /* 0x000fe400078e0a03 */
[----:B------:R-:W-:Y:S01]  /*2c20*/  @!P0 IMAD.MOV R17, RZ, RZ, -R17 ;  /* 0x000000ffff118224 */ /* 0x000fe200078e0a11 */
[C---:B------:R-:W-:Y:S01]  /*2c30*/  ISETP.GT.U32.AND P0, PT, R3.reuse, R0, PT ;  /* 0x000000000300720c */ /* 0x040fe20003f04070 */
[----:B------:R-:W-:Y:S01]  /*2c40*/  IMAD.HI.U32 R7, R2, R6, RZ ;  /* 0x0000000602077227 */ /* 0x000fe200078e00ff */
[----:B------:R-:W-:-:S02]  /*2c50*/  ISETP.GT.U32.AND P4, PT, R3, R13, PT ;  /* 0x0000000d0300720c */ /* 0x000fc40003f84070 */
[----:B0-----:R-:W-:Y:S01]  /*2c60*/  IABS R15, R5 ;  /* 0x00000005000f7213 */ /* 0x001fe20000000000 */
[C---:B------:R-:W-:Y:S01]  /*2c70*/  IMAD R12, R3.reuse, R16, R12 ;  /* 0x00000010030c7224 */ /* 0x040fe200078e020c */
[----:B------:R-:W-:Y:S01]  /*2c80*/  STL [R1+0x134], R17 ;  /* 0x0001341101007387 */ /* 0x000fe20000100800 */
[----:B------:R-:W-:Y:S02]  /*2c90*/  IMAD.MOV.U32 R14, RZ, RZ, R8 ;  /* 0x000000ffff0e7224 */ /* 0x000fe400078e0008 */
[----:B------:R-:W-:Y:S02]  /*2ca0*/  IMAD.MOV R7, RZ, RZ, -R7 ;  /* 0x000000ffff077224 */ /* 0x000fe400078e0a07 */
[----:B------:R-:W-:Y:S01]  /*2cb0*/  @!P2 IMAD.MOV R14, RZ, RZ, -R14 ;  /* 0x000000ffff0ea224 */ /* 0x000fe200078e0a0e */
[C---:B------:R-:W-:Y:S01]  /*2cc0*/  ISETP.GT.U32.AND P2, PT, R3.reuse, R12, PT ;  /* 0x0000000c0300720c */ /* 0x040fe20003f44070 */
[----:B------:R-:W-:Y:S02]  /*2cd0*/  IMAD R6, R3, R7, R6 ;  /* 0x0000000703067224 */ /* 0x000fe400078e0206 */
[----:B------:R-:W-:Y:S01]  /*2ce0*/  IMAD.HI.U32 R8, R2, R15, RZ ;  /* 0x0000000f02087227 */ /* 0x000fe200078e00ff */
[----:B------:R0:W-:Y:S03]  /*2cf0*/  STL [R1+0x114], R14 ;  /* 0x0001140e01007387 */ /* 0x0001e60000100800 */
[----:B------:R-:W-:Y:S01]  /*2d00*/  @!P4 IMAD.IADD R13, R13, 0x1, -R3 ;  /* 0x000000010d0dc824 */ /* 0x000fe200078e0a03 */
[----:B------:R-:W-:Y:S01]  /*2d10*/  ISETP.GT.U32.AND P4, PT, R3, R6, PT ;  /* 0x000000060300720c */ /* 0x000fe20003f84070 */
[----:B------:R-:W-:-:S02]  /*2d20*/  IMAD.MOV R8, RZ, RZ, -R8 ;  /* 0x000000ffff087224 */ /* 0x000fc400078e0a08 */
[----:B------:R-:W-:Y:S01]  /*2d30*/  @!P0 IMAD.IADD R0, R0, 0x1, -R3 ;  /* 0x0000000100008824 */ /* 0x000fe200078e0a03 */
[----:B------:R-:W-:Y:S01]  /*2d40*/  ISETP.GE.AND P0, PT, R5, RZ, PT ;  /* 0x000000ff0500720c */ /* 0x000fe20003f06270 */
[----:B------:R-:W-:Y:S01]  /*2d50*/  IMAD R15, R3, R8, R15 ;  /* 0x00000008030f7224 */ /* 0x000fe200078e020f */
[----:B------:R-:W-:Y:S01]  /*2d60*/  IADD3 R8, R25, 0x4e, RZ ;  /* 0x0000004e19087810 */ /* 0x000fe20007ffe0ff */
[----:B------:R-:W-:Y:S02]  /*2d70*/  IMAD.MOV.U32 R16, RZ, RZ, R0 ;  /* 0x000000ffff107224 */ /* 0x000fe400078e0000 */
[----:B------:R-:W-:Y:S01]  /*2d80*/  @!P2 IMAD.IADD R12, R12, 0x1, -R3 ;  /* 0x000000010c0ca824 */ /* 0x000fe200078e0a03 */
[----:B------:R-:W-:Y:S01]  /*2d90*/  IABS R7, R8 ;  /* 0x0000000800077213 */ /* 0x000fe20000000000 */
[----:B------:R-:W-:Y:S01]  /*2da0*/  @!P3 IMAD.MOV R16, RZ, RZ, -R16 ;  /* 0x000000ffff10b224 */ /* 0x000fe200078e0a10 */
[C---:B------:R-:W-:Y:S01]  /*2db0*/  ISETP.GT.U32.AND P3, PT, R3.reuse, R15, PT ;  /* 0x0000000f0300720c */ /* 0x040fe20003f64070 */
[----:B------:R-:W-:Y:S01]  /*2dc0*/  @!P6 IMAD.MOV R11, RZ, RZ, -R11 ;  /* 0x000000ffff0be224 */ /* 0x000fe200078e0a0b */
[----:B------:R-:W-:Y:S01]  /*2dd0*/  ISETP.GT.U32.AND P2, PT, R3, R12, PT ;  /* 0x0000000c0300720c */ /* 0x000fe20003f44070 */
[----:B------:R-:W-:Y:S01]  /*2de0*/  @!P4 IMAD.IADD R6, R6, 0x1, -R3 ;  /* 0x000000010606c824 */ /* 0x000fe200078e0a03 */
[----:B------:R-:W-:Y:S01]  /*2df0*/  ISETP.GE.AND P6, PT, R4, RZ, PT ;  /* 0x000000ff0400720c */ /* 0x000fe20003fc6270 */
[----:B0-----:R-:W-:Y:S01]  /*2e00*/  IMAD.MOV.U32 R14, RZ, RZ, R13 ;  /* 0x000000ffff0e7224 */ /* 0x001fe200078e000d */
[----:B------:R0:W-:Y:S01]  /*2e10*/  STL [R1+0x118], R11 ;  /* 0x0001180b01007387 */ /* 0x0001e20000100800 */
[----:B------:R-:W-:-:S02]  /*2e20*/  IADD3 R4, R25, 0x4d, RZ ;  /* 0x0000004d19047810 */ /* 0x000fc40007ffe0ff */
[----:B------:R-:W-:Y:S01]  /*2e30*/  ISETP.GT.U32.AND P4, PT, R3, R6, PT ;  /* 0x000000060300720c */ /* 0x000fe20003f84070 */
[----:B------:R-:W-:Y:S01]  /*2e40*/  @!P1 IMAD.MOV R14, RZ, RZ, -R14 ;  /* 0x000000ffff0e9224 */ /* 0x000fe200078e0a0e */
[----:B------:R-:W-:Y:S01]  /*2e50*/  STL [R1+0x128], R16 ;  /* 0x0001281001007387 */ /* 0x000fe20000100800 */
[----:B------:R-:W-:Y:S01]  /*2e60*/  IABS R0, R4 ;  /* 0x0000000400007213 */ /* 0x000fe20000000000 */
[--C-:B------:R-:W-:Y:S02]  /*2e70*/  @!P3 IMAD.IADD R15, R15, 0x1, -R3.reuse ;  /* 0x000000010f0fb824 */ /* 0x100fe400078e0a03 */
[----:B------:R-:W-:Y:S01]  /*2e80*/  @!P2 IMAD.IADD R12, R12, 0x1, -R3 ;  /* 0x000000010c0ca824 */ /* 0x000fe200078e0a03 */
[----:B0-----:R-:W-:Y:S01]  /*2e90*/  IADD3 R11, R25, 0x4f, RZ ;  /* 0x0000004f190b7810 */ /* 0x001fe20007ffe0ff */
[----:B------:R0:W-:Y:S01]  /*2ea0*/  STL [R1+0x124], R14 ;  /* 0x0001240e01007387 */ /* 0x0001e20000100800 */
[----:B------:R-:W-:Y:S01]  /*2eb0*/  ISETP.GE.AND P2, PT, R8, RZ, PT ;  /* 0x000000ff0800720c */ /* 0x000fe20003f46270 */
[----:B------:R-:W-:Y:S01]  /*2ec0*/  IMAD.HI.U32 R8, R2, R7, RZ ;  /* 0x0000000702087227 */ /* 0x000fe200078e00ff */
[----:B------:R-:W-:-:S02]  /*2ed0*/  IABS R5, R11 ;  /* 0x0000000b00057213 */ /* 0x000fc40000000000 */
[----:B------:R-:W-:Y:S01]  /*2ee0*/  ISETP.GT.U32.AND P3, PT, R3, R15, PT ;  /* 0x0000000f0300720c */ /* 0x000fe20003f64070 */
[----:B------:R-:W-:Y:S01]  /*2ef0*/  IMAD.MOV R8, RZ, RZ, -R8 ;  /* 0x000000ffff087224 */ /* 0x000fe200078e0a08 */
[----:B------:R-:W-:Y:S01]  /*2f00*/  ISETP.GE.AND P1, PT, R11, RZ, PT ;  /* 0x000000ff0b00720c */ /* 0x000fe20003f26270 */
[----:B------:R-:W-:-:S04]  /*2f10*/  IMAD.HI.U32 R13, R2, R5, RZ ;  /* 0x00000005020d7227 */ /* 0x000fc800078e00ff */
[----:B0-----:R-:W-:Y:S02]  /*2f20*/  IMAD.MOV.U32 R14, RZ, RZ, R12 ;  /* 0x000000ffff0e7224 */ /* 0x001fe400078e000c */
[----:B------:R-:W-:Y:S02]  /*2f30*/  IMAD.MOV R13, RZ, RZ, -R13 ;  /* 0x000000ffff0d7224 */ /* 0x000fe400078e0a0d */
[----:B------:R-:W-:Y:S02]  /*2f40*/  @!P4 IMAD.IADD R6, R6, 0x1, -R3 ;  /* 0x000000010606c824 */ /* 0x000fe400078e0a03 */
[----:B------:R-:W-:Y:S01]  /*2f50*/  @!P5 IMAD.MOV R14, RZ, RZ, -R14 ;  /* 0x000000ffff0ed224 */ /* 0x000fe200078e0a0e */
[----:B------:R-:W-:Y:S01]  /*2f60*/  ISETP.GE.AND P5, PT, R4, RZ, PT ;  /* 0x000000ff0400720c */ /* 0x000fe20003fa6270 */
[C---:B------:R-:W-:Y:S02]  /*2f70*/  IMAD R5, R3.reuse, R13, R5 ;  /* 0x0000000d03057224 */ /* 0x040fe400078e0205 */
[C---:B------:R-:W-:Y:S01]  /*2f80*/  IMAD R4, R3.reuse, R8, R7 ;  /* 0x0000000803047224 */ /* 0x040fe200078e0207 */
[----:B------:R-:W-:Y:S01]  /*2f90*/  STL [R1+0x120], R14 ;  /* 0x0001200e01007387 */ /* 0x000fe20000100800 */
[----:B------:R-:W-:Y:S01]  /*2fa0*/  IMAD.MOV.U32 R12, RZ, RZ, R6 ;  /* 0x000000ffff0c7224 */ /* 0x000fe200078e0006 */
[----:B------:R-:W-:Y:S01]  /*2fb0*/  ISETP.GT.U32.AND P4, PT, R3, R5, PT ;  /* 0x000000050300720c */ /* 0x000fe20003f84070 */
[----:B------:R-:W-:Y:S01]  /*2fc0*/  IMAD.HI.U32 R11, R2, R0, RZ ;  /* 0x00000000020b7227 */ /* 0x000fe200078e00ff */
[----:B------:R-:W-:-:S02]  /*2fd0*/  IADD3 R6, R25, 0x4b, RZ ;  /* 0x0000004b19067810 */ /* 0x000fc40007ffe0ff */
[----:B------:R-:W-:Y:S01]  /*2fe0*/  IADD3 R7, R25, 0x4a, RZ ;  /* 0x0000004a19077810 */ /* 0x000fe20007ffe0ff */
[----:B------:R-:W-:Y:S01]  /*2ff0*/  @!P6 IMAD.MOV R12, RZ, RZ, -R12 ;  /* 0x000000ffff0ce224 */ /* 0x000fe200078e0a0c */
[----:B------:R-:W-:Y:S01]  /*3000*/  ISETP.GT.U32.AND P6, PT, R3, R4, PT ;  /* 0x000000040300720c */ /* 0x000fe20003fc4070 */
[----:B------:R-:W-:Y:S01]  /*3010*/  IMAD.MOV R11, RZ, RZ, -R11 ;  /* 0x000000ffff0b7224 */ /* 0x000fe200078e0a0b */
[----:B------:R-:W-:Y:S01]  /*3020*/  IABS R13, R7 ;  /* 0x00000007000d7213 */ /* 0x000fe20000000000 */
[----:B------:R-:W-:Y:S01]  /*3030*/  @!P3 IMAD.IADD R15, R15, 0x1, -R3 ;  /* 0x000000010f0fb824 */ /* 0x000fe200078e0a03 */
[----:B------:R0:W-:Y:S01]  /*3040*/  STL [R1+0x1f0], R12 ;  /* 0x0001f00c01007387 */ /* 0x0001e20000100800 */
[----:B------:R-:W-:Y:S01]  /*3050*/  IMAD R0, R3, R11, R0 ;  /* 0x0000000b03007224 */ /* 0x000fe200078e0200 */
[C---:B------:R-:W-:Y:S01]  /*3060*/  IADD3 R11, R25.reuse, 0x4c, RZ ;  /* 0x0000004c190b7810 */ /* 0x040fe20007ffe0ff */
[----:B------:R-:W-:Y:S01]  /*3070*/  IMAD.MOV.U32 R17, RZ, RZ, R15 ;  /* 0x000000ffff117224 */ /* 0x000fe200078e000f */
[----:B------:R-:W-:Y:S01]  /*3080*/  IADD3 R8, R25, 0x49, RZ ;  /* 0x0000004919087810 */ /* 0x000fe20007ffe0ff */
[----:B------:R-:W-:Y:S01]  /*3090*/  @!P4 IMAD.IADD R5, R5, 0x1, -R3 ;  /* 0x000000010505c824 */ /* 0x000fe200078e0a03 */
[----:B------:R-:W-:Y:S01]  /*30a0*/  ISETP.GE.AND P3, PT, R11, RZ, PT ;  /* 0x000000ff0b00720c */ /* 0x000fe20003f66270 */
[----:B------:R-:W-:Y:S01]  /*30b0*/  @!P0 IMAD.MOV R17, RZ, RZ, -R17 ;  /* 0x000000ffff118224 */ /* 0x000fe200078e0a11 */
[C---:B------:R-:W-:Y:S01]  /*30c0*/  ISETP.GT.U32.AND P0, PT, R3.reuse, R0, PT ;  /* 0x000000000300720c */ /* 0x040fe20003f04070 */
[----:B------:R-:W-:Y:S01]  /*30d0*/  @!P6 IMAD.IADD R4, R4, 0x1, -R3 ;  /* 0x000000010404e824 */ /* 0x000fe200078e0a03 */
[----:B------:R-:W-:-:S02]  /*30e0*/  ISETP.GT.U32.AND P4, PT, R3, R5, PT ;  /* 0x000000050300720c */ /* 0x000fc40003f84070 */
[----:B------:R-:W-:Y:S01]  /*30f0*/  IABS R11, R11 ;  /* 0x0000000b000b7213 */ /* 0x000fe20000000000 */
[----:B------:R1:W-:Y:S01]  /*3100*/  STL [R1+0x11c], R17 ;  /* 0x00011c1101007387 */ /* 0x0003e20000100800 */
[----:B------:R-:W-:Y:S02]  /*3110*/  ISETP.GT.U32.AND P6, PT, R3, R4, PT ;  /* 0x000000040300720c */ /* 0x000fe40003fc4070 */
[----:B0-----:R-:W-:Y:S01]  /*3120*/  IABS R12, R6 ;  /* 0x00000006000c7213 */ /* 0x001fe20000000000 */
[----:B------:R-:W-:Y:S01]  /*3130*/  IMAD.HI.U32 R15, R2, R11, RZ ;  /* 0x0000000b020f7227 */ /* 0x000fe200078e00ff */
[----:B------:R-:W-:-:S03]  /*3140*/  IABS R14, R8 ;  /* 0x00000008000e7213 */ /* 0x000fc60000000000 */
[----:B------:R-:W-:Y:S02]  /*3150*/  @!P0 IMAD.IADD R0, R0, 0x1, -R3 ;  /* 0x0000000100008824 */ /* 0x000fe400078e0a03 */
[----:B------:R-:W-:Y:S02]  /*3160*/  IMAD.MOV R15, RZ, RZ, -R15 ;  /* 0x000000ffff0f7224 */ /* 0x000fe400078e0a0f */
[----:B------:R-:W-:Y:S01]  /*3170*/  IMAD.HI.U32 R16, R2, R12, RZ ;  /* 0x0000000c02107227 */ /* 0x000fe200078e00ff */
[----:B------:R-:W-:-:S03]  /*3180*/  ISETP.GT.U32.AND P0, PT, R3, R0, PT ;  /* 0x000000000300720c */ /* 0x000fc60003f04070 */
[----:B------:R-:W-:Y:S01]  /*3190*/  @!P4 IMAD.IADD R5, R5, 0x1, -R3 ;  /* 0x000000010505c824 */ /* 0x000fe200078e0a03 */
[----:B------:R-:W-:Y:S01]  /*31a0*/  ISETP.GE.AND P4, PT, R6, RZ, PT ;  /* 0x000000ff0600720c */ /* 0x000fe20003f86270 */
[----:B-1----:R-:W-:Y:S01]  /*31b0*/  IMAD.HI.U32 R17, R2, R13, RZ ;  /* 0x0000000d02117227 */ /* 0x002fe200078e00ff */
[----:B------:R-:W-:-:S03]  /*31c0*/  IADD3 R6, R25, 0x48, RZ ;  /* 0x0000004819067810 */ /* 0x000fc60007ffe0ff */
[C---:B------:R-:W-:Y:S02]  /*31d0*/  IMAD R11, R3.reuse, R15, R11 ;  /* 0x0000000f030b7224 */ /* 0x040fe400078e020b */
[----:B------:R-:W-:Y:S02]  /*31e0*/  @!P6 IMAD.IADD R4, R4, 0x1, -R3 ;  /* 0x000000010404e824 */ /* 0x000fe400078e0a03 */
[----:B------:R-:W-:Y:S01]  /*31f0*/  IMAD.MOV R16, RZ, RZ, -R16 ;  /* 0x000000ffff107224 */ /* 0x000fe200078e0a10 */
[----:B------:R-:W-:Y:S01]  /*3200*/  ISETP.GT.U32.AND P6, PT, R3, R11, PT ;  /* 0x0000000b0300720c */ /* 0x000fe20003fc4070 */
[----:B------:R-:W-:Y:S02]  /*3210*/  IMAD.MOV.U32 R19, RZ, RZ, R5 ;  /* 0x000000ffff137224 */ /* 0x000fe400078e0005 */
[----:B------:R-:W-:Y:S02]  /*3220*/  IMAD.MOV R17, RZ, RZ, -R17 ;  /* 0x000000ffff117224 */ /* 0x000fe400078e0a11 */
[----:B------:R-:W-:-:S02]  /*3230*/  IMAD.MOV.U32 R18, RZ, RZ, R4 ;  /* 0x000000ffff127224 */ /* 0x000fc400078e0004 */
[----:B------:R-:W-:Y:S02]  /*3240*/  IMAD R12, R3, R16, R12 ;  /* 0x00000010030c7224 */ /* 0x000fe400078e020c */
[----:B------:R-:W-:-:S04]  /*3250*/  IMAD.HI.U32 R15, R2, R14, RZ ;  /* 0x0000000e020f7227 */ /* 0x000fc800078e00ff */
[----:B------:R-:W-:Y:S01]  /*3260*/  @!P1 IMAD.MOV R19, RZ, RZ, -R19 ;  /* 0x000000ffff139224 */ /* 0x000fe200078e0a13 */
[----:B------:R-:W-:Y:S01]  /*3270*/  ISETP.GT.U32.AND P1, PT, R3, R12, PT ;  /* 0x0000000c0300720c */ /* 0x000fe20003f24070 */
[----:B------:R-:W-:Y:S01]  /*3280*/  @!P2 IMAD.MOV R18, RZ, RZ, -R18 ;  /* 0x000000ffff12a224 */ /* 0x000fe200078e0a12 */
[----:B------:R-:W-:Y:S01]  /*3290*/  ISETP.GE.AND P2, PT, R7, RZ, PT ;  /* 0x000000ff0700720c */ /* 0x000fe20003f46270 */
[----:B------:R-:W-:Y:S01]  /*32a0*/  IMAD R5, R3, R17, R13 ;  /* 0x0000001103057224 */ /* 0x000fe200078e020d */
[----:B------:R-:W-:Y:S01]  /*32b0*/  STL [R1+0x110], R19 ;  /* 0x0001101301007387 */ /* 0x000fe20000100800 */
[----:B------:R-:W-:Y:S01]  /*32c0*/  IMAD.MOV R15, RZ, RZ, -R15 ;  /* 0x000000ffff0f7224 */ /* 0x000fe200078e0a0f */
[----:B------:R-:W-:Y:S01]  /*32d0*/  IADD3 R7, R25, 0x47, RZ ;  /* 0x0000004719077810 */ /* 0x000fe20007ffe0ff */
[--C-:B------:R-:W-:Y:S01]  /*32e0*/  @!P0 IMAD.IADD R0, R0, 0x1, -R3.reuse ;  /* 0x0000000100008824 */ /* 0x100fe200078e0a03 */
[----:B------:R0:W-:Y:S01]  /*32f0*/  STL [R1+0x10c], R18 ;  /* 0x00010c1201007387 */ /* 0x0001e20000100800 */
[C---:B------:R-:W-:Y:S01]  /*3300*/  ISETP.GT.U32.AND P0, PT, R3.reuse, R5, PT ;  /* 0x000000050300720c */ /* 0x040fe20003f04070 */
[----:B------:R-:W-:Y:S01]  /*3310*/  IMAD R4, R3, R15, R14 ;  /* 0x0000000f03047224 */ /* 0x000fe200078e020e */
[----:B------:R-:W-:Y:S01]  /*3320*/  IABS R14, R6 ;  /* 0x00000006000e7213 */ /* 0x000fe20000000000 */
[--C-:B------:R-:W-:Y:S01]  /*3330*/  @!P6 IMAD.IADD R11, R11, 0x1, -R3.reuse ;  /* 0x000000010b0be824 */ /* 0x100fe200078e0a03 */
[----:B------:R-:W-:Y:S01]  /*3340*/  IABS R15, R7 ;  /* 0x00000007000f7213 */ /* 0x000fe20000000000 */
[----:B------:R-:W-:Y:S01]  /*3350*/  @!P1 IMAD.IADD R12, R12, 0x1, -R3 ;  /* 0x000000010c0c9824 */ /* 0x000fe200078e0a03 */
[----:B------:R-:W-:Y:S01]  /*3360*/  IADD3 R13, R25, 0x46, RZ ;  /* 0x00000046190d7810 */ /* 0x000fe20007ffe0ff */
[----:B------:R-:W-:Y:S01]  /*3370*/  IMAD.HI.U32 R16, R2, R14, RZ ;  /* 0x0000000e02107227 */ /* 0x000fe200078e00ff */
[----:B------:R-:W-:-:S02]  /*3380*/  ISETP.GT.U32.AND P6, PT, R3, R11, PT ;  /* 0x0000000b0300720c */ /* 0x000fc40003fc4070 */
[----:B------:R-:W-:Y:S01]  /*3390*/  ISETP.GT.U32.AND P1, PT, R3, R12, PT ;  /* 0x0000000c0300720c */ /* 0x000fe20003f24070 */
[----:B0-----:R-:W-:Y:S01]  /*33a0*/  IMAD.MOV.U32 R18, RZ, RZ, R0 ;  /* 0x000000ffff127224 */ /* 0x001fe200078e0000 */
[----:B------:R-:W-:Y:S01]  /*33b0*/  IABS R0, R13 ;  /* 0x0000000d00007213 */ /* 0x000fe20000000000 */
[--C-:B------:R-:W-:Y:S01]  /*33c0*/  @!P0 IMAD.IADD R5, R5, 0x1, -R3.reuse ;  /* 0x0000000105058824 */ /* 0x100fe200078e0a03 */
[----:B------:R-:W-:Y:S01]  /*33d0*/  IADD3 R19, R25, 0x3f, RZ ;  /* 0x0000003f19137810 */ /* 0x000fe20007ffe0ff */
[----:B------:R-:W-:Y:S01]  /*33e0*/  @!P5 IMAD.MOV R18, RZ, RZ, -R18 ;  /* 0x000000ffff12d224 */ /* 0x000fe200078e0a12 */
[C---:B------:R-:W-:Y:S01]  /*33f0*/  ISETP.GT.U32.AND P5, PT, R3.reuse, R4, PT ;  /* 0x000000040300720c */ /* 0x040fe20003fa4070 */
[----:B------:R-:W-:Y:S01]  /*3400*/  IMAD.MOV R16, RZ, RZ, -R16 ;  /* 0x000000ffff107224 */ /* 0x000fe200078e0a10 */
[----:B------:R-:W-:Y:S02]  /*3410*/  ISETP.GT.U32.AND P0, PT, R3, R5, PT ;  /* 0x000000050300720c */ /* 0x000fe40003f04070 */
[----:B------:R0:W-:Y:S01]  /*3420*/  STL [R1+0x108], R18 ;  /* 0x0001081201007387 */ /* 0x0001e20000100800 */
[----:B------:R-:W-:Y:S01]  /*3430*/  @!P6 IMAD.IADD R11, R11, 0x1, -R3 ;  /* 0x000000010b0be824 */ /* 0x000fe200078e0a03 */
[----:B------:R-:W-:Y:S01]  /*3440*/  ISETP.GE.AND P6, PT, R8, RZ, PT ;  /* 0x000000ff0800720c */ /* 0x000fe20003fc6270 */
[----:B------:R-:W-:Y:S01]  /*3450*/  IMAD R14, R3, R16, R14 ;  /* 0x00000010030e7224 */ /* 0x000fe200078e020e */
[----:B------:R-:W-:Y:S01]  /*3460*/  IABS R20, R19 ;  /* 0x0000001300147213 */ /* 0x000fe20000000000 */
[----:B------:R-:W-:-:S04]  /*3470*/  IMAD.HI.U32 R8, R2, R15, RZ ;  /* 0x0000000f02087227 */ /* 0x000fc800078e00ff */
[--C-:B------:R-:W-:Y:S02]  /*3480*/  @!P5 IMAD.IADD R4, R4, 0x1, -R3.reuse ;  /* 0x000000010404d824 */ /* 0x100fe400078e0a03 */
[--C-:B------:R-:W-:Y:S01]  /*3490*/  @!P1 IMAD.IADD R12, R12, 0x1, -R3.reuse ;  /* 0x000000010c0c9824 */ /* 0x100fe200078e0a03 */
[C---:B------:R-:W-:Y:S01]  /*34a0*/  ISETP.GT.U32.AND P1, PT, R3.reuse, R14, PT ;  /* 0x0000000e0300720c */ /* 0x040fe20003f24070 */
[----:B------:R-:W-:Y:S01]  /*34b0*/  IMAD.MOV R8, RZ, RZ, -R8 ;  /* 0x000000ffff087224 */ /* 0x000fe200078e0a08 */
[----:B------:R-:W-:Y:S01]  /*34c0*/  ISETP.GT.U32.AND P5, PT, R3, R4, PT ;  /* 0x000000040300720c */ /* 0x000fe20003fa4070 */
[----:B------:R-:W-:Y:S01]  /*34d0*/  @!P0 IMAD.IADD R5, R5, 0x1, -R3 ;  /* 0x0000000105058824 */ /* 0x000fe200078e0a03 */
[----:B------:R-:W-:Y:S01]  /*34e0*/  ISETP.GE.AND P0, PT, R13, RZ, PT ;  /* 0x000000ff0d00720c */ /* 0x000fe20003f06270 */
[----:B------:R-:W-:Y:S02]  /*34f0*/  IMAD R13, R3, R8, R15 ;  /* 0x00000008030d7224 */ /* 0x000fe400078e020f */
[----:B0-----:R-:W-:-:S02]  /*3500*/  IMAD.MOV.U32 R18, RZ, RZ, R11 ;  /* 0x000000ffff127224 */ /* 0x001fc400078e000b */
[----:B------:R-:W-:-:S04]  /*3510*/  IMAD.HI.U32 R11, R2, R0, RZ ;  /* 0x00000000020b7227 */ /* 0x000fc800078e00ff */
[--C-:B------:R-:W-:Y:S02]  /*3520*/  @!P1 IMAD.IADD R14, R14, 0x1, -R3.reuse ;  /* 0x000000010e0e9824 */ /* 0x100fe400078e0a03 */
[----:B------:R-:W-:Y:S01]  /*3530*/  @!P5 IMAD.IADD R4, R4, 0x1, -R3 ;  /* 0x000000010404d824 */ /* 0x000fe200078e0a03 */
[C---:B------:R-:W-:Y:S01]  /*3540*/  ISETP.GT.U32.AND P5, PT, R3.reuse, R13, PT ;  /* 0x0000000d0300720c */ /* 0x040fe20003fa4070 */
[----:B------:R-:W-:Y:S01]  /*3550*/  IMAD.MOV R11, RZ, RZ, -R11 ;  /* 0x000000ffff0b7224 */ /* 0x000fe200078e0a0b */
[C---:B------:R-:W-:Y:S01]  /*3560*/  ISETP.GT.U32.AND P1, PT, R3.reuse, R14, PT ;  /* 0x0000000e0300720c */ /* 0x040fe20003f24070 */
[----:B------:R-:W-:Y:S02]  /*3570*/  IMAD.MOV.U32 R17, RZ, RZ, R12 ;  /* 0x000000ffff117224 */ /* 0x000fe400078e000c */
[----:B------:R-:W-:Y:S01]  /*3580*/  IMAD R11, R3, R11, R0 ;  /* 0x0000000b030b7224 */ /* 0x000fe200078e0200 */
[C---:B------:R-:W-:Y:S01]  /*3590*/  IADD3 R0, R25.reuse, 0x45, RZ ;  /* 0x0000004519007810 */ /* 0x040fe20007ffe0ff */
[----:B------:R-:W-:Y:S01]  /*35a0*/  IMAD.MOV.U32 R12, RZ, RZ, R5 ;  /* 0x000000ffff0c7224 */ /* 0x000fe200078e0005 */
[----:B------:R-:W-:Y:S01]  /*35b0*/  IADD3 R5, R25, 0x44, RZ ;  /* 0x0000004419057810 */ /* 0x000fe20007ffe0ff */
[----:B------:R-:W-:Y:S01]  /*35c0*/  @!P3 IMAD.MOV R18, RZ, RZ, -R18 ;  /* 0x000000ffff12b224 */ /* 0x000fe200078e0a12 */
[----:B------:R-:W-:Y:S01]  /*35d0*/  IABS R8, R0 ;  /* 0x0000000000087213 */ /* 0x000fe20000000000 */
[----:B------:R-:W-:Y:S01]  /*35e0*/  @!P4 IMAD.MOV R17, RZ, RZ, -R17 ;  /* 0x000000ffff11c224 */ /* 0x000fe200078e0a11 */
[----:B------:R-:W-:Y:S01]  /*35f0*/  IABS R15, R5 ;  /* 0x00000005000f7213 */ /* 0x000fe20000000000 */
[----:B------:R-:W-:Y:S01]  /*3600*/  @!P2 IMAD.MOV R12, RZ, RZ, -R12 ;  /* 0x000000ffff0ca224 */ /* 0x000fe200078e0a0c */
[----:B------:R-:W-:Y:S01]  /*3610*/  STL [R1+0x104], R18 ;  /* 0x0001041201007387 */ /* 0x000fe20000100800 */
[--C-:B------:R-:W-:Y:S01]  /*3620*/  @!P5 IMAD.IADD R13, R13, 0x1, -R3.reuse ;  /* 0x000000010d0dd824 */ /* 0x100fe200078e0a03 */
[----:B------:R-:W-:Y:S01]  /*3630*/  ISETP.GE.AND P3, PT, R6, RZ, PT ;  /* 0x000000ff0600720c */ /* 0x000fe20003f66270 */
[----:B------:R-:W-:Y:S01]  /*3640*/  @!P1 IMAD.IADD R14, R14, 0x1, -R3 ;  /* 0x000000010e0e9824 */ /* 0x000fe200078e0a03 */
[----:B------:R0:W-:Y:S01]  /*3650*/  STL [R1+0xec], R17 ;  /* 0x0000ec1101007387 */ /* 0x0001e20000100800 */
[C---:B------:R-:W-:Y:S01]  /*3660*/  ISETP.GT.U32.AND P1, PT, R3.reuse, R11, PT ;  /* 0x0000000b0300720c */ /* 0x040fe20003f24070 */
[----:B------:R-:W-:Y:S01]  /*3670*/  IMAD.MOV.U32 R6, RZ, RZ, R4 ;  /* 0x000000ffff067224 */ /* 0x000fe200078e0004 */
[----:B------:R-:W-:Y:S01]  /*3680*/  ISETP.GT.U32.AND P5, PT, R3, R13, PT ;  /* 0x0000000d0300720c */ /* 0x000fe20003fa4070 */
[----:B------:R1:W-:Y:S01]  /*3690*/  STL [R1+0xf8], R12 ;  /* 0x0000f80c01007387 */ /* 0x0003e20000100800 */
[----:B------:R-:W-:Y:S01]  /*36a0*/  IMAD.HI.U32 R4, R2, R15, RZ ;  /* 0x0000000f02047227 */ /* 0x000fe200078e00ff */
[----:B------:R-:W-:-:S02]  /*36b0*/  ISETP.GE.AND P4, PT, R7, RZ, PT ;  /* 0x000000ff0700720c */ /* 0x000fc40003f86270 */
[----:B------:R-:W-:Y:S01]  /*36c0*/  ISETP.GE.AND P2, PT, R0, RZ, PT ;  /* 0x000000ff0000720c */ /* 0x000fe20003f46270 */
[----:B------:R-:W-:Y:S01]  /*36d0*/  IMAD.MOV R4, RZ, RZ, -R4 ;  /* 0x000000ffff047224 */ /* 0x000fe200078e0a04 */
[C---:B------:R-:W-:Y:S01]  /*36e0*/  IADD3 R0, R25.reuse, 0x43, RZ ;  /* 0x0000004319007810 */ /* 0x040fe20007ffe0ff */
[----:B0-----:R-:W-:Y:S01]  /*36f0*/  IMAD.MOV.U32 R17, RZ, RZ, R14 ;  /* 0x000000ffff117224 */ /* 0x001fe200078e000e */
[----:B------:R-:W-:Y:S01]  /*3700*/  IADD3 R7, R25, 0x42, RZ ;  /* 0x0000004219077810 */ /* 0x000fe20007ffe0ff */
[----:B------:R-:W-:Y:S01]  /*3710*/  IMAD R15, R3, R4, R15 ;  /* 0x00000004030f7224 */ /* 0x000fe200078e020f */
[----:B------:R-:W-:Y:S01]  /*3720*/  IADD3 R14, R25, 0x3d, RZ ;  /* 0x0000003d190e7810 */ /* 0x000fe20007ffe0ff */
[----:B-1----:R-:W-:-:S04]  /*3730*/  IMAD.HI.U32 R12, R2, R8, RZ ;  /* 0x00000008020c7227 */ /* 0x002fc800078e00ff */
[----:B------:R-:W-:Y:S02]  /*3740*/  IMAD.MOV R12, RZ, RZ, -R12 ;  /* 0x000000ffff0c7224 */ /* 0x000fe400078e0a0c */
[--C-:B------:R-:W-:Y:S02]  /*3750*/  @!P5 IMAD.IADD R13, R13, 0x1, -R3.reuse ;  /* 0x000000010d0dd824 */ /* 0x100fe400078e0a03 */
[----:B------:R-:W-:Y:S02]  /*3760*/  IMAD R8, R3, R12, R8 ;  /* 0x0000000c03087224 */ /* 0x000fe400078e0208 */
[----:B------:R-:W-:Y:S02]  /*3770*/  @!P1 IMAD.IADD R11, R11, 0x1, -R3 ;  /* 0x000000010b0b9824 */ /* 0x000fe400078e0a03 */
[----:B------:R-:W-:Y:S01]  /*3780*/  @!P3 IMAD.MOV R17, RZ, RZ, -R17 ;  /* 0x000000ffff11b224 */ /* 0x000fe200078e0a11 */
[C---:B------:R-:W-:Y:S01]  /*3790*/  ISETP.GT.U32.AND P5, PT, R3.reuse, R8, PT ;  /* 0x000000080300720c */ /* 0x040fe20003fa4070 */
[----:B------:R-:W-:Y:S01]  /*37a0*/  @!P6 IMAD.MOV R6, RZ, RZ, -R6 ;  /* 0x000000ffff06e224 */ /* 0x000fe200078e0a06 */
[C---:B------:R-:W-:Y:S01]  /*37b0*/  ISETP.GT.U32.AND P1, PT, R3.reuse, R11, PT ;  /* 0x0000000b0300720c */ /* 0x040fe20003f24070 */
[----:B------:R-:W-:Y:S01]  /*37c0*/  IMAD.MOV.U32 R16, RZ, RZ, R13 ;  /* 0x000000ffff107224 */ /* 0x000fe200078e000d */
[----:B------:R-:W-:Y:S01]  /*37d0*/  ISETP.GT.U32.AND P3, PT, R3, R15, PT ;  /* 0x0000000f0300720c */ /* 0x000fe20003f64070 */
[----:B------:R-:W-:Y:S01]  /*37e0*/  IMAD.HI.U32 R24, R2, R20, RZ ;  /* 0x0000001402187227 */ /* 0x000fe200078e00ff */
[----:B------:R-:W-:Y:S01]  /*37f0*/  ISETP.GE.AND P6, PT, R5, RZ, PT ;  /* 0x000000ff0500720c */ /* 0x000fe20003fc6270 */
[----:B------:R0:W-:Y:S01]  /*3800*/  STL [R1+0xfc], R6 ;  /* 0x0000fc0601007387 */ /* 0x0001e20000100800 */
[----:B------:R-:W-:Y:S01]  /*3810*/  IABS R5, R0 ;  /* 0x0000000000057213 */ /* 0x000fe20000000000 */
[----:B------:R-:W-:Y:S01]  /*3820*/  @!P4 IMAD.MOV R16, RZ, RZ, -R16 ;  /* 0x000000ffff10c224 */ /* 0x000fe200078e0a10 */
[----:B------:R-:W-:Y:S01]  /*3830*/  ISETP.GE.AND P4, PT, R0, RZ, PT ;  /* 0x000000ff0000720c */ /* 0x000fe20003f86270 */
[----:B------:R-:W-:Y:S01]  /*3840*/  STL [R1+0xf0], R17 ;  /* 0x0000f01101007387 */ /* 0x000fe20000100800 */
[----:B------:R-:W-:Y:S01]  /*3850*/  IADD3 R13, R25, 0x40, RZ ;  /* 0x00000040190d7810 */ /* 0x000fe20007ffe0ff */
[----:B------:R-:W-:-:S02]  /*3860*/  @!P5 IMAD.IADD R8, R8, 0x1, -R3 ;  /* 0x000000010808d824 */ /* 0x000fc400078e0a03 */
[C---:B------:R-:W-:Y:S01]  /*3870*/  IMAD.HI.U32 R12, R2.reuse, R5, RZ ;  /* 0x00000005020c7227 */ /* 0x040fe200078e00ff */
[----:B------:R1:W-:Y:S01]  /*3880*/  STL [R1+0xf4], R16 ;  /* 0x0000f41001007387 */ /* 0x0003e20000100800 */
[----:B0-----:R-:W-:Y:S02]  /*3890*/  IABS R6, R7 ;  /* 0x0000000700067213 */ /* 0x001fe40000000000 */
[----:B------:R-:W-:Y:S01]  /*38a0*/  ISETP.GT.U32.AND P5, PT, R3, R8, PT ;  /* 0x000000080300720c */ /* 0x000fe20003fa4070 */
[--C-:B------:R-:W-:Y:S01]  /*38b0*/  @!P1 IMAD.IADD R11, R11, 0x1, -R3.reuse ;  /* 0x000000010b0b9824 */ /* 0x100fe200078e0a03 */
[----:B------:R-:W-:Y:S01]  /*38c0*/  ISETP.GE.AND P1, PT, R7, RZ, PT ;  /* 0x000000ff0700720c */ /* 0x000fe20003f26270 */
[----:B------:R-:W-:Y:S01]  /*38d0*/  @!P3 IMAD.IADD R15, R15, 0x1, -R3 ;  /* 0x000000010f0fb824 */ /* 0x000fe200078e0a03 */
[----:B------:R-:W-:Y:S01]  /*38e0*/  IADD3 R7, R25, 0x41, RZ ;  /* 0x0000004119077810 */ /* 0x000fe20007ffe0ff */
[----:B------:R-:W-:Y:S01]  /*38f0*/  IMAD.MOV R12, RZ, RZ, -R12 ;  /* 0x000000ffff0c7224 */ /* 0x000fe200078e0a0c */
[----:B------:R-:W-:Y:S01]  /*3900*/  IABS R23, R13 ;  /* 0x0000000d00177213 */ /* 0x000fe20000000000 */
[----:B------:R-:W-:Y:S01]  /*3910*/  IMAD.HI.U32 R4, R2, R6, RZ ;  /* 0x0000000602047227 */ /* 0x000fe200078e00ff */
[----:B------:R-:W-:-:S02]  /*3920*/  ISETP.GT.U32.AND P3, PT, R3, R15, PT ;  /* 0x0000000f0300720c */ /* 0x000fc40003f64070 */
[----:B-1----:R-:W-:Y:S01]  /*3930*/  IABS R16, R7 ;  /* 0x0000000700107213 */ /* 0x002fe20000000000 */
[----:B------:R-:W-:Y:S01]  /*3940*/  IMAD R0, R3, R12, R5 ;  /* 0x0000000c03007224 */ /* 0x000fe200078e0205 */
[----:B------:R-:W-:Y:S01]  /*3950*/  IADD3 R17, R25, 0x3e, RZ ;  /* 0x0000003e19117810 */ /* 0x000fe20007ffe0ff */
[----:B------:R-:W-:Y:S01]  /*3960*/  IMAD.MOV R4, RZ, RZ, -R4 ;  /* 0x000000ffff047224 */ /* 0x000fe200078e0a04 */
[----:B------:R-:W-:Y:S01]  /*3970*/  IABS R12, R14 ;  /* 0x0000000e000c7213 */ /* 0x000fe20000000000 */
[----:B------:R-:W-:Y:S01]  /*3980*/  @!P5 IMAD.IADD R8, R8, 0x1, -R3 ;  /* 0x000000010808d824 */ /* 0x000fe200078e0a03 */
[C---:B------:R-:W-:Y:S01]  /*3990*/  ISETP.GT.U32.AND P5, PT, R3.reuse, R0, PT ;  /* 0x000000000300720c */ /* 0x040fe20003fa4070 */
[----:B------:R-:W-:Y:S01]  /*39a0*/  IMAD R6, R3, R4, R6 ;  /* 0x0000000403067224 */ /* 0x000fe200078e0206 */
[----:B------:R-:W-:Y:S01]  /*39b0*/  IABS R5, R17 ;  /* 0x0000001100057213 */ /* 0x000fe20000000000 */
[----:B------:R-:W-:-:S04]  /*39c0*/  IMAD.HI.U32 R4, R2, R16, RZ ;  /* 0x0000001002047227 */ /* 0x000fc800078e00ff */
[----:B------:R-:W-:Y:S02]  /*39d0*/  IMAD.MOV R4, RZ, RZ, -R4 ;  /* 0x000000ffff047224 */ /* 0x000fe400078e0a04 */
[----:B------:R-:W-:Y:S01]  /*39e0*/  @!P3 IMAD.IADD R15, R15, 0x1, -R3 ;  /* 0x000000010f0fb824 */ /* 0x000fe200078e0a03 */
[C---:B------:R-:W-:Y:S01]  /*39f0*/  ISETP.GT.U32.AND P3, PT, R3.reuse, R6, PT ;  /* 0x000000060300720c */ /* 0x040fe20003f64070 */
[----:B------:R-:W-:Y:S02]  /*3a00*/  IMAD R16, R3, R4, R16 ;  /* 0x0000000403107224 */ /* 0x000fe400078e0210 */
[----:B------:R-:W-:-:S04]  /*3a10*/  IMAD.HI.U32 R21, R2, R23, RZ ;  /* 0x0000001702157227 */ /* 0x000fc800078e00ff */
[----:B------:R-:W-:Y:S01]  /*3a20*/  @!P5 IMAD.IADD R0, R0, 0x1, -R3 ;  /* 0x000000010000d824 */ /* 0x000fe200078e0a03 */
[----:B------:R-:W-:Y:S01]  /*3a30*/  ISETP.GT.U32.AND P5, PT, R3, R16, PT ;  /* 0x000000100300720c */ /* 0x000fe20003fa4070 */
[----:B------:R-:W-:Y:S02]  /*3a40*/  IMAD.MOV R21, RZ, RZ, -R21 ;  /* 0x000000ffff157224 */ /* 0x000fe400078e0a15 */
[----:B------:R-:W-:-:S04]  /*3a50*/  IMAD.HI.U32 R18, R2, R5, RZ ;  /* 0x0000000502127227 */ /* 0x000fc800078e00ff */
[C---:B------:R-:W-:Y:S02]  /*3a60*/  IMAD R21, R3.reuse, R21, R23 ;  /* 0x0000001503157224 */ /* 0x040fe400078e0217 */
[--C-:B------:R-:W-:Y:S02]  /*3a70*/  @!P3 IMAD.IADD R6, R6, 0x1, -R3.reuse ;  /* 0x000000010606b824 */ /* 0x100fe400078e0a03 */
[----:B------:R-:W-:Y:S01]  /*3a80*/  IMAD.MOV.U32 R23, RZ, RZ, R8 ;  /* 0x000000ffff177224 */ /* 0x000fe200078e0008 */
[C---:B------:R-:W-:Y:S01]  /*3a90*/  ISETP.GT.U32.AND P3, PT, R3.reuse, R21, PT ;  /* 0x000000150300720c */ /* 0x040fe20003f64070 */
[----:B------:R-:W-:Y:S01]  /*3aa0*/  @!P5 IMAD.IADD R16, R16, 0x1, -R3 ;  /* 0x000000011010d824 */ /* 0x000fe200078e0a03 */
[C---:B------:R-:W-:Y:S01]  /*3ab0*/  ISETP.GT.U32.AND P5, PT, R3.reuse, R0, PT ;  /* 0x000000000300720c */ /* 0x040fe20003fa4070 */
[----:B------:R-:W-:Y:S02]  /*3ac0*/  @!P2 IMAD.MOV R23, RZ, RZ, -R23 ;  /* 0x000000ffff17a224 */ /* 0x000fe400078e0a17 */
[----:B------:R-:W-:Y:S01]  /*3ad0*/  IMAD.HI.U32 R4, R2, R12, RZ ;  /* 0x0000000c02047227 */ /* 0x000fe200078e00ff */
[----:B------:R-:W-:-:S03]  /*3ae0*/  ISETP.GT.U32.AND P2, PT, R3, R16, PT ;  /* 0x000000100300720c */ /* 0x000fc60003f44070 */
[----:B------:R-:W-:Y:S02]  /*3af0*/  IMAD.MOV R24, RZ, RZ, -R24 ;  /* 0x000000ffff187224 */ /* 0x000fe400078e0a18 */
[----:B------:R-:W-:Y:S02]  /*3b00*/  IMAD.MOV R18, RZ, RZ, -R18 ;  /* 0x000000ffff127224 */ /* 0x000fe400078e0a12 */
[----:B------:R-:W-:Y:S02]  /*3b10*/  IMAD.MOV.U32 R28, RZ, RZ, R11 ;  /* 0x000000ffff1c7224 */ /* 0x000fe400078e000b */
[----:B------:R-:W-:Y:S02]  /*3b20*/  @!P3 IMAD.IADD R21, R21, 0x1, -R3 ;  /* 0x000000011515b824 */ /* 0x000fe400078e0a03 */
[C---:B------:R-:W-:Y:S02]  /*3b30*/  IMAD R20, R3.reuse, R24, R20 ;  /* 0x0000001803147224 */ /* 0x040fe400078e0214 */
[----:B------:R-:W-:Y:S01]  /*3b40*/  IMAD.MOV R4, RZ, RZ, -R4 ;  /* 0x000000ffff047224 */ /* 0x000fe200078e0a04 */
[C---:B------:R-:W-:Y:S01]  /*3b50*/  ISETP.GT.U32.AND P3, PT, R3.reuse, R21, PT ;  /* 0x000000150300720c */ /* 0x040fe20003f64070 */
[----:B------:R-:W-:Y:S01]  /*3b60*/  IMAD R5, R3, R18, R5 ;  /* 0x0000001203057224 */ /* 0x000fe200078e0205 */
[----:B------:R-:W-:Y:S01]  /*3b70*/  IADD3 R18, R25, 0x3c, RZ ;  /* 0x0000003c19127810 */ /* 0x000fe20007ffe0ff */
[----:B------:R-:W-:Y:S01]  /*3b80*/  @!P0 IMAD.MOV R28, RZ, RZ, -R28 ;  /* 0x000000ffff1c8224 */ /* 0x000fe200078e0a1c */
[C---:B------:R-:W-:Y:S01]  /*3b90*/  ISETP.GT.U32.AND P0, PT, R3.reuse, R6, PT ;  /* 0x000000060300720c */ /* 0x040fe20003f04070 */
[----:B------:R-:W-:Y:S01]  /*3ba0*/  IMAD R4, R3, R4, R12 ;  /* 0x0000000403047224 */ /* 0x000fe200078e020c */
[----:B------:R-:W-:Y:S01]  /*3bb0*/  IADD3 R12, R25, 0x3b, RZ ;  /* 0x0000003b190c7810 */ /* 0x000fe20007ffe0ff */
[----:B------:R-:W-:Y:S01]  /*3bc0*/  @!P6 IMAD.MOV R15, RZ, RZ, -R15 ;  /* 0x000000ffff0fe224 */ /* 0x000fe200078e0a0f */
[C---:B------:R-:W-:Y:S01]  /*3bd0*/  ISETP.GT.U32.AND P6, PT, R3.reuse, R20, PT ;  /* 0x000000140300720c */ /* 0x040fe20003fc4070 */
[--C-:B------:R-:W-:Y:S01]  /*3be0*/  @!P5 IMAD.IADD R0, R0, 0x1, -R3.reuse ;  /* 0x000000010000d824 */ /* 0x100fe200078e0a03 */
[C---:B------:R-:W-:Y:S01]  /*3bf0*/  ISETP.GT.U32.AND P5, PT, R3.reuse, R5, PT ;  /* 0x000000050300720c */ /* 0x040fe20003fa4070 */
[--C-:B------:R-:W-:Y:S01]  /*3c00*/  @!P2 IMAD.IADD R16, R16, 0x1, -R3.reuse ;  /* 0x000000011010a824 */ /* 0x100fe200078e0a03 */
[----:B------:R-:W-:Y:S01]  /*3c10*/  ISETP.GT.U32.AND P2, PT, R3, R4, PT ;  /* 0x000000040300720c */ /* 0x000fe20003f44070 */
[----:B------:R-:W-:Y:S01]  /*3c20*/  STL [R1+0xe4], R28 ;  /* 0x0000e41c01007387 */ /* 0x000fe20000100800 */
[----:B------:R-:W-:Y:S01]  /*3c30*/  IABS R11, R18 ;  /* 0x00000012000b7213 */ /* 0x000fe20000000000 */
[--C-:B------:R-:W-:Y:S01]  /*3c40*/  @!P3 IMAD.IADD R21, R21, 0x1, -R3.reuse ;  /* 0x000000011515b824 */ /* 0x100fe200078e0a03 */
[----:B------:R-:W-:Y:S01]  /*3c50*/  IABS R8, R12 ;  /* 0x0000000c00087213 */ /* 0x000fe20000000000 */
[--C-:B------:R-:W-:Y:S01]  /*3c60*/  @!P0 IMAD.IADD R6, R6, 0x1, -R3.reuse ;  /* 0x0000000106068824 */ /* 0x100fe200078e0a03 */
[----:B------:R0:W-:Y:S01]  /*3c70*/  STL [R1+0xe0], R23 ;  /* 0x0000e01701007387 */ /* 0x0001e20000100800 */
[----:B------:R-:W-:Y:S01]  /*3c80*/  ISETP.GE.AND P0, PT, R7, RZ, PT ;  /* 0x000000ff0700720c */ /* 0x000fe20003f06270 */
[----:B------:R-:W-:Y:S01]  /*3c90*/  IMAD.HI.U32 R7, R2, R11, RZ ;  /* 0x0000000b02077227 */ /* 0x000fe200078e00ff */
[----:B------:R-:W-:Y:S01]  /*3ca0*/  ISETP.GE.AND P3, PT, R13, RZ, PT ;  /* 0x000000ff0d00720c */ /* 0x000fe20003f66270 */
[----:B------:R1:W-:Y:S02]  /*3cb0*/  STL [R1+0xdc], R15 ;  /* 0x0000dc0f01007387 */ /* 0x0003e40000100800 */
[--C-:B------:R-:W-:Y:S01]  /*3cc0*/  @!P6 IMAD.IADD R20, R20, 0x1, -R3.reuse ;  /* 0x000000011414e824 */ /* 0x100fe200078e0a03 */
[----:B------:R-:W-:Y:S01]  /*3cd0*/  ISETP.GE.AND P6, PT, R19, RZ, PT ;  /* 0x000000ff1300720c */ /* 0x000fe20003fc6270 */
[----:B------:R-:W-:Y:S01]  /*3ce0*/  @!P5 IMAD.IADD R5, R5, 0x1, -R3 ;  /* 0x000000010505d824 */ /* 0x000fe200078e0a03 */
[----:B------:R-:W-:Y:S01]  /*3cf0*/  ISETP.GE.AND P5, PT, R17, RZ, PT ;  /* 0x000000ff1100720c */ /* 0x000fe20003fa6270 */
[----:B0-----:R-:W-:Y:S01]  /*3d00*/  IMAD.MOV.U32 R23, RZ, RZ, R6 ;  /* 0x000000ffff177224 */ /* 0x001fe200078e0006 */
[----:B------:R-:W-:Y:S01]  /*3d10*/  IADD3 R6, R25, 0x39, RZ ;  /* 0x0000003919067810 */ /* 0x000fe20007ffe0ff */
[----:B------:R-:W-:-:S02]  /*3d20*/  IMAD.MOV R7, RZ, RZ, -R7 ;  /* 0x000000ffff077224 */ /* 0x000fc400078e0a07 */
[----:B-1----:R-:W-:-:S04]  /*3d30*/  IMAD.HI.U32 R15, R2, R8, RZ ;  /* 0x00000008020f7227 */ /* 0x002fc800078e00ff */
[----:B------:R-:W-:Y:S02]  /*3d40*/  IMAD.MOV R15, RZ, RZ, -R15 ;  /* 0x000000ffff0f7224 */ /* 0x000fe400078e0a0f */
[----:B------:R-:W-:Y:S01]  /*3d50*/  @!P2 IMAD.IADD R4, R4, 0x1, -R3 ;  /* 0x000000010404a824 */ /* 0x000fe200078e0a03 */
[C---:B------:R-:W-:Y:S01]  /*3d60*/  ISETP.GT.U32.AND P2, PT, R3.reuse, R20, PT ;  /* 0x000000140300720c */ /* 0x040fe20003f44070 */
[----:B------:R-:W-:Y:S01]  /*3d70*/  @!P1 IMAD.MOV R23, RZ, RZ, -R23 ;  /* 0x000000ffff179224 */ /* 0x000fe200078e0a17 */
[----:B------:R-:W-:Y:S01]  /*3d80*/  ISETP.GT.U32.AND P1, PT, R3, R5, PT ;  /* 0x000000050300720c */ /* 0x000fe20003f24070 */
[----:B------:R-:W-:Y:S01]  /*3d90*/  IMAD.MOV.U32 R24, RZ, RZ, R0 ;  /* 0x000000ffff187224 */ /* 0x000fe200078e0000 */
[----:B------:R-:W-:Y:S01]  /*3da0*/  IADD3 R0, R25, 0x3a, RZ ;  /* 0x0000003a19007810 */ /* 0x000fe20007ffe0ff */
[C---:B------:R-:W-:Y:S02]  /*3db0*/  IMAD R7, R3.reuse, R7, R11 ;  /* 0x0000000703077224 */ /* 0x040fe400078e020b */
[----:B------:R-:W-:Y:S01]  /*3dc0*/  IMAD R15, R3, R15, R8 ;  /* 0x0000000f030f7224 */ /* 0x000fe200078e0208 */
[----:B------:R-:W-:Y:S01]  /*3dd0*/  IABS R13, R0 ;  /* 0x00000000000d7213 */ /* 0x000fe20000000000 */
[----:B------:R-:W-:-:S02]  /*3de0*/  IMAD.MOV.U32 R11, RZ, RZ, R16 ;  /* 0x000000ffff0b7224 */ /* 0x000fc400078e0010 */
[----:B------:R-:W-:Y:S02]  /*3df0*/  IMAD.MOV.U32 R8, RZ, RZ, R21 ;  /* 0x000000ffff087224 */ /* 0x000fe400078e0015 */
[----:B------:R-:W-:Y:S01]  /*3e00*/  @!P4 IMAD.MOV R24, RZ, RZ, -R24 ;  /* 0x000000ffff18c224 */ /* 0x000fe200078e0a18 */
[C---:B------:R-:W-:Y:S01]  /*3e10*/  ISETP.GT.U32.AND P4, PT, R3.reuse, R4, PT ;  /* 0x000000040300720c */ /* 0x040fe20003f84070 */
[----:B------:R-:W-:Y:S01]  /*3e20*/  @!P0 IMAD.MOV R11, RZ, RZ, -R11 ;  /* 0x000000ffff0b8224 */ /* 0x000fe200078e0a0b */
[C---:B------:R-:W-:Y:S01]  /*3e30*/  ISETP.GT.U32.AND P0, PT, R3.reuse, R7, PT ;  /* 0x000000070300720c */ /* 0x040fe20003f04070 */
[----:B------:R-:W-:Y:S01]  /*3e40*/  @!P3 IMAD.MOV R8, RZ, RZ, -R8 ;  /* 0x000000ffff08b224 */ /* 0x000fe200078e0a08 */
[----:B------:R-:W-:Y:S01]  /*3e50*/  STL [R1+0xd0], R24 ;  /* 0x0000d01801007387 */ /* 0x000fe20000100800 */
[--C-:B------:R-:W-:Y:S01]  /*3e60*/  @!P2 IMAD.IADD R20, R20, 0x1, -R3.reuse ;  /* 0x000000011414a824 */ /* 0x100fe200078e0a03 */
[----:B------:R-:W-:Y:S01]  /*3e70*/  ISETP.GT.U32.AND P2, PT, R3, R15, PT ;  /* 0x0000000f0300720c */ /* 0x000fe20003f44070 */
[----:B------:R-:W-:Y:S01]  /*3e80*/  @!P1 IMAD.IADD R5, R5, 0x1, -R3 ;  /* 0x0000000105059824 */ /* 0x000fe200078e0a03 */
[----:B------:R-:W-:Y:S01]  /*3e90*/  STL [R1+0xcc], R23 ;  /* 0x0000cc1701007387 */ /* 0x000fe20000100800 */
[----:B------:R-:W-:Y:S01]  /*3ea0*/  IMAD.MOV.U32 R16, RZ, RZ, R20 ;  /* 0x000000ffff107224 */ /* 0x000fe200078e0014 */
[----:B------:R-:W-:-:S02]  /*3eb0*/  ISETP.GE.AND P1, PT, R18, RZ, PT ;  /* 0x000000ff1200720c */ /* 0x000fc40003f26270 */
[----:B------:R0:W-:Y:S01]  /*3ec0*/  STL [R1+0xc0], R11 ;  /* 0x0000c00b01007387 */ /* 0x0001e20000100800 */
[----:B------:R-:W-:Y:S01]  /*3ed0*/  ISETP.GE.AND P3, PT, R14, RZ, PT ;  /* 0x000000ff0e00720c */ /* 0x000fe20003f66270 */
[----:B------:R-:W-:Y:S01]  /*3ee0*/  @!P6 IMAD.MOV R16, RZ, RZ, -R16 ;  /* 0x000000ffff10e224 */ /* 0x000fe200078e0a10 */
[----:B------:R-:W-:Y:S01]  /*3ef0*/  ISETP.GE.AND P6, PT, R6, RZ, PT ;  /* 0x000000ff0600720c */ /* 0x000fe20003fc6270 */
[----:B------:R1:W-:Y:S01]  /*3f00*/  STL [R1+0xbc], R8 ;  /* 0x0000bc0801007387 */ /* 0x0003e20000100800 */
[--C-:B------:R-:W-:Y:S01]  /*3f10*/  @!P4 IMAD.IADD R4, R4, 0x1, -R3.reuse ;  /* 0x000000010404c824 */ /* 0x100fe200078e0a03 */
[----:B------:R-:W-:Y:S01]  /*3f20*/  ISETP.GE.AND P4, PT, R12, RZ, PT ;  /* 0x000000ff0c00720c */ /* 0x000fe20003f86270 */
[--C-:B------:R-:W-:Y:S01]  /*3f30*/  @!P0 IMAD.IADD R7, R7, 0x1, -R3.reuse ;  /* 0x0000000107078824 */ /* 0x100fe200078e0a03 */
[----:B------:R-:W-:Y:S01]  /*3f40*/  STL [R1+0xb0], R16 ;  /* 0x0000b01001007387 */ /* 0x000fe20000100800 */
[----:B------:R-:W-:Y:S01]  /*3f50*/  @!P2 IMAD.IADD R15, R15, 0x1, -R3 ;  /* 0x000000010f0fa824 */ /* 0x000fe200078e0a03 */
[----:B------:R-:W-:Y:S01]  /*3f60*/  ISETP.GE.AND P0, PT, R0, RZ, PT ;  /* 0x000000ff0000720c */ /* 0x000fe20003f06270 */
[----:B0-----:R-:W-:Y:S01]  /*3f70*/  IMAD.MOV.U32 R11, RZ, RZ, R5 ;  /* 0x000000ffff0b7224 */ /* 0x001fe200078e0005 */
[----:B------:R-:W-:-:S02]  /*3f80*/  ISETP.GT.U32.AND P2, PT, R3, R7, PT ;  /* 0x000000070300720c */ /* 0x000fc40003f44070 */
[----:B-1----:R-:W-:Y:S01]  /*3f90*/  IABS R8, R6 ;  /* 0x0000000600087213 */ /* 0x002fe20000000000 */
[----:B------:R-:W-:Y:S01]  /*3fa0*/  @!P5 IMAD.MOV R11, RZ, RZ, -R11 ;  /* 0x000000ffff0bd224 */ /* 0x000fe200078e0a0b */
[----:B------:R-:W-:Y:S02]  /*3fb0*/  ISETP.GT.U32.AND P5, PT, R3, R15, PT ;  /* 0x0000000f0300720c */ /* 0x000fe40003fa4070 */
[----:B------:R-:W-:Y:S01]  /*3fc0*/  IADD3 R5, R25, 0x37, RZ ;  /* 0x0000003719057810 */ /* 0x000fe20007ffe0ff */
[----:B------:R-:W-:Y:S01]  /*3fd0*/  IMAD.MOV.U32 R18, RZ, RZ, R8 ;  /* 0x000000ffff127224 */ /* 0x000fe200078e0008 */
[----:B------:R0:W-:Y:S01]  /*3fe0*/  STL [R1+0xa8], R11 ;  /* 0x0000a80b01007387 */ /* 0x0001e20000100800 */
[----:B------:R-:W-:-:S04]  /*3ff0*/  IMAD.HI.U32 R8, R2, R13, RZ ;  /* 0x0000000d02087227 */ /* 0x000fc800078e00ff */
[----:B------:R-:W-:Y:S02]  /*4000*/  IMAD.MOV R8, RZ, RZ, -R8 ;  /* 0x000000ffff087224 */ /* 0x000fe400078e0a08 */
[----:B------:R-:W-:-:S04]  /*4010*/  IMAD.HI.U32 R0, R2, R18, RZ ;  /* 0x0000001202007227 */ /* 0x000fc800078e00ff */
[----:B------:R-:W-:Y:S02]  /*4020*/  IMAD R13, R3, R8, R13 ;  /* 0x00000008030d7224 */ /* 0x000fe400078e020d */
[----:B0-----:R-:W-:Y:S01]  /*4030*/  IMAD.MOV.U32 R11, RZ, RZ, R4 ;  /* 0x000000ffff0b7224 */ /* 0x001fe200078e0004 */
[----:B------:R-:W-:Y:S01]  /*4040*/  IADD3 R4, R25, 0x38, RZ ;  /* 0x0000003819047810 */ /* 0x000fe20007ffe0ff */
[----:B------:R-:W-:Y:S02]  /*4050*/  IMAD.MOV R0, RZ, RZ, -R0 ;  /* 0x000000ffff007224 */ /* 0x000fe400078e0a00 */
[----:B------:R-:W-:Y:S01]  /*4060*/  @!P3 IMAD.MOV R11, RZ, RZ, -R11 ;  /* 0x000000ffff0bb224 */ /* 0x000fe200078e0a0b */
[----:B------:R-:W-:Y:S01]  /*4070*/  ISETP.GT.U32.AND P3, PT, R3, R13, PT ;  /* 0x0000000d0300720c */ /* 0x000fe20003f64070 */
[--C-:B------:R-:W-:Y:S01]  /*4080*/  @!P2 IMAD.IADD R7, R7, 0x1, -R3.reuse ;  /* 0x000000010707a824 */ /* 0x100fe200078e0a03 */
[----:B------:R-:W-:Y:S01]  /*4090*/  ISETP.GE.AND P2, PT, R4, RZ, PT ;  /* 0x000000ff0400720c */ /* 0x000fe20003f46270 */
[----:B------:R-:W-:Y:S01]  /*40a0*/  IMAD R18, R3, R0, R18 ;  /* 0x0000000003127224 */ /* 0x000fe200078e0212 */
[----:B------:R-:W-:Y:S01]  /*40b0*/  IABS R4, R4 ;  /* 0x0000000400047213 */ /* 0x000fe20000000000 */
[----:B------:R-:W-:Y:S01]  /*40c0*/  @!P5 IMAD.IADD R15, R15, 0x1, -R3 ;  /* 0x000000010f0fd824 */ /* 0x000fe200078e0a03 */
[----:B------:R-:W-:Y:S01]  /*40d0*/  IADD3 R0, R25, 0x36, RZ ;  /* 0x0000003619007810 */ /* 0x000fe20007ffe0ff */
[----:B------:R-:W-:Y:S01]  /*40e0*/  IMAD.MOV.U32 R8, RZ, RZ, R7 ;  /* 0x000000ffff087224 */ /* 0x000fe200078e0007 */
[----:B------:R-:W-:Y:S01]  /*40f0*/  ISETP.GT.U32.AND P5, PT, R3, R18, PT ;  /* 0x000000120300720c */ /* 0x000fe20003fa4070 */
[----:B------:R-:W-:Y:S01]  /*4100*/  IMAD.HI.U32 R12, R2, R4, RZ ;  /* 0x00000004020c7227 */ /* 0x000fe200078e00ff */
[----:B------:R0:W-:Y:S01]  /*4110*/  STL [R1+0xa0], R11 ;  /* 0x0000a00b01007387 */ /* 0x0001e20000100800 */
[----:B------:R-:W-:-:S02]  /*4120*/  IABS R6, R0 ;  /* 0x0000000000067213 */ /* 0x000fc40000000000 */
[----:B------:R-:W-:Y:S02]  /*4130*/  @!P3 IMAD.IADD R13, R13, 0x1, -R3 ;  /* 0x000000010d0db824 */ /* 0x000fe400078e0a03 */
[----:B------:R-:W-:Y:S02]  /*4140*/  IMAD.MOV R12, RZ, RZ, -R12 ;  /* 0x000000ffff0c7224 */ /* 0x000fe400078e0a0c */
[----:B------:R-:W-:Y:S01]  /*4150*/  IMAD.MOV.U32 R14, RZ, RZ, R15 ;  /* 0x000000ffff0e7224 */ /* 0x000fe200078e000f */
[C---:B------:R-:W-:Y:S01]  /*4160*/  ISETP.GT.U32.AND P3, PT, R3.reuse, R13, PT ;  /* 0x0000000d0300720c */ /* 0x040fe20003f64070 */
[----:B------:R-:W-:Y:S01]  /*4170*/  IMAD R15, R3, R12, R4 ;  /* 0x0000000c030f7224 */ /* 0x000fe200078e0204 */
[----:B0-----:R-:W-:Y:S01]  /*4180*/  IABS R11, R5 ;  /* 0x00000005000b7213 */ /* 0x001fe20000000000 */
[----:B------:R-:W-:Y:S01]  /*4190*/  @!P1 IMAD.MOV R8, RZ, RZ, -R8 ;  /* 0x000000ffff089224 */ /* 0x000fe200078e0a08 */
[----:B------:R-:W-:Y:S01]  /*41a0*/  ISETP.GE.AND P1, PT, R5, RZ, PT ;  /* 0x000000ff0500720c */ /* 0x000fe20003f26270 */
[----:B------:R-:W-:-:S02]  /*41b0*/  @!P5 IMAD.IADD R18, R18, 0x1, -R3 ;  /* 0x000000011212d824 */ /* 0x000fc400078e0a03 */
[----:B------:R-:W-:Y:S01]  /*41c0*/  IMAD.MOV.U32 R7, RZ, RZ, R6 ;  /* 0x000000ffff077224 */ /* 0x000fe200078e0006 */
[----:B------:R0:W-:Y:S01]  /*41d0*/  STL [R1+0xe04], R8 ;  /* 0x000e040801007387 */ /* 0x0001e20000100800 */
[----:B------:R-:W-:Y:S01]  /*41e0*/  IMAD.HI.U32 R6, R2, R11, RZ ;  /* 0x0000000b02067227 */ /* 0x000fe200078e00ff */
[----:B------:R-:W-:-:S03]  /*41f0*/  ISETP.GT.U32.AND P5, PT, R3, R18, PT ;  /* 0x000000120300720c */ /* 0x000fc60003fa4070 */
[----:B------:R-:W-:Y:S01]  /*4200*/  @!P3 IMAD.IADD R13, R13, 0x1, -R3 ;  /* 0x000000010d0db824 */ /* 0x000fe200078e0a03 */
[----:B------:R-:W-:Y:S01]  /*4210*/  ISETP.GT.U32.AND P3, PT, R3, R15, PT ;  /* 0x0000000f0300720c */ /* 0x000fe20003f64070 */
[----:B------:R-:W-:Y:S01]  /*4220*/  @!P4 IMAD.MOV R14, RZ, RZ, -R14 ;  /* 0x000000ffff0ec224 */ /* 0x000fe200078e0a0e */
[----:B------:R-:W-:Y:S01]  /*4230*/  ISETP.GE.AND P4, PT, R0, RZ, PT ;  /* 0x000000ff0000720c */ /* 0x000fe20003f86270 */
[----:B------:R-:W-:-:S03]  /*4240*/  IMAD.HI.U32 R5, R2, R7, RZ ;  /* 0x0000000702057227 */ /* 0x000fc600078e00ff */
[----:B------:R1:W-:Y:S01]  /*4250*/  STL [R1+0x9c], R14 ;  /* 0x00009c0e01007387 */ /* 0x0003e20000100800 */
[----:B0-----:R-:W-:Y:S02]  /*4260*/  IMAD.MOV.U32 R8, RZ, RZ, R25 ;  /* 0x000000ffff087224 */ /* 0x001fe400078e0019 */
[----:B------:R-:W-:Y:S02]  /*4270*/  IMAD.MOV R6, RZ, RZ, -R6 ;  /* 0x000000ffff067224 */ /* 0x000fe400078e0a06 */
[----:B------:R-:W-:Y:S01]  /*4280*/  IMAD.MOV R5, RZ, RZ, -R5 ;  /* 0x000000ffff057224 */ /* 0x000fe200078e0a05 */
[C---:B------:R-:W-:Y:S01]  /*4290*/  IADD3 R0, R8.reuse, 0x35, RZ ;  /* 0x0000003508007810 */ /* 0x040fe20007ffe0ff */
[----:B------:R-:W-:Y:S01]  /*42a0*/  IMAD R11, R3, R6, R11 ;  /* 0x00000006030b7224 */ /* 0x000fe200078e020b */
[C---:B------:R-:W-:Y:S01]  /*42b0*/  IADD3 R4, R8.reuse, 0x32, RZ ;  /* 0x0000003208047810 */ /* 0x040fe20007ffe0ff */
[----:B------:R-:W-:Y:S01]  /*42c0*/  IMAD.MOV.U32 R19, RZ, RZ, R13 ;  /* 0x000000ffff137224 */ /* 0x000fe200078e000d */
[----:B------:R-:W-:Y:S01]  /*42d0*/  IABS R6, R0 ;  /* 0x0000000000067213 */ /* 0x000fe20000000000 */
[----:B------:R-:W-:Y:S01]  /*42e0*/  @!P3 IMAD.IADD R15, R15, 0x1, -R3 ;  /* 0x000000010f0fb824 */ /* 0x000fe200078e0a03 */
[C---:B-1----:R-:W-:Y:S01]  /*42f0*/  IADD3 R14, R8.reuse, 0x34, RZ ;  /* 0x00000034080e7810 */ /* 0x042fe20007ffe0ff */
[C---:B------:R-:W-:Y:S01]  /*4300*/  IMAD R7, R3.reuse, R5, R7 ;  /* 0x0000000503077224 */ /* 0x040fe200078e0207 */
[----:B------:R-:W-:Y:S01]  /*4310*/  IADD3 R5, R8, 0x33, RZ ;  /* 0x0000003308057810 */ /* 0x000fe20007ffe0ff */
[----:B------:R-:W-:Y:S01]  /*4320*/  @!P0 IMAD.MOV R19, RZ, RZ, -R19 ;  /* 0x000000ffff138224 */ /* 0x000fe200078e0a13 */
[C---:B------:R-:W-:Y:S01]  /*4330*/  ISETP.GT.U32.AND P0, PT, R3.reuse, R15, PT ;  /* 0x0000000f0300720c */ /* 0x040fe20003f04070 */
[----:B------:R-:W-:Y:S01]  /*4340*/  @!P5 IMAD.IADD R18, R18, 0x1, -R3 ;  /* 0x000000011212d824 */ /* 0x000fe200078e0a03 */
[C---:B------:R-:W-:Y:S01]  /*4350*/  ISETP.GT.U32.AND P5, PT, R3.reuse, R11, PT ;  /* 0x0000000b0300720c */ /* 0x040fe20003fa4070 */
[----:B------:R-:W-:Y:S01]  /*4360*/  IMAD.HI.U32 R13, R2, R6, RZ ;  /* 0x00000006020d7227 */ /* 0x000fe200078e00ff */
[C---:B------:R-:W-:Y:S01]  /*4370*/  ISETP.GT.U32.AND P3, PT, R3.reuse, R7, PT ;  /* 0x000000070300720c */ /* 0x040fe20003f64070 */
[----:B------:R-:W-:Y:S01]  /*4380*/  STL [R1+0x60], R19 ;  /* 0x0000601301007387 */ /* 0x000fe20000100800 */
[----:B------:R-:W-:Y:S01]  /*4390*/  IABS R16, R5 ;  /* 0x0000000500107213 */ /* 0x000fe20000000000 */
[----:B------:R-:W-:Y:S01]  /*43a0*/  IMAD.MOV R13, RZ, RZ, -R13 ;  /* 0x000000ffff0d7224 */ /* 0x000fe200078e0a0d */
[----:B------:R-:W-:Y:S01]  /*43b0*/  IABS R17, R14 ;  /* 0x0000000e00117213 */ /* 0x000fe20000000000 */
[----:B------:R-:W-:Y:S01]  /*43c0*/  @!P6 IMAD.MOV R18, RZ, RZ, -R18 ;  /* 0x000000ffff12e224 */ /* 0x000fe200078e0a12 */
[----:B------:R-:W-:Y:S01]  /*43d0*/  ISETP.GE.AND P6, PT, R0, RZ, PT ;  /* 0x000000ff0000720c */ /* 0x000fe20003fc6270 */
[----:B------:R-:W-:Y:S01]  /*43e0*/  IMAD R0, R3, R13, R6 ;  /* 0x0000000d03007224 */ /* 0x000fe200078e0206 */
[----:B------:R-:W-:Y:S01]  /*43f0*/  IABS R12, R4 ;  /* 0x00000004000c7213 */ /* 0x000fe20000000000 */
[--C-:B------:R-:W-:Y:S01]  /*4400*/  @!P0 IMAD.IADD R15, R15, 0x1, -R3.reuse ;  /* 0x000000010f0f8824 */ /* 0x100fe200078e0a03 */
[----:B------:R0:W-:Y:S01]  /*4410*/  STL [R1+0x98], R18 ;  /* 0x0000981201007387 */ /* 0x0001e20000100800 */
[--C-:B------:R-:W-:Y:S01]  /*4420*/  @!P5 IMAD.IADD R11, R11, 0x1, -R3.reuse ;  /* 0x000000010b0bd824 */ /* 0x100fe200078e0a03 */
[----:B------:R-:W-:Y:S01]  /*4430*/  ISETP.GT.U32.AND P0, PT, R3, R0, PT ;  /* 0x000000000300720c */ /* 0x000fe20003f04070 */
[----:B------:R-:W-:Y:S01]  /*4440*/  @!P3 IMAD.IADD R7, R7, 0x1, -R3 ;  /* 0x000000010707b824 */ /* 0x000fe200078e0a03 */
[----:B------:R-:W-:Y:S01]  /*4450*/  IADD3 R29, R8, 0x3, RZ ;  /* 0x00000003081d7810 */ /* 0x000fe20007ffe0ff */
[----:B------:R-:W-:Y:S01]  /*4460*/  IMAD.HI.U32 R6, R2, R16, RZ ;  /* 0x0000001002067227 */ /* 0x000fe200078e00ff */
[----:B------:R-:W-:-:S02]  /*4470*/  ISETP.GT.U32.AND P5, PT, R3, R11, PT ;  /* 0x0000000b0300720c */ /* 0x000fc40003fa4070 */
[----:B------:R-:W-:Y:S01]  /*4480*/  ISETP.GT.U32.AND P3, PT, R3, R7, PT ;  /* 0x000000070300720c */ /* 0x000fe20003f64070 */
[----:B------:R-:W-:Y:S01]  /*4490*/  IMAD.MOV R6, RZ, RZ, -R6 ;  /* 0x000000ffff067224 */ /* 0x000fe200078e0a06 */
[----:B------:R-:W-:Y:S01]  /*44a0*/  IADD3 R28, R8, 0x5, RZ ;  /* 0x00000005081c7810 */ /* 0x000fe20007ffe0ff */
[----:B0-----:R-:W-:Y:S01]  /*44b0*/  IMAD.HI.U32 R18, R2, R17, RZ ;  /* 0x0000001102127227 */ /* 0x001fe200078e00ff */
[----:B------:R-:W-:-:S03]  /*44c0*/  IABS R25, R29 ;  /* 0x0000001d00197213 */ /* 0x000fc60000000000 */
[----:B------:R-:W-:Y:S02]  /*44d0*/  @!P0 IMAD.IADD R0, R0, 0x1, -R3 ;  /* 0x0000000100008824 */ /* 0x000fe400078e0a03 */
[----:B------:R-:W-:-:S03]  /*44e0*/  IMAD.HI.U32 R13, R2, R12, RZ ;  /* 0x0000000c020d7227 */ /* 0x000fc600078e00ff */
[C---:B------:R-:W-:Y:S01]  /*44f0*/  ISETP.GT.U32.AND P0, PT, R3.reuse, R0, PT ;  /* 0x000000000300720c */ /* 0x040fe20003f04070 */
[----:B------:R-:W-:Y:S02]  /*4500*/  IMAD.MOV R18, RZ, RZ, -R18 ;  /* 0x000000ffff127224 */ /* 0x000fe400078e0a12 */
[----:B------:R-:W-:Y:S01]  /*4510*/  IMAD R16, R3, R6, R16 ;  /* 0x0000000603107224 */ /* 0x000fe200078e0210 */
[----:B------:R-:W-:Y:S01]  /*4520*/  IADD3 R6, R8, 0x31, RZ ;  /* 0x0000003108067810 */ /* 0x000fe20007ffe0ff */
[----:B------:R-:W-:Y:S01]  /*4530*/  @!P5 IMAD.IADD R11, R11, 0x1, -R3 ;  /* 0x000000010b0bd824 */ /* 0x000fe200078e0a03 */
[----:B------:R-:W-:Y:S01]  /*4540*/  ISETP.GE.AND P5, PT, R14, RZ, PT ;  /* 0x000000ff0e00720c */ /* 0x000fe20003fa6270 */
[----:B------:R-:W-:Y:S02]  /*4550*/  IMAD.MOV R13, RZ, RZ, -R13 ;  /* 0x000000ffff0d7224 */ /* 0x000fe400078e0a0d */
[----:B------:R-:W-:Y:S02]  /*4560*/  IMAD R14, R3, R18, R17 ;  /* 0x00000012030e7224 */ /* 0x000fe400078e0211 */
[----:B------:R-:W-:Y:S01]  /*4570*/  IMAD.MOV.U32 R19, RZ, RZ, R15 ;  /* 0x000000ffff137224 */ /* 0x000fe200078e000f */
[----:B------:R-:W-:Y:S01]  /*4580*/  IABS R15, R6 ;  /* 0x00000006000f7213 */ /* 0x000fe20000000000 */
[----:B------:R-:W-:Y:S01]  /*4590*/  @!P3 IMAD.IADD R7, R7, 0x1, -R3 ;  /* 0x000000010707b824 */ /* 0x000fe200078e0a03 */
[C---:B------:R-:W-:Y:S01]  /*45a0*/  ISETP.GT.U32.AND P3, PT, R3.reuse, R16, PT ;  /* 0x000000100300720c */ /* 0x040fe20003f64070 */
[----:B------:R-:W-:-:S02]  /*45b0*/  IMAD R12, R3, R13, R12 ;  /* 0x0000000d030c7224 */ /* 0x000fc400078e020c */
[----:B------:R-:W-:Y:S01]  /*45c0*/  @!P2 IMAD.MOV R19, RZ, RZ, -R19 ;  /* 0x000000ffff13a224 */ /* 0x000fe200078e0a13 */
[----:B------:R-:W-:Y:S01]  /*45d0*/  ISETP.GT.U32.AND P2, PT, R3, R14, PT ;  /* 0x0000000e0300720c */ /* 0x000fe20003f44070 */
[----:B------:R-:W-:Y:S02]  /*45e0*/  IMAD.MOV.U32 R13, RZ, RZ, R7 ;  /* 0x000000ffff0d7224 */ /* 0x000fe400078e0007 */
[----:B------:R-:W-:Y:S01]  /*45f0*/  @!P1 IMAD.MOV R11, RZ, RZ, -R11 ;  /* 0x000000ffff0b9224 */ /* 0x000fe200078e0a0b */
[----:B------:R-:W-:Y:S01]  /*4600*/  ISETP.GE.AND P1, PT, R5, RZ, PT ;  /* 0x000000ff0500720c */ /* 0x000fe20003f26270 */
[----:B------:R-:W-:Y:S01]  /*4610*/  @!P4 IMAD.MOV R13, RZ, RZ, -R13 ;  /* 0x000000ffff0dc224 */ /* 0x000fe200078e0a0d */
[----:B------:R-:W-:Y:S01]  /*4620*/  STL [R1+0x84], R19 ;  /* 0x0000841301007387 */ /* 0x000fe20000100800 */
[--C-:B------:R-:W-:Y:S01]  /*4630*/  @!P0 IMAD.IADD R0, R0, 0x1, -R3.reuse ;  /* 0x0000000100008824 */ /* 0x100fe200078e0a03 */
[----:B------:R-:W-:Y:S01]  /*4640*/  IADD3 R5, R8, 0x30, RZ ;  /* 0x0000003008057810 */ /* 0x000fe20007ffe0ff */
[--C-:B------:R-:W-:Y:S01]  /*4650*/  @!P3 IMAD.IADD R16, R16, 0x1, -R3.reuse ;  /* 0x000000011010b824 */ /* 0x100fe200078e0a03 */
[----:B------:R0:W-:Y:S01]  /*4660*/  STL [R1+0x8c], R11 ;  /* 0x00008c0b01007387 */ /* 0x0001e20000100800 */
[----:B------:R-:W-:Y:S01]  /*4670*/  ISETP.GT.U32.AND P4, PT, R3, R12, PT ;  /* 0x0000000c0300720c */ /* 0x000fe20003f84070 */
[----:B------:R-:W-:Y:S01]  /*4680*/  IMAD.HI.U32 R7, R2, R15, RZ ;  /* 0x0000000f02077227 */ /* 0x000fe200078e00ff */
[----:B------:R-:W-:Y:S01]  /*4690*/  ISETP.GE.AND P0, PT, R4, RZ, PT ;  /* 0x000000ff0400720c */ /* 0x000fe20003f06270 */
[----:B------:R1:W-:Y:S01]  /*46a0*/  STL [R1+0x90], R13 ;  /* 0x0000900d01007387 */ /* 0x0003e20000100800 */
[----:B------:R-:W-:Y:S01]  /*46b0*/  IADD3 R4, R8, 0x2f, RZ ;  /* 0x0000002f08047810 */ /* 0x000fe20007ffe0ff */
[----:B------:R-:W-:Y:S01]  /*46c0*/  @!P2 IMAD.IADD R14, R14, 0x1, -R3 ;  /* 0x000000010e0ea824 */ /* 0x000fe200078e0a03 */
[----:B------:R-:W-:Y:S01]  /*46d0*/  ISETP.GE.AND P2, PT, R6, RZ, PT ;  /* 0x000000ff0600720c */ /* 0x000fe20003f46270 */
[----:B------:R-:W-:Y:S01]  /*46e0*/  IMAD.MOV R7, RZ, RZ, -R7 ;  /* 0x000000ffff077224 */ /* 0x000fe200078e0a07 */
[----:B0-----:R-:W-:-:S02]  /*46f0*/  IABS R11, R5 ;  /* 0x00000005000b7213 */ /* 0x001fc40000000000 */
[C---:B------:R-:W-:Y:S01]  /*4700*/  ISETP.GT.U32.AND P3, PT, R3.reuse, R14, PT ;  /* 0x0000000e0300720c */ /* 0x040fe20003f64070 */
[----:B------:R-:W-:Y:S01]  /*4710*/  IMAD R15, R3, R7, R15 ;  /* 0x00000007030f7224 */ /* 0x000fe200078e020f */
[----:B------:R-:W-:Y:S01]  /*4720*/  IABS R7, R4 ;  /* 0x0000000400077213 */ /* 0x000fe20000000000 */
[----:B-1----:R-:W-:Y:S01]  /*4730*/  IMAD.MOV.U32 R13, RZ, RZ, R0 ;  /* 0x000000ffff0d7224 */ /* 0x002fe200078e0000 */
[----:B------:R-:W-:Y:S01]  /*4740*/  IADD3 R0, R8, 0x2e, RZ ;  /* 0x0000002e08007810 */ /* 0x000fe20007ffe0ff */
[----:B------:R-:W-:-:S04]  /*4750*/  IMAD.HI.U32 R6, R2, R11, RZ ;  /* 0x0000000b02067227 */ /* 0x000fc800078e00ff */
[----:B------:R-:W-:Y:S01]  /*4760*/  @!P6 IMAD.MOV R13, RZ, RZ, -R13 ;  /* 0x000000ffff0de224 */ /* 0x000fe200078e0a0d */
[C---:B------:R-:W-:Y:S01]  /*4770*/  ISETP.GT.U32.AND P6, PT, R3.reuse, R16, PT ;  /* 0x000000100300720c */ /* 0x040fe20003fc4070 */
[----:B------:R-:W-:Y:S02]  /*4780*/  IMAD.MOV R6, RZ, RZ, -R6 ;  /* 0x000000ffff067224 */ /* 0x000fe400078e0a06 */
[----:B------:R-:W-:Y:S01]  /*4790*/  @!P4 IMAD.IADD R12, R12, 0x1, -R3 ;  /* 0x000000010c0cc824 */ /* 0x000fe200078e0a03 */
[----:B------:R0:W-:Y:S01]  /*47a0*/  STL [R1+0x94], R13 ;  /* 0x0000940d01007387 */ /* 0x0001e20000100800 */
[C---:B------:R-:W-:Y:S01]  /*47b0*/  IMAD R11, R3.reuse, R6, R11 ;  /* 0x00000006030b7224 */ /* 0x040fe200078e020b */
[----:B------:R-:W-:Y:S01]  /*47c0*/  IABS R6, R0 ;  /* 0x0000000000067213 */ /* 0x000fe20000000000 */
[----:B------:R-:W-:Y:S01]  /*47d0*/  @!P3 IMAD.IADD R14, R14, 0x1, -R3 ;  /* 0x000000010e0eb824 */ /* 0x000fe200078e0a03 */
[C---:B------:R-:W-:Y:S02]  /*47e0*/  ISETP.GT.U32.AND P4, PT, R3.reuse, R12, PT ;  /* 0x0000000c0300720c */ /* 0x040fe40003f84070 */
[----:B------:R-:W-:Y:S01]  /*47f0*/  ISETP.GT.U32.AND P3, PT, R3, R15, PT ;  /* 0x0000000f0300720c */ /* 0x000fe20003f64070 */
[----:B------:R-:W-:Y:S01]  /*4800*/  IMAD.HI.U32 R18, R2, R6, RZ ;  /* 0x0000000602127227 */ /* 0x000fe200078e00ff */
[----:B0-----:R-:W-:-:S03]  /*4810*/  IADD3 R13, R8, 0x2d, RZ ;  /* 0x0000002d080d7810 */ /* 0x001fc60007ffe0ff */
[--C-:B------:R-:W-:Y:S01]  /*4820*/  @!P6 IMAD.IADD R16, R16, 0x1, -R3.reuse ;  /* 0x000000011010e824 */ /* 0x100fe200078e0a03 */
[----:B------:R-:W-:Y:S01]  /*4830*/  ISETP.GT.U32.AND P6, PT, R3, R11, PT ;  /* 0x0000000b0300720c */ /* 0x000fe20003fc4070 */
[----:B------:R-:W-:Y:S01]  /*4840*/  IMAD.MOV.U32 R19, RZ, RZ, R14 ;  /* 0x000000ffff137224 */ /* 0x000fe200078e000e */
[----:B------:R-:W-:Y:S01]  /*4850*/  IABS R17, R13 ;  /* 0x0000000d00117213 */ /* 0x000fe20000000000 */
[----:B------:R-:W-:Y:S01]  /*4860*/  IMAD.MOV R14, RZ, RZ, -R18 ;  /* 0x000000ffff0e7224 */ /* 0x000fe200078e0a12 */
[----:B------:R-:W-:Y:S01]  /*4870*/  IADD3 R18, R8, 0x2c, RZ ;  /* 0x0000002c08127810 */ /* 0x000fe20007ffe0ff */
[----:B------:R-:W-:Y:S01]  /*4880*/  @!P4 IMAD.IADD R12, R12, 0x1, -R3 ;  /* 0x000000010c0cc824 */ /* 0x000fe200078e0a03 */
[----:B------:R-:W-:Y:S01]  /*4890*/  ISETP.GE.AND P4, PT, R5, RZ, PT ;  /* 0x000000ff0500720c */ /* 0x000fe20003f86270 */
[----:B------:R-:W-:Y:S02]  /*48a0*/  IMAD.MOV.U32 R5, RZ, RZ, R17 ;  /* 0x000000ffff057224 */ /* 0x000fe400078e0011 */
[----:B------:R-:W-:Y:S01]  /*48b0*/  @!P3 IMAD.IADD R15, R15, 0x1, -R3 ;  /* 0x000000010f0fb824 */ /* 0x000fe200078e0a03 */
[----:B------:R-:W-:Y:S01]  /*48c0*/  ISETP.GE.AND P3, PT, R4, RZ, PT ;  /* 0x000000ff0400720c */ /* 0x000fe20003f66270 */
[----:B------:R-:W-:-:S04]  /*48d0*/  IMAD.HI.U32 R4, R2, R5, RZ ;  /* 0x0000000502047227 */ /* 0x000fc800078e00ff */
[----:B------:R-:W-:Y:S02]  /*48e0*/  @!P6 IMAD.IADD R11, R11, 0x1, -R3 ;  /* 0x000000010b0be824 */ /* 0x000fe400078e0a03 */
[----:B------:R-:W-:-:S03]  /*48f0*/  IMAD.HI.U32 R17, R2, R7, RZ ;  /* 0x0000000702117227 */ /* 0x000fc600078e00ff */
[C---:B------:R-:W-:Y:S01]  /*4900*/  ISETP.GT.U32.AND P6, PT, R3.reuse, R11, PT ;  /* 0x0000000b0300720c */ /* 0x040fe20003fc4070 */
[----:B------:R-:W-:Y:S02]  /*4910*/  IMAD.MOV R4, RZ, RZ, -R4 ;  /* 0x000000ffff047224 */ /* 0x000fe400078e0a04 */
[C---:B------:R-:W-:Y:S02]  /*4920*/  IMAD R6, R3.reuse, R14, R6 ;  /* 0x0000000e03067224 */ /* 0x040fe400078e0206 */
[----:B------:R-:W-:Y:S02]  /*4930*/  IMAD.MOV R17, RZ, RZ, -R17 ;  /* 0x000000ffff117224 */ /* 0x000fe400078e0a11 */
[----:B------:R-:W-:Y:S01]  /*4940*/  @!P5 IMAD.MOV R19, RZ, RZ, -R19 ;  /* 0x000000ffff13d224 */ /* 0x000fe200078e0a13 */
[C---:B------:R-:W-:Y:S01]  /*4950*/  ISETP.GT.U32.AND P5, PT, R3.reuse, R15, PT ;  /* 0x0000000f0300720c */ /* 0x040fe20003fa4070 */
[C---:B------:R-:W-:Y:S01]  /*4960*/  IMAD R5, R3.reuse, R4, R5 ;  /* 0x0000000403057224 */ /* 0x040fe200078e0205 */
[----:B------:R-:W-:Y:S01]  /*4970*/  IABS R4, R18 ;  /* 0x0000001200047213 */ /* 0x000fe20000000000 */
[----:B------:R-:W-:Y:S01]  /*4980*/  @!P0 IMAD.MOV R12, RZ, RZ, -R12 ;  /* 0x000000ffff0c8224 */ /* 0x000fe200078e0a0c */
[C---:B------:R-:W-:Y:S01]  /*4990*/  ISETP.GT.U32.AND P0, PT, R3.reuse, R6, PT ;  /* 0x000000060300720c */ /* 0x040fe20003f04070 */
[----:B------:R-:W-:Y:S01]  /*49a0*/  IMAD R7, R3, R17, R7 ;  /* 0x0000001103077224 */ /* 0x000fe200078e0207 */
[----:B------:R-:W-:Y:S01]  /*49b0*/  STL [R1+0x88], R19 ;  /* 0x0000881301007387 */ /* 0x000fe20000100800 */
[----:B------:R-:W-:-:S02]  /*49c0*/  @!P1 IMAD.MOV R16, RZ, RZ, -R16 ;  /* 0x000000ffff109224 */ /* 0x000fc400078e0a10 */
[--C-:B------:R-:W-:Y:S01]  /*49d0*/  @!P6 IMAD.IADD R11, R11, 0x1, -R3.reuse ;  /* 0x000000010b0be824 */ /* 0x100fe200078e0a03 */
[C---:B------:R-:W-:Y:S01]  /*49e0*/  ISETP.GT.U32.AND P6, PT, R3.reuse, R5, PT ;  /* 0x000000050300720c */ /* 0x040fe20003fc4070 */
[----:B------:R-:W-:Y:S01]  /*49f0*/  IMAD.HI.U32 R14, R2, R4, RZ ;  /* 0x00000004020e7227 */ /* 0x000fe200078e00ff */
[----:B------:R-:W-:Y:S01]  /*4a00*/  ISETP.GT.U32.AND P1, PT, R3, R7, PT ;  /* 0x000000070300720c */ /* 0x000fe20003f24070 */
[----:B------:R-:W-:Y:S02]  /*4a10*/  STL [R1+0x78], R16 ;  /* 0x0000781001007387 */ /* 0x000fe40000100800 */
[--C-:B------:R-:W-:Y:S01]  /*4a20*/  @!P5 IMAD.IADD R15, R15, 0x1, -R3.reuse ;  /* 0x000000010f0fd824 */ /* 0x100fe200078e0a03 */
[----:B------:R-:W-:Y:S01]  /*4a30*/  ISETP.GE.AND P5, PT, R0, RZ, PT ;  /* 0x000000ff0000720c */ /* 0x000fe20003fa6270 */
[----:B------:R0:W-:Y:S01]  /*4a40*/  STL [R1+0x7c], R12 ;  /* 0x00007c0c01007387 */ /* 0x0001e20000100800 */
[----:B------:R-:W-:Y:S02]  /*4a50*/  @!P0 IMAD.IADD R6, R6, 0x1, -R3 ;  /* 0x0000000106068824 */ /* 0x000fe400078e0a03 */
[----:B------:R-:W-:-:S02]  /*4a60*/  IMAD.MOV R14, RZ, RZ, -R14 ;  /* 0x000000ffff0e7224 */ /* 0x000fc400078e0a0e */
[----:B------:R-:W-:Y:S02]  /*4a70*/  IMAD.MOV.U32 R17, RZ, RZ, R15 ;  /* 0x000000ffff117224 */ /* 0x000fe400078e000f */
[--C-:B------:R-:W-:Y:S01]  /*4a80*/  @!P6 IMAD.IADD R5, R5, 0x1, -R3.reuse ;  /* 0x000000010505e824 */ /* 0x100fe200078e0a03 */
[----:B------:R-:W-:Y:S01]  /*4a90*/  ISETP.GT.U32.AND P6, PT, R3, R6, PT ;  /* 0x000000060300720c */ /* 0x000fe20003fc4070 */
[----:B------:R-:W-:Y:S01]  /*4aa0*/  @!P1 IMAD.IADD R7, R7, 0x1, -R3 ;  /* 0x0000000107079824 */ /* 0x000fe200078e0a03 */
[C---:B0-----:R-:W-:Y:S01]  /*4ab0*/  IADD3 R12, R8.reuse, 0x2b, RZ ;  /* 0x0000002b080c7810 */ /* 0x041fe20007ffe0ff */
[C---:B------:R-:W-:Y:S01]  /*4ac0*/  IMAD R4, R3.reuse, R14, R4 ;  /* 0x0000000e03047224 */ /* 0x040fe200078e0204 */
[----:B------:R-:W-:Y:S01]  /*4ad0*/  IADD3 R14, R8, 0x29, RZ ;  /* 0x00000029080e7810 */ /* 0x000fe20007ffe0ff */
[----:B------:R-:W-:Y:S01]  /*4ae0*/  @!P2 IMAD.MOV R17, RZ, RZ, -R17 ;  /* 0x000000ffff11a224 */ /* 0x000fe200078e0a11 */
[----:B------:R-:W-:Y:S01]  /*4af0*/  IABS R0, R12 ;  /* 0x0000000c00007213 */ /* 0x000fe20000000000 */
[----:B------:R-:W-:Y:S01]  /*4b00*/  @!P4 IMAD.MOV R11, RZ, RZ, -R11 ;  /* 0x000000ffff0bc224 */ /* 0x000fe200078e0a0b */
[----:B------:R-:W-:-:S02]  /*4b10*/  ISETP.GT.U32.AND P0, PT, R3, R7, PT ;  /* 0x000000070300720c */ /* 0x000fc40003f04070 */
[----:B------:R-:W-:Y:S01]  /*4b20*/  ISETP.GT.U32.AND P2, PT, R3, R5, PT ;  /* 0x000000050300720c */ /* 0x000fe20003f44070 */
[----:B------:R-:W-:Y:S01]  /*4b30*/  IMAD.HI.U32 R16, R2, R0, RZ ;  /* 0x0000000002107227 */ /* 0x000fe200078e00ff */
[----:B------:R-:W-:Y:S01]  /*4b40*/  ISETP.GE.AND P1, PT, R13, RZ, PT ;  /* 0x000000ff0d00720c */ /* 0x000fe20003f26270 */
[----:B------:R0:W-:Y:S01]  /*4b50*/  STL [R1+0x80], R17 ;  /* 0x0000801101007387 */ /* 0x0001e20000100800 */
[----:B------:R-:W-:Y:S01]  /*4b60*/  IADD3 R13, R8, 0x2a, RZ ;  /* 0x0000002a080d7810 */ /* 0x000fe20007ffe0ff */
[----:B------:R-:W-:Y:S02]  /*4b70*/  IMAD.MOV R16, RZ, RZ, -R16 ;  /* 0x000000ffff107224 */ /* 0x000fe400078e0a10 */
[--C-:B------:R-:W-:Y:S01]  /*4b80*/  @!P6 IMAD.IADD R6, R6, 0x1, -R3.reuse ;  /* 0x000000010606e824 */ /* 0x100fe200078e0a03 */
[----:B------:R-:W-:Y:S01]  /*4b90*/  IABS R15, R13 ;  /* 0x0000000d000f7213 */ /* 0x000fe20000000000 */
[----:B------:R-:W-:Y:S01]  /*4ba0*/  IMAD R0, R3, R16, R0 ;  /* 0x0000001003007224 */ /* 0x000fe200078e0200 */
[----:B------:R-:W-:Y:S01]  /*4bb0*/  IADD3 R16, R8, 0x28, RZ ;  /* 0x0000002808107810 */ /* 0x000fe20007ffe0ff */
[--C-:B------:R-:W-:Y:S01]  /*4bc0*/  @!P0 IMAD.IADD R7, R7, 0x1, -R3.reuse ;  /* 0x0000000107078824 */ /* 0x100fe200078e0a03 */
[C---:B------:R-:W-:Y:S01]  /*4bd0*/  ISETP.GT.U32.AND P0, PT, R3.reuse, R4, PT ;  /* 0x000000040300720c */ /* 0x040fe20003f04070 */
[----:B------:R-:W-:Y:S01]  /*4be0*/  IMAD.HI.U32 R19, R2, R15, RZ ;  /* 0x0000000f02137227 */ /* 0x000fe200078e00ff */
[----:B------:R-:W-:Y:S01]  /*4bf0*/  ISETP.GT.U32.AND P6, PT, R3, R0, PT ;  /* 0x000000000300720c */ /* 0x000fe20003fc4070 */
[----:B------:R-:W-:Y:S01]  /*4c00*/  STL [R1+0x74], R11 ;  /* 0x0000740b01007387 */ /* 0x000fe20000100800 */
[----:B0-----:R-:W-:Y:S01]  /*4c10*/  IABS R17, R14 ;  /* 0x0000000e00117213 */ /* 0x001fe20000000000 */
[----:B------:R-:W-:Y:S01]  /*4c20*/  @!P2 IMAD.IADD R5, R5, 0x1, -R3 ;  /* 0x000000010505a824 */ /* 0x000fe200078e0a03 */
[----:B------:R-:W-:Y:S01]  /*4c30*/  ISETP.GE.AND P2, PT, R18, RZ, PT ;  /* 0x000000ff1200720c */ /* 0x000fe20003f46270 */
[----:B------:R-:W-:-:S02]  /*4c40*/  @!P3 IMAD.MOV R7, RZ, RZ, -R7 ;  /* 0x000000ffff07b224 */ /* 0x000fc400078e0a07 */
[----:B------:R-:W-:-:S03]  /*4c50*/  IMAD.HI.U32 R20, R2, R17, RZ ;  /* 0x0000001102147227 */ /* 0x000fc600078e00ff */
[----:B------:R0:W-:Y:S01]  /*4c60*/  STL [R1+0x70], R7 ;  /* 0x0000700701007387 */ /* 0x0001e20000100800 */
[--C-:B------:R-:W-:Y:S01]  /*4c70*/  @!P0 IMAD.IADD R4, R4, 0x1, -R3.reuse ;  /* 0x0000000104048824 */ /* 0x100fe200078e0a03 */
[----:B------:R-:W-:Y:S01]  /*4c80*/  ISETP.GE.AND P0, PT, R12, RZ, PT ;  /* 0x000000ff0c00720c */ /* 0x000fe20003f06270 */
[----:B------:R-:W-:Y:S02]  /*4c90*/  @!P6 IMAD.IADD R0, R0, 0x1, -R3 ;  /* 0x000000010000e824 */ /* 0x000fe400078e0a03 */
[----:B------:R-:W-:Y:S01]  /*4ca0*/  IMAD.MOV R20, RZ, RZ, -R20 ;  /* 0x000000ffff147224 */ /* 0x000fe200078e0a14 */
[C---:B------:R-:W-:Y:S01]  /*4cb0*/  ISETP.GT.U32.AND P6, PT, R3.reuse, R4, PT ;  /* 0x000000040300720c */ /* 0x040fe20003fc4070 */
[----:B------:R-:W-:Y:S01]  /*4cc0*/  IMAD.MOV R18, RZ, RZ, -R19 ;  /* 0x000000ffff127224 */ /* 0x000fe200078e0a13 */
[C---:B------:R-:W-:Y:S01]  /*4cd0*/  ISETP.GT.U32.AND P4, PT, R3.reuse, R0, PT ;  /* 0x000000000300720c */ /* 0x040fe20003f84070 */
[----:B------:R-:W-:Y:S01]  /*4ce0*/  @!P5 IMAD.MOV R6, RZ, RZ, -R6 ;  /* 0x000000ffff06d224 */ /* 0x000fe200078e0a06 */
[----:B------:R-:W-:Y:S01]  /*4cf0*/  IABS R19, R16 ;  /* 0x0000001000137213 */ /* 0x000fe20000000000 */
[----:B------:R-:W-:Y:S01]  /*4d00*/  @!P1 IMAD.MOV R5, RZ, RZ, -R5 ;  /* 0x000000ffff059224 */ /* 0x000fe200078e0a05 */
[----:B------:R-:W-:Y:S01]  /*4d10*/  ISETP.GE.AND P1, PT, R14, RZ, PT ;  /* 0x000000ff0e00720c */ /* 0x000fe20003f26270 */
[C---:B------:R-:W-:Y:S01]  /*4d20*/  IMAD R17, R3.reuse, R20, R17 ;  /* 0x0000001403117224 */ /* 0x040fe200078e0211 */
[----:B------:R1:W-:Y:S01]  /*4d30*/  STL [R1+0x68], R6 ;  /* 0x0000680601007387 */ /* 0x0003e20000100800 */
[----:B------:R-:W-:Y:S01]  /*4d40*/  IMAD R15, R3, R18, R15 ;  /* 0x00000012030f7224 */ /* 0x000fe200078e020f */
[----:B------:R-:W-:-:S02]  /*4d50*/  ISETP.GE.AND P5, PT, R13, RZ, PT ;  /* 0x000000ff0d00720c */ /* 0x000fc40003fa6270 */
[----:B------:R2:W-:Y:S01]  /*4d60*/  STL [R1+0x64], R5 ;  /* 0x0000640501007387 */ /* 0x0005e20000100800 */
[--C-:B------:R-:W-:Y:S01]  /*4d70*/  @!P6 IMAD.IADD R4, R4, 0x1, -R3.reuse ;  /* 0x000000010404e824 */ /* 0x100fe200078e0a03 */
[C---:B------:R-:W-:Y:S01]  /*4d80*/  ISETP.GT.U32.AND P3, PT, R3.reuse, R15, PT ;  /* 0x0000000f0300720c */ /* 0x040fe20003f64070 */
[----:B------:R-:W-:Y:S01]  /*4d90*/  @!P4 IMAD.IADD R0, R0, 0x1, -R3 ;  /* 0x000000010000c824 */ /* 0x000fe200078e0a03 */
[----:B------:R-:W-:Y:S01]  /*4da0*/  ISETP.GT.U32.AND P4, PT, R3, R17, PT ;  /* 0x000000110300720c */ /* 0x000fe20003f84070 */
[----:B0-----:R-:W-:Y:S01]  /*4db0*/  IMAD.MOV.U32 R7, RZ, RZ, R4 ;  /* 0x000000ffff077224 */ /* 0x001fe200078e0004 */
[----:B-1----:R-:W-:Y:S01]  /*4dc0*/  IADD3 R6, R8, 0x27, RZ ;  /* 0x0000002708067810 */ /* 0x002fe20007ffe0ff */
[----:B------:R-:W-:Y:S01]  /*4dd0*/  IMAD.MOV.U32 R11, RZ, RZ, R0 ;  /* 0x000000ffff0b7224 */ /* 0x000fe200078e0000 */
[----:B------:R-:W-:Y:S01]  /*4de0*/  ISETP.GE.AND P6, PT, R16, RZ, PT ;  /* 0x000000ff1000720c */ /* 0x000fe20003fc6270 */
[----:B------:R-:W-:Y:S01]  /*4df0*/  @!P2 IMAD.MOV R7, RZ, RZ, -R7 ;  /* 0x000000ffff07a224 */ /* 0x000fe200078e0a07 */
[----:B------:R-:W-:Y:S01]  /*4e00*/  IABS R16, R6 ;  /* 0x0000000600107213 */ /* 0x000fe20000000000 */
[----:B--2---:R-:W-:Y:S01]  /*4e10*/  IMAD.HI.U32 R5, R2, R19, RZ ;  /* 0x0000001302057227 */ /* 0x004fe200078e00ff */
[----:B------:R-:W-:-:S02]  /*4e20*/  IADD3 R0, R8, 0x26, RZ ;  /* 0x0000002608007810 */ /* 0x000fc40007ffe0ff */
[----:B------:R0:W-:Y:S01]  /*4e30*/  STL [R1+0x54], R7 ;  /* 0x0000540701007387 */ /* 0x0001e20000100800 */
[----:B------:R-:W-:Y:S01]  /*4e40*/  IMAD.MOV R5, RZ, RZ, -R5 ;  /* 0x000000ffff057224 */ /* 0x000fe200078e0a05 */
[----:B------:R-:W-:Y:S01]  /*4e50*/  ISETP.GE.AND P2, PT, R6, RZ, PT ;  /* 0x000000ff0600720c */ /* 0x000fe20003f46270 */
[----:B------:R-:W-:Y:S01]  /*4e60*/  @!P0 IMAD.MOV R11, RZ, RZ, -R11 ;  /* 0x000000ffff0b8224 */ /* 0x000fe200078e0a0b */
[----:B------:R-:W-:Y:S01]  /*4e70*/  IABS R6, R0 ;  /* 0x0000000000067213 */ /* 0x000fe20000000000 */
[----:B------:R-:W-:Y:S01]  /*4e80*/  IMAD R5, R3, R5, R19 ;  /* 0x0000000503057224 */ /* 0x000fe200078e0213 */
[----:B------:R-:W-:Y:S01]  /*4e90*/  IADD3 R4, R8, 0x25, RZ ;  /* 0x0000002508047810 */ /* 0x000fe20007ffe0ff */
[--C-:B------:R-:W-:Y:S01]  /*4ea0*/  @!P4 IMAD.IADD R17, R17, 0x1, -R3.reuse ;  /* 0x000000011111c824 */ /* 0x100fe200078e0a03 */
[----:B------:R1:W-:Y:S01]  /*4eb0*/  STL [R1+0x50], R11 ;  /* 0x0000500b01007387 */ /* 0x0003e20000100800 */
[----:B------:R-:W-:Y:S01]  /*4ec0*/  @!P3 IMAD.IADD R15, R15, 0x1, -R3 ;  /* 0x000000010f0fb824 */ /* 0x000fe200078e0a03 */
[C---:B------:R-:W-:Y:S01]  /*4ed0*/  ISETP.GT.U32.AND P0, PT, R3.reuse, R5, PT ;  /* 0x000000050300720c */ /* 0x040fe20003f04070 */
[----:B0-----:R-:W-:Y:S01]  /*4ee0*/  IMAD.HI.U32 R7, R2, R16, RZ ;  /* 0x0000001002077227 */ /* 0x001fe200078e00ff */
[----:B------:R-:W-:-:S02]  /*4ef0*/  ISETP.GT.U32.AND P4, PT, R3, R17, PT ;  /* 0x000000110300720c */ /* 0x000fc40003f84070 */
[----:B------:R-:W-:Y:S01]  /*4f00*/  ISETP.GT.U32.AND P3, PT, R3, R15, PT ;  /* 0x0000000f0300720c */ /* 0x000fe20003f64070 */
[----:B------:R-:W-:Y:S01]  /*4f10*/  IMAD.MOV R7, RZ, RZ, -R7 ;  /* 0x000000ffff077224 */ /* 0x000fe200078e0a07 */
[----:B------:R-:W-:-:S03]  /*4f20*/  IABS R14, R4 ;  /* 0x00000004000e7213 */ /* 0x000fc60000000000 */
[----:B------:R-:W-:Y:S02]  /*4f30*/  IMAD R16, R3, R7, R16 ;  /* 0x0000000703107224 */ /* 0x000fe400078e0210 */
[----:B------:R-:W-:-:S04]  /*4f40*/  IMAD.HI.U32 R7, R2, R6, RZ ;  /* 0x0000000602077227 */ /* 0x000fc800078e00ff */
[----:B------:R-:W-:Y:S02]  /*4f50*/  @!P0 IMAD.IADD R5, R5, 0x1, -R3 ;  /* 0x0000000105058824 */ /* 0x000fe400078e0a03 */
[----:B------:R-:W-:Y:S02]  /*4f60*/  IMAD.MOV R7, RZ, RZ, -R7 ;  /* 0x000000ffff077224 */ /* 0x000fe400078e0a07 */
[--C-:B------:R-:W-:Y:S01]  /*4f70*/  @!P4 IMAD.IADD R17, R17, 0x1, -R3.reuse ;  /* 0x000000011111c824 */ /* 0x100fe200078e0a03 */
[----:B------:R-:W-:Y:S01]  /*4f80*/  ISETP.GT.U32.AND P0, PT, R3, R5, PT ;  /* 0x000000050300720c */ /* 0x000fe20003f04070 */
[----:B------:R-:W-:Y:S01]  /*4f90*/  @!P3 IMAD.IADD R15, R15, 0x1, -R3 ;  /* 0x000000010f0fb824 */ /* 0x000fe200078e0a03 */
[----:B------:R-:W-:Y:S01]  /*4fa0*/  ISETP.GE.AND P4, PT, R4, RZ, PT ;  /* 0x000000ff0400720c */ /* 0x000fe20003f86270 */
[----:B------:R-:W-:Y:S01]  /*4fb0*/  IMAD R6, R3, R7, R6 ;  /* 0x0000000703067224 */ /* 0x000fe200078e0206 */
[----:B------:R-:W-:Y:S01]  /*4fc0*/  ISETP.GE.AND P3, PT, R0, RZ, PT ;  /* 0x000000ff0000720c */ /* 0x000fe20003f66270 */
[----:B------:R-:W-:Y:S01]  /*4fd0*/  IMAD.MOV.U32 R12, RZ, RZ, R17 ;  /* 0x000000ffff0c7224 */ /* 0x000fe200078e0011 */
[----:B------:R-:W-:Y:S01]  /*4fe0*/  IADD3 R0, R8, 0x24, RZ ;  /* 0x0000002408007810 */ /* 0x000fe20007ffe0ff */
[----:B-1----:R-:W-:-:S02]  /*4ff0*/  IMAD.MOV.U32 R11, RZ, RZ, R15 ;  /* 0x000000ffff0b7224 */ /* 0x002fc400078e000f */
[----:B------:R-:W-:Y:S01]  /*5000*/  @!P1 IMAD.MOV R12, RZ, RZ, -R12 ;  /* 0x000000ffff0c9224 */ /* 0x000fe200078e0a0c */
[C---:B------:R-:W-:Y:S01]  /*5010*/  ISETP.GT.U32.AND P1, PT, R3.reuse, R6, PT ;  /* 0x000000060300720c */ /* 0x040fe20003f24070 */
[----:B------:R-:W-:Y:S01]  /*5020*/  @!P5 IMAD.MOV R11, RZ, RZ, -R11 ;  /* 0x000000ffff0bd224 */ /* 0x000fe200078e0a0b */
[----:B------:R-:W-:Y:S01]  /*5030*/  ISETP.GT.U32.AND P5, PT, R3, R16, PT ;  /* 0x000000100300720c */ /* 0x000fe20003fa4070 */
[----:B------:R-:W-:Y:S01]  /*5040*/  @!P0 IMAD.IADD R5, R5, 0x1, -R3 ;  /* 0x0000000105058824 */ /* 0x000fe200078e0a03 */
[----:B------:R-:W-:Y:S01]  /*5050*/  IABS R13, R0 ;  /* 0x00000000000d7213 */ /* 0x000fe20000000000 */
[----:B------:R-:W-:Y:S01]  /*5060*/  IMAD.HI.U32 R4, R2, R14, RZ ;  /* 0x0000000e02047227 */ /* 0x000fe200078e00ff */
[----:B------:R0:W-:Y:S01]  /*5070*/  STL [R1+0x44], R11 ;  /* 0x0000440b01007387 */ /* 0x0001e20000100800 */
[----:B------:R-:W-:Y:S02]  /*5080*/  ISETP.GE.AND P0, PT, R0, RZ, PT ;  /* 0x000000ff0000720c */ /* 0x000fe40003f06270 */
[----:B------:R-:W-:Y:S01]  /*5090*/  IMAD.MOV R4, RZ, RZ, -R4 ;  /* 0x000000ffff047224 */ /* 0x000fe200078e0a04 */
[----:B------:R1:W-:Y:S01]  /*50a0*/  STL [R1+0x5c], R12 ;  /* 0x00005c0c01007387 */ /* 0x0003e20000100800 */
[----:B------:R-:W-:-:S04]  /*50b0*/  IMAD.HI.U32 R0, R2, R13, RZ ;  /* 0x0000000d02007227 */ /* 0x000fc800078e00ff */
[--C-:B------:R-:W-:Y:S01]  /*50c0*/  @!P1 IMAD.IADD R6, R6, 0x1, -R3.reuse ;  /* 0x0000000106069824 */ /* 0x100fe200078e0a03 */
[----:B0-----:R-:W-:Y:S01]  /*50d0*/  IADD3 R11, R8, 0x23, RZ ;  /* 0x00000023080b7810 */ /* 0x001fe20007ffe0ff */
[----:B------:R-:W-:Y:S02]  /*50e0*/  @!P5 IMAD.IADD R16, R16, 0x1, -R3 ;  /* 0x000000011010d824 */ /* 0x000fe400078e0a03 */
[C---:B------:R-:W-:Y:S01]  /*50f0*/  IMAD R14, R3.reuse, R4, R14 ;  /* 0x00000004030e7224 */ /* 0x040fe200078e020e */
[----:B------:R-:W-:Y:S01]  /*5100*/  IABS R7, R11 ;  /* 0x0000000b00077213 */ /* 0x000fe20000000000 */
[----:B-1----:R-:W-:Y:S01]  /*5110*/  IMAD.MOV.U32 R12, RZ, RZ, R5 ;  /* 0x000000ffff0c7224 */ /* 0x002fe200078e0005 */
[C---:B------:R-:W-:Y:S01]  /*5120*/  ISETP.GT.U32.AND P1, PT, R3.reuse, R6, PT ;  /* 0x000000060300720c */ /* 0x040fe20003f24070 */
[----:B------:R-:W-:Y:S01]  /*5130*/  IMAD.MOV R0, RZ, RZ, -R0 ;  /* 0x000000ffff007224 */ /* 0x000fe200078e0a00 */
[C---:B------:R-:W-:Y:S01]  /*5140*/  ISETP.GT.U32.AND P5, PT, R3.reuse, R16, PT ;  /* 0x000000100300720c */ /* 0x040fe20003fa4070 */
[----:B------:R-:W-:Y:S01]  /*5150*/  @!P6 IMAD.MOV R12, RZ, RZ, -R12 ;  /* 0x000000ffff0ce224 */ /* 0x000fe200078e0a0c */
[C---:B------:R-:W-:Y:S01]  /*5160*/  ISETP.GT.U32.AND P6, PT, R3.reuse, R14, PT ;  /* 0x0000000e0300720c */ /* 0x040fe20003fc4070 */
[----:B------:R-:W-:Y:S01]  /*5170*/  IMAD R13, R3, R0, R13 ;  /* 0x00000000030d7224 */ /* 0x000fe200078e020d */
[----:B------:R-:W-:-:S02]  /*5180*/  IADD3 R5, R8, 0x22, RZ ;  /* 0x0000002208057810 */ /* 0x000fc40007ffe0ff */
[----:B------:R0:W-:Y:S01]  /*5190*/  STL [R1+0x1dc], R12 ;  /* 0x0001dc0c01007387 */ /* 0x0001e20000100800 */
[----:B------:R-:W-:Y:S02]  /*51a0*/  IADD3 R0, R8, 0x21, RZ ;  /* 0x0000002108007810 */ /* 0x000fe40007ffe0ff */
[----:B------:R-:W-:Y:S02]  /*51b0*/  IABS R19, R5 ;  /* 0x0000000500137213 */ /* 0x000fe40000000000 */
[--C-:B------:R-:W-:Y:S01]  /*51c0*/  @!P1 IMAD.IADD R6, R6, 0x1, -R3.reuse ;  /* 0x0000000106069824 */ /* 0x100fe200078e0a03 */
[----:B------:R-:W-:Y:S01]  /*51d0*/  IABS R15, R0 ;  /* 0x00000000000f7213 */ /* 0x000fe20000000000 */
[--C-:B------:R-:W-:Y:S01]  /*51e0*/  @!P5 IMAD.IADD R16, R16, 0x1, -R3.reuse ;  /* 0x000000011010d824 */ /* 0x100fe200078e0a03 */
[----:B------:R-:W-:Y:S01]  /*51f0*/  ISETP.GT.U32.AND P5, PT, R3, R13, PT ;  /* 0x0000000d0300720c */ /* 0x000fe20003fa4070 */
[----:B------:R-:W-:Y:S01]  /*5200*/  @!P6 IMAD.IADD R14, R14, 0x1, -R3 ;  /* 0x000000010e0ee824 */ /* 0x000fe200078e0a03 */
[----:B------:R-:W-:Y:S01]  /*5210*/  IADD3 R4, R8, 0x20, RZ ;  /* 0x0000002008047810 */ /* 0x000fe20007ffe0ff */
[----:B0-----:R-:W-:-:S03]  /*5220*/  IMAD.HI.U32 R12, R2, R7, RZ ;  /* 0x00000007020c7227 */ /* 0x001fc600078e00ff */
[----:B------:R-:W-:Y:S01]  /*5230*/  ISETP.GT.U32.AND P6, PT, R3, R14, PT ;  /* 0x0000000e0300720c */ /* 0x000fe20003fc4070 */
[----:B------:R-:W-:Y:S02]  /*5240*/  IMAD.MOV R12, RZ, RZ, -R12 ;  /* 0x000000ffff0c7224 */ /* 0x000fe400078e0a0c */
[----:B------:R-:W-:-:S04]  /*5250*/  IMAD.HI.U32 R17, R2, R19, RZ ;  /* 0x0000001302117227 */ /* 0x000fc800078e00ff */
[C---:B------:R-:W-:Y:S01]  /*5260*/  IMAD R7, R3.reuse, R12, R7 ;  /* 0x0000000c03077224 */ /* 0x040fe200078e0207 */
[----:B------:R-:W-:Y:S01]  /*5270*/  IABS R12, R4 ;  /* 0x00000004000c7213 */ /* 0x000fe20000000000 */
[----:B------:R-:W-:Y:S02]  /*5280*/  IMAD.MOV.U32 R18, RZ, RZ, R16 ;  /* 0x000000ffff127224 */ /* 0x000fe400078e0010 */
[----:B------:R-:W-:Y:S01]  /*5290*/  IMAD.MOV R17, RZ, RZ, -R17 ;  /* 0x000000ffff117224 */ /* 0x000fe200078e0a11 */
[----:B------:R-:W-:Y:S01]  /*52a0*/  ISETP.GT.U32.AND P1, PT, R3, R7, PT ;  /* 0x000000070300720c */ /* 0x000fe20003f24070 */
[----:B------:R-:W-:Y:S02]  /*52b0*/  IMAD.MOV.U32 R16, RZ, RZ, R15 ;  /* 0x000000ffff107224 */ /* 0x000fe400078e000f */
[----:B------:R-:W-:Y:S02]  /*52c0*/  @!P2 IMAD.MOV R18, RZ, RZ, -R18 ;  /* 0x000000ffff12a224 */ /* 0x000fe400078e0a12 */
[----:B------:R-:W-:Y:S01]  /*52d0*/  @!P5 IMAD.IADD R13, R13, 0x1, -R3 ;  /* 0x000000010d0dd824 */ /* 0x000fe200078e0a03 */
[----:B------:R-:W-:Y:S01]  /*52e0*/  ISETP.GE.AND P5, PT, R11, RZ, PT ;  /* 0x000000ff0b00720c */ /* 0x000fe20003fa6270 */
[C---:B------:R-:W-:Y:S01]  /*52f0*/  IMAD R19, R3.reuse, R17, R19 ;  /* 0x0000001103137224 */ /* 0x040fe200078e0213 */
[----:B------:R-:W-:Y:S01]  /*5300*/  STL [R1+0x58], R18 ;  /* 0x0000581201007387 */ /* 0x000fe20000100800 */
[----:B------:R-:W-:Y:S01]  /*5310*/  @!P3 IMAD.MOV R6, RZ, RZ, -R6 ;  /* 0x000000ffff06b224 */ /* 0x000fe200078e0a06 */
[----:B------:R-:W-:Y:S01]  /*5320*/  ISETP.GT.U32.AND P2, PT, R3, R13, PT ;  /* 0x0000000d0300720c */ /* 0x000fe20003f44070 */
[----:B------:R-:W-:Y:S01]  /*5330*/  IMAD.HI.U32 R11, R2, R16, RZ ;  /* 0x00000010020b7227 */ /* 0x000fe200078e00ff */
[----:B------:R-:W-:-:S02]  /*5340*/  ISETP.GE.AND P3, PT, R5, RZ, PT ;  /* 0x000000ff0500720c */ /* 0x000fc40003f66270 */
[----:B------:R0:W-:Y:S01]  /*5350*/  STL [R1+0x48], R6 ;  /* 0x0000480601007387 */ /* 0x0001e20000100800 */
[--C-:B------:R-:W-:Y:S01]  /*5360*/  @!P1 IMAD.IADD R7, R7, 0x1, -R3.reuse ;  /* 0x0000000107079824 */ /* 0x100fe200078e0a03 */
[----:B------:R-:W-:Y:S01]  /*5370*/  IADD3 R5, R8, 0x1f, RZ ;  /* 0x0000001f08057810 */ /* 0x000fe20007ffe0ff */
[----:B------:R-:W-:Y:S01]  /*5380*/  @!P6 IMAD.IADD R14, R14, 0x1, -R3 ;  /* 0x000000010e0ee824 */ /* 0x000fe200078e0a03 */
[C---:B------:R-:W-:Y:S01]  /*5390*/  ISETP.GT.U32.AND P6, PT, R3.reuse, R19, PT ;  /* 0x000000130300720c */ /* 0x040fe20003fc4070 */
[----:B------:R-:W-:Y:S01]  /*53a0*/  IMAD.MOV R11, RZ, RZ, -R11 ;  /* 0x000000ffff0b7224 */ /* 0x000fe200078e0a0b */
[C---:B------:R-:W-:Y:S01]  /*53b0*/  ISETP.GT.U32.AND P1, PT, R3.reuse, R7, PT ;  /* 0x000000070300720c */ /* 0x040fe20003f24070 */
[----:B------:R-:W-:Y:S02]  /*53c0*/  @!P4 IMAD.MOV R14, RZ, RZ, -R14 ;  /* 0x000000ffff0ec224 */ /* 0x000fe400078e0a0e */
[----:B------:R-:W-:Y:S01]  /*53d0*/  IMAD R16, R3, R11, R16 ;  /* 0x0000000b03107224 */ /* 0x000fe200078e0210 */
[----:B------:R-:W-:Y:S01]  /*53e0*/  IABS R11, R5 ;  /* 0x00000005000b7213 */ /* 0x000fe20000000000 */
[----:B0-----:R-:W-:Y:S01]  /*53f0*/  IMAD.HI.U32 R6, R2, R12, RZ ;  /* 0x0000000c02067227 */ /* 0x001fe200078e00ff */
[----:B------:R-:W-:Y:S03]  /*5400*/  STL [R1+0x4c], R14 ;  /* 0x00004c0e01007387 */ /* 0x000fe60000100800 */
[----:B------:R-:W-:-:S02]  /*5410*/  IMAD.MOV R6, RZ, RZ, -R6 ;  /* 0x000000ffff067224 */ /* 0x000fc400078e0a06 */
[--C-:B------:R-:W-:Y:S02]  /*5420*/  @!P6 IMAD.IADD R19, R19, 0x1, -R3.reuse ;  /* 0x000000011313e824 */ /* 0x100fe400078e0a03 */
[----:B------:R-:W-:Y:S02]  /*5430*/  IMAD R12, R3, R6, R12 ;  /* 0x00000006030c7224 */ /* 0x000fe400078e020c */
[--C-:B------:R-:W-:Y:S01]  /*5440*/  @!P1 IMAD.IADD R7, R7, 0x1, -R3.reuse ;  /* 0x0000000107079824 */ /* 0x100fe200078e0a03 */
[----:B------:R-:W-:Y:S01]  /*5450*/  ISETP.GT.U32.AND P1, PT, R3, R16, PT ;  /* 0x000000100300720c */ /* 0x000fe20003f24070 */
[----:B------:R-:W-:Y:S01]  /*5460*/  @!P2 IMAD.IADD R13, R13, 0x1, -R3 ;  /* 0x000000010d0da824 */ /* 0x000fe200078e0a03 */
[C---:B------:R-:W-:Y:S01]  /*5470*/  ISETP.GT.U32.AND P4, PT, R3.reuse, R12, PT ;  /* 0x0000000c0300720c */ /* 0x040fe20003f84070 */
[----:B------:R-:W-:Y:S01]  /*5480*/  IMAD.MOV.U32 R15, RZ, RZ, R7 ;  /* 0x000000ffff0f7224 */ /* 0x000fe200078e0007 */
[----:B------:R-:W-:Y:S01]  /*5490*/  ISETP.GT.U32.AND P6, PT, R3, R19, PT ;  /* 0x000000130300720c */ /* 0x000fe20003fc4070 */
[----:B------:R-:W-:Y:S01]  /*54a0*/  IMAD.MOV.U32 R17, RZ, RZ, R13 ;  /* 0x000000ffff117224 */ /* 0x000fe200078e000d */
[----:B------:R-:W-:Y:S01]  /*54b0*/  ISETP.GE.AND P2, PT, R0, RZ, PT ;  /* 0x000000ff0000720c */ /* 0x000fe20003f46270 */
[----:B------:R-:W-:Y:S01]  /*54c0*/  @!P5 IMAD.MOV R15, RZ, RZ, -R15 ;  /* 0x000000ffff0fd224 */ /* 0x000fe200078e0a0f */
[----:B------:R-:W-:Y:S01]  /*54d0*/  IADD3 R0, R8, 0x1e, RZ ;  /* 0x0000001e08007810 */ /* 0x000fe20007ffe0ff */
[----:B------:R-:W-:Y:S01]  /*54e0*/  @!P0 IMAD.MOV R17, RZ, RZ, -R17 ;  /* 0x000000ffff118224 */ /* 0x000fe200078e0a11 */
[----:B------:R-:W-:Y:S01]  /*54f0*/  ISETP.GE.AND P0, PT, R4, RZ, PT ;  /* 0x000000ff0400720c */ /* 0x000fe20003f06270 */
[----:B------:R-:W-:Y:S01]  /*5500*/  IMAD.HI.U32 R4, R2, R11, RZ ;  /* 0x0000000b02047227 */ /* 0x000fe200078e00ff */
[----:B------:R-:W-:-:S02]  /*5510*/  IABS R6, R0 ;  /* 0x0000000000067213 */ /* 0x000fc40000000000 */
[----:B------:R0:W-:Y:S01]  /*5520*/  STL [R1+0x198], R17 ;  /* 0x0001981101007387 */ /* 0x0001e20000100800 */
[--C-:B------:R-:W-:Y:S01]  /*5530*/  @!P1 IMAD.IADD R16, R16, 0x1, -R3.reuse ;  /* 0x0000000110109824 */ /* 0x100fe200078e0a03 */
[----:B------:R-:W-:Y:S01]  /*5540*/  IADD3 R13, R8, 0x1c, RZ ;  /* 0x0000001c080d7810 */ /* 0x000fe20007ffe0ff */
[--C-:B------:R-:W-:Y:S01]  /*5550*/  @!P4 IMAD.IADD R12, R12, 0x1, -R3.reuse ;  /* 0x000000010c0cc824 */ /* 0x100fe200078e0a03 */
[----:B------:R-:W-:Y:S01]  /*5560*/  ISETP.GE.AND P5, PT, R5, RZ, PT ;  /* 0x000000ff0500720c */ /* 0x000fe20003fa6270 */
[----:B------:R-:W-:Y:S01]  /*5570*/  @!P6 IMAD.IADD R19, R19, 0x1, -R3 ;  /* 0x000000011313e824 */ /* 0x000fe200078e0a03 */
[C---:B------:R-:W-:Y:S01]  /*5580*/  ISETP.GT.U32.AND P1, PT, R3.reuse, R16, PT ;  /* 0x000000100300720c */ /* 0x040fe20003f24070 */
[----:B------:R-:W-:Y:S01]  /*5590*/  IMAD.MOV R4, RZ, RZ, -R4 ;  /* 0x000000ffff047224 */ /* 0x000fe200078e0a04 */
[----:B------:R-:W-:Y:S01]  /*55a0*/  ISETP.GE.AND P6, PT, R0, RZ, PT ;  /* 0x000000ff0000720c */ /* 0x000fe20003fc6270 */
[----:B------:R-:W-:Y:S01]  /*55b0*/  IMAD.HI.U32 R0, R2, R6, RZ ;  /* 0x0000000602007227 */ /* 0x000fe200078e00ff */
[C---:B------:R-:W-:Y:S01]  /*55c0*/  ISETP.GT.U32.AND P4, PT, R3.reuse, R12, PT ;  /* 0x0000000c0300720c */ /* 0x040fe20003f84070 */
[----:B------:R1:W-:Y:S01]  /*55d0*/  STL [R1+0x19c], R15 ;  /* 0x00019c0f01007387 */ /* 0x0003e20000100800 */
[C---:B0-----:R-:W-:Y:S01]  /*55e0*/  IADD3 R17, R8.reuse, 0x1d, RZ ;  /* 0x0000001d08117810 */ /* 0x041fe20007ffe0ff */
[----:B------:R-:W-:Y:S01]  /*55f0*/  IMAD.MOV R0, RZ, RZ, -R0 ;  /* 0x000000ffff007224 */ /* 0x000fe200078e0a00 */
[----:B------:R-:W-:Y:S01]  /*5600*/  IABS R5, R13 ;  /* 0x0000000d00057213 */ /* 0x000fe20000000000 */
[C---:B------:R-:W-:Y:S01]  /*5610*/  IMAD R11, R3.reuse, R4, R11 ;  /* 0x00000004030b7224 */ /* 0x040fe200078e020b */
[----:B------:R-:W-:Y:S01]  /*5620*/  IABS R7, R17 ;  /* 0x0000001100077213 */ /* 0x000fe20000000000 */
[C---:B------:R-:W-:Y:S01]  /*5630*/  IMAD R6, R3.reuse, R0, R6 ;  /* 0x0000000003067224 */ /* 0x040fe200078e0206 */
[----:B------:R-:W-:Y:S01]  /*5640*/  IADD3 R14, R8, 0x1a, RZ ;  /* 0x0000001a080e7810 */ /* 0x000fe20007ffe0ff */
[----:B------:R-:W-:Y:S01]  /*5650*/  @!P1 IMAD.IADD R16, R16, 0x1, -R3 ;  /* 0x0000000110109824 */ /* 0x000fe200078e0a03 */
[----:B------:R-:W-:Y:S01]  /*5660*/  ISETP.GT.U32.AND P1, PT, R3, R11, PT ;  /* 0x0000000b0300720c */ /* 0x000fe20003f24070 */
[----:B------:R-:W-:Y:S01]  /*5670*/  IMAD.HI.U32 R4, R2, R7, RZ ;  /* 0x0000000702047227 */ /* 0x000fe200078e00ff */
[----:B-1----:R-:W-:-:S02]  /*5680*/  IADD3 R15, R8, 0x1b, RZ ;  /* 0x0000001b080f7810 */ /* 0x002fc40007ffe0ff */
[----:B------:R-:W-:Y:S01]  /*5690*/  IABS R21, R14 ;  /* 0x0000000e00157213 */ /* 0x000fe20000000000 */
[----:B------:R-:W-:Y:S01]  /*56a0*/  @!P4 IMAD.IADD R12, R12, 0x1, -R3 ;  /* 0x000000010c0cc824 */ /* 0x000fe200078e0a03 */
[----:B------:R-:W-:Y:S01]  /*56b0*/  ISETP.GT.U32.AND P4, PT, R3, R6, PT ;  /* 0x000000060300720c */ /* 0x000fe20003f84070 */
[----:B------:R-:W-:Y:S01]  /*56c0*/  IMAD.MOV R4, RZ, RZ, -R4 ;  /* 0x000000ffff047224 */ /* 0x000fe200078e0a04 */
[----:B------:R-:W-:Y:S01]  /*56d0*/  IABS R0, R15 ;  /* 0x0000000f00007213 */ /* 0x000fe20000000000 */
[----:B------:R-:W-:-:S04]  /*56e0*/  IMAD.HI.U32 R20, R2, R5, RZ ;  /* 0x0000000502147227 */ /* 0x000fc800078e00ff */
[----:B------:R-:W-:Y:S01]  /*56f0*/  IMAD R7, R3, R4, R7 ;  /* 0x0000000403077224 */ /* 0x000fe200078e0207 */
[----:B------:R-:W-:Y:S01]  /*5700*/  IADD3 R4, R8, 0x19, RZ ;  /* 0x0000001908047810 */ /* 0x000fe20007ffe0ff */
[----:B------:R-:W-:Y:S02]  /*5710*/  @!P1 IMAD.IADD R11, R11, 0x1, -R3 ;  /* 0x000000010b0b9824 */ /* 0x000fe400078e0a03 */
[----:B------:R-:W-:Y:S01]  /*5720*/  IMAD.HI.U32 R18, R2, R0, RZ ;  /* 0x0000000002127227 */ /* 0x000fe200078e00ff */
[----:B------:R-:W-:-:S03]  /*5730*/  ISETP.GT.U32.AND P1, PT, R3, R7, PT ;  /* 0x000000070300720c */ /* 0x000fc60003f24070 */
[----:B------:R-:W-:Y:S01]  /*5740*/  @!P4 IMAD.IADD R6, R6, 0x1, -R3 ;  /* 0x000000010606c824 */ /* 0x000fe200078e0a03 */
[C---:B------:R-:W-:Y:S01]  /*5750*/  ISETP.GT.U32.AND P4, PT, R3.reuse, R11, PT ;  /* 0x0000000b0300720c */ /* 0x040fe20003f84070 */
[----:B------:R-:W-:Y:S02]  /*5760*/  IMAD.MOV R20, RZ, RZ, -R20 ;  /* 0x000000ffff147224 */ /* 0x000fe400078e0a14 */
[----:B------:R-:W-:Y:S01]  /*5770*/  @!P2 IMAD.MOV R16, RZ, RZ, -R16 ;  /* 0x000000ffff10a224 */ /* 0x000fe200078e0a10 */
[C---:B------:R-:W-:Y:S01]  /*5780*/  ISETP.GT.U32.AND P2, PT, R3.reuse, R6, PT ;  /* 0x000000060300720c */ /* 0x040fe20003f44070 */
[----:B------:R-:W-:Y:S02]  /*5790*/  IMAD.MOV.U32 R23, RZ, RZ, R19 ;  /* 0x000000ffff177224 */ /* 0x000fe400078e0013 */
[----:B------:R-:W-:Y:S02]  /*57a0*/  IMAD.MOV R18, RZ, RZ, -R18 ;  /* 0x000000ffff127224 */ /* 0x000fe400078e0a12 */
[----:B------:R-:W-:-:S02]  /*57b0*/  IMAD R5, R3, R20, R5 ;  /* 0x0000001403057224 */ /* 0x000fc400078e0205 */
[----:B------:R-:W-:-:S04]  /*57c0*/  IMAD.HI.U32 R19, R2, R21, RZ ;  /* 0x0000001502137227 */ /* 0x000fc800078e00ff */
[--C-:B------:R-:W-:Y:S02]  /*57d0*/  @!P1 IMAD.IADD R7, R7, 0x1, -R3.reuse ;  /* 0x0000000107079824 */ /* 0x100fe400078e0a03 */
[----:B------:R-:W-:Y:S02]  /*57e0*/  IMAD R0, R3, R18, R0 ;  /* 0x0000001203007224 */ /* 0x000fe400078e0200 */
[----:B------:R-:W-:Y:S01]  /*57f0*/  @!P4 IMAD.IADD R11, R11, 0x1, -R3 ;  /* 0x000000010b0bc824 */ /* 0x000fe200078e0a03 */
[C---:B------:R-:W-:Y:S01]  /*5800*/  ISETP.GT.U32.AND P4, PT, R3.reuse, R5, PT ;  /* 0x000000050300720c */ /* 0x040fe20003f84070 */
[----:B------:R-:W-:Y:S01]  /*5810*/  IMAD.MOV R19, RZ, RZ, -R19 ;  /* 0x000000ffff137224 */ /* 0x000fe200078e0a13 */
[----:B------:R-:W-:Y:S01]  /*5820*/  ISETP.GT.U32.AND P1, PT, R3, R7, PT ;  /* 0x000000070300720c */ /* 0x000fe20003f24070 */
[----:B------:R-:W-:Y:S01]  /*5830*/  @!P3 IMAD.MOV R23, RZ, RZ, -R23 ;  /* 0x000000ffff17b224 */ /* 0x000fe200078e0a17 */
[----:B------:R-:W-:Y:S01]  /*5840*/  ISETP.GE.AND P3, PT, R17, RZ, PT ;  /* 0x000000ff1100720c */ /* 0x000fe20003f66270 */
[----:B------:R-:W-:Y:S01]  /*5850*/  @!P0 IMAD.MOV R12, RZ, RZ, -R12 ;  /* 0x000000ffff0c8224 */ /* 0x000fe200078e0a0c */
[C---:B------:R-:W-:Y:S01]  /*5860*/  ISETP.GT.U32.AND P0, PT, R3.reuse, R0, PT ;  /* 0x000000000300720c */ /* 0x040fe20003f04070 */
[----:B------:R-:W-:Y:S01]  /*5870*/  IMAD R21, R3, R19, R21 ;  /* 0x0000001303157224 */ /* 0x000fe200078e0215 */
[----:B------:R-:W-:Y:S01]  /*5880*/  IABS R17, R4 ;  /* 0x0000000400117213 */ /* 0x000fe20000000000 */
[----:B------:R-:W-:Y:S01]  /*5890*/  STL [R1+0x194], R23 ;  /* 0x0001941701007387 */ /* 0x000fe20000100800 */
[----:B------:R-:W-:-:S02]  /*58a0*/  @!P2 IMAD.IADD R6, R6, 0x1, -R3 ;  /* 0x000000010606a824 */ /* 0x000fc400078e0a03 */
[----:B------:R-:W-:Y:S01]  /*58b0*/  ISETP.GT.U32.AND P2, PT, R3, R21, PT ;  /* 0x000000150300720c */ /* 0x000fe20003f44070 */
[----:B------:R0:W-:Y:S01]  /*58c0*/  STL [R1+0x40], R16 ;  /* 0x0000401001007387 */ /* 0x0001e20000100800 */
[--C-:B------:R-:W-:Y:S01]  /*58d0*/  @!P4 IMAD.IADD R5, R5, 0x1, -R3.reuse ;  /* 0x000000010505c824 */ /* 0x100fe200078e0a03 */
[----:B------:R-:W-:Y:S01]  /*58e0*/  ISETP.GE.AND P4, PT, R14, RZ, PT ;  /* 0x000000ff0e00720c */ /* 0x000fe20003f86270 */
[--C-:B------:R-:W-:Y:S01]  /*58f0*/  @!P1 IMAD.IADD R7, R7, 0x1, -R3.reuse ;  /* 0x0000000107079824 */ /* 0x100fe200078e0a03 */
[----:B------:R1:W-:Y:S01]  /*5900*/  STL [R1+0x34], R12 ;  /* 0x0000340c01007387 */ /* 0x0003e20000100800 */
[----:B------:R-:W-:Y:S01]  /*5910*/  ISETP.GE.AND P1, PT, R15, RZ, PT ;  /* 0x000000ff0f00720c */ /* 0x000fe20003f26270 */
[----:B------:R-:W-:Y:S01]  /*5920*/  @!P0 IMAD.IADD R0, R0, 0x1, -R3 ;  /* 0x0000000100008824 */ /* 0x000fe200078e0a03 */
[----:B------:R-:W-:Y:S01]  /*5930*/  ISETP.GT.U32.AND P0, PT, R3, R5, PT ;  /* 0x000000050300720c */ /* 0x000fe20003f04070 */
[----:B------:R-:W-:Y:S01]  /*5940*/  IMAD.MOV.U32 R18, RZ, RZ, R7 ;  /* 0x000000ffff127224 */ /* 0x000fe200078e0007 */
[----:B------:R-:W-:Y:S01]  /*5950*/  IADD3 R7, R8, 0x16, RZ ;  /* 0x0000001608077810 */ /* 0x000fe20007ffe0ff */
[----:B0-----:R-:W-:-:S02]  /*5960*/  IMAD.MOV.U32 R16, RZ, RZ, R11 ;  /* 0x000000ffff107224 */ /* 0x001fc400078e000b */
[----:B------:R-:W-:Y:S01]  /*5970*/  IMAD.HI.U32 R11, R2, R17, RZ ;  /* 0x00000011020b7227 */ /* 0x000fe200078e00ff */
[----:B------:R-:W-:Y:S02]  /*5980*/  IABS R14, R7 ;  /* 0x00000007000e7213 */ /* 0x000fe40000000000 */
[C---:B-1----:R-:W-:Y:S01]  /*5990*/  IADD3 R12, R8.reuse, 0x17, RZ ;  /* 0x00000017080c7810 */ /* 0x042fe20007ffe0ff */
[----:B------:R-:W-:Y:S01]  /*59a0*/  IMAD.MOV R20, RZ, RZ, -R11 ;  /* 0x000000ffff147224 */ /* 0x000fe200078e0a0b */
[----:B------:R-:W-:Y:S01]  /*59b0*/  IADD3 R11, R8, 0x18, RZ ;  /* 0x00000018080b7810 */ /* 0x000fe20007ffe0ff */
[----:B------:R-:W-:Y:S01]  /*59c0*/  @!P5 IMAD.MOV R16, RZ, RZ, -R16 ;  /* 0x000000ffff10d224 */ /* 0x000fe200078e0a10 */
[----:B------:R-:W-:Y:S01]  /*59d0*/  ISETP.GE.AND P5, PT, R13, RZ, PT ;  /* 0x000000ff0d00720c */ /* 0x000fe20003fa6270 */
[----:B------:R-:W-:Y:S01]  /*59e0*/  IMAD R20, R3, R20, R17 ;  /* 0x0000001403147224 */ /* 0x000fe200078e0211 */
[----:B------:R-:W-:Y:S01]  /*59f0*/  IABS R15, R11 ;  /* 0x0000000b000f7213 */ /* 0x000fe20000000000 */
[----:B------:R-:W-:Y:S01]  /*5a00*/  @!P2 IMAD.IADD R21, R21, 0x1, -R3 ;  /* 0x000000011515a824 */ /* 0x000fe200078e0a03 */
[----:B------:R0:W-:Y:S01]  /*5a10*/  STL [R1+0x2c], R16 ;  /* 0x00002c1001007387 */ /* 0x0001e20000100800 */
[----:B------:R-:W-:Y:S01]  /*5a20*/  @!P3 IMAD.MOV R18, RZ, RZ, -R18 ;  /* 0x000000ffff12b224 */ /* 0x000fe200078e0a12 */
[C---:B------:R-:W-:Y:S01]  /*5a30*/  ISETP.GT.U32.AND P3, PT, R3.reuse, R20, PT ;  /* 0x000000140300720c */ /* 0x040fe20003f64070 */
[----:B------:R-:W-:Y:S01]  /*5a40*/  @!P6 IMAD.MOV R6, RZ, RZ, -R6 ;  /* 0x000000ffff06e224 */ /* 0x000fe200078e0a06 */
[C---:B------:R-:W-:Y:S01]  /*5a50*/  ISETP.GT.U32.AND P6, PT, R3.reuse, R21, PT ;  /* 0x000000150300720c */ /* 0x040fe20003fc4070 */
[----:B------:R-:W-:Y:S01]  /*5a60*/  IMAD.HI.U32 R13, R2, R15, RZ ;  /* 0x0000000f020d7227 */ /* 0x000fe200078e00ff */
[----:B------:R-:W-:-:S02]  /*5a70*/  ISETP.GT.U32.AND P2, PT, R3, R0, PT ;  /* 0x000000000300720c */ /* 0x000fc40003f44070 */
[----:B------:R-:W-:Y:S01]  /*5a80*/  STL [R1+0xdd8], R6 ;  /* 0x000dd80601007387 */ /* 0x000fe20000100800 */
[----:B------:R-:W-:Y:S01]  /*5a90*/  @!P0 IMAD.IADD R5, R5, 0x1, -R3 ;  /* 0x0000000105058824 */ /* 0x000fe200078e0a03 */
[----:B0-----:R-:W-:Y:S01]  /*5aa0*/  IABS R16, R12 ;  /* 0x0000000c00107213 */ /* 0x001fe20000000000 */
[----:B------:R-:W-:Y:S01]  /*5ab0*/  IMAD.MOV R13, RZ, RZ, -R13 ;  /* 0x000000ffff0d7224 */ /* 0x000fe200078e0a0d */
[----:B------:R-:W-:Y:S01]  /*5ac0*/  ISETP.GE.AND P0, PT, R4, RZ, PT ;  /* 0x000000ff0400720c */ /* 0x000fe20003f06270 */
[----:B------:R-:W-:Y:S01]  /*5ad0*/  @!P5 IMAD.MOV R5, RZ, RZ, -R5 ;  /* 0x000000ffff05d224 */ /* 0x000fe200078e0a05 */
[----:B------:R0:W-:Y:S01]  /*5ae0*/  STL [R1+0x20], R18 ;  /* 0x0000201201007387 */ /* 0x0001e20000100800 */
[----:B------:R-:W-:-:S03]  /*5af0*/  IMAD.HI.U32 R4, R2, R16, RZ ;  /* 0x0000001002047227 */ /* 0x000fc600078e00ff */
[----:B------:R-:W-:Y:S01]  /*5b00*/  STL [R1+0xddc], R5 ;  /* 0x000ddc0501007387 */ /* 0x000fe20000100800 */
[----:B------:R-:W-:Y:S01]  /*5b10*/  @!P3 IMAD.IADD R20, R20, 0x1, -R3 ;  /* 0x000000011414b824 */ /* 0x000fe200078e0a03 */
[----:B------:R-:W-:Y:S01]  /*5b20*/  ISETP.GE.AND P3, PT, R12, RZ, PT ;  /* 0x000000ff0c00720c */ /* 0x000fe20003f66270 */
[C---:B------:R-:W-:Y:S01]  /*5b30*/  IMAD R15, R3.reuse, R13, R15 ;  /* 0x0000000d030f7224 */ /* 0x040fe200078e020f */
[----:B------:R-:W-:Y:S01]  /*5b40*/  IADD3 R13, R8, 0x15, RZ ;  /* 0x00000015080d7810 */ /* 0x000fe20007ffe0ff */
[----:B------:R-:W-:Y:S01]  /*5b50*/  IMAD.MOV R4, RZ, RZ, -R4 ;  /* 0x000000ffff047224 */ /* 0x000fe200078e0a04 */
[----:B------:R-:W-:Y:S01]  /*5b60*/  ISETP.GT.U32.AND P5, PT, R3, R20, PT ;  /* 0x000000140300720c */ /* 0x000fe20003fa4070 */
[--C-:B------:R-:W-:Y:S01]  /*5b70*/  @!P6 IMAD.IADD R21, R21, 0x1, -R3.reuse ;  /* 0x000000011515e824 */ /* 0x100fe200078e0a03 */
[C---:B------:R-:W-:Y:S01]  /*5b80*/  ISETP.GT.U32.AND P6, PT, R3.reuse, R15, PT ;  /* 0x0000000f0300720c */ /* 0x040fe20003fc4070 */
[----:B------:R-:W-:Y:S01]  /*5b90*/  @!P2 IMAD.IADD R0, R0, 0x1, -R3 ;  /* 0x000000010000a824 */ /* 0x000fe200078e0a03 */
[----:B------:R-:W-:Y:S01]  /*5ba0*/  IADD3 R12, R8, 0x14, RZ ;  /* 0x00000014080c7810 */ /* 0x000fe20007ffe0ff */
[----:B------:R-:W-:Y:S01]  /*5bb0*/  IMAD R16, R3, R4, R16 ;  /* 0x0000000403107224 */ /* 0x000fe200078e0210 */
[----:B------:R-:W-:Y:S01]  /*5bc0*/  IABS R17, R13 ;  /* 0x0000000d00117213 */ /* 0x000fe20000000000 */
[----:B0-----:R-:W-:Y:S01]  /*5bd0*/  IMAD.HI.U32 R18, R2, R14, RZ ;  /* 0x0000000e02127227 */ /* 0x001fe200078e00ff */
[----:B------:R-:W-:-:S02]  /*5be0*/  IABS R19, R12 ;  /* 0x0000000c00137213 */ /* 0x000fc40000000000 */
[----:B------:R-:W-:Y:S01]  /*5bf0*/  ISETP.GE.AND P2, PT, R11, RZ, PT ;  /* 0x000000ff0b00720c */ /* 0x000fe20003f46270 */
[----:B------:R-:W-:Y:S01]  /*5c00*/  IMAD.MOV.U32 R6, RZ, RZ, R21 ;  /* 0x000000ffff067224 */ /* 0x000fe200078e0015 */
[----:B------:R-:W-:Y:S01]  /*5c10*/  IADD3 R11, R8, 0x13, RZ ;  /* 0x00000013080b7810 */ /* 0x000fe20007ffe0ff */
[----:B------:R-:W-:Y:S01]  /*5c20*/  @!P1 IMAD.MOV R0, RZ, RZ, -R0 ;  /* 0x000000ffff009224 */ /* 0x000fe200078e0a00 */
[----:B------:R-:W-:Y:S01]  /*5c30*/  ISETP.GT.U32.AND P1, PT, R3, R16, PT ;  /* 0x000000100300720c */ /* 0x000fe20003f24070 */
[----:B------:R-:W-:Y:S01]  /*5c40*/  IMAD.MOV R18, RZ, RZ, -R18 ;  /* 0x000000ffff127224 */ /* 0x000fe200078e0a12 */
[----:B------:R-:W-:Y:S01]  /*5c50*/  IABS R4, R11 ;  /* 0x0000000b00047213 */ /* 0x000fe20000000000 */
[----:B------:R-:W-:Y:S01]  /*5c60*/  @!P4 IMAD.MOV R6, RZ, RZ, -R6 ;  /* 0x000000ffff06c224 */ /* 0x000fe200078e0a06 */
[----:B------:R-:W-:Y:S01]  /*5c70*/  ISETP.GE.AND P4, PT, R7, RZ, PT ;  /* 0x000000ff0700720c */ /* 0x000fe20003f86270 */
[----:B------:R-:W-:Y:S01]  /*5c80*/  IMAD R7, R3, R18, R14 ;  /* 0x0000001203077224 */ /* 0x000fe200078e020e */
[----:B------:R0:W-:Y:S01]  /*5c90*/  STL [R1+0xde0], R0 ;  /* 0x000de00001007387 */ /* 0x0001e20000100800 */
[----:B------:R-:W-:-:S02]  /*5ca0*/  @!P5 IMAD.IADD R20, R20, 0x1, -R3 ;  /* 0x000000011414d824 */ /* 0x000fc400078e0a03 */
[--C-:B------:R-:W-:Y:S01]  /*5cb0*/  @!P6 IMAD.IADD R15, R15, 0x1, -R3.reuse ;  /* 0x000000010f0fe824 */ /* 0x100fe200078e0a03 */
[C---:B------:R-:W-:Y:S01]  /*5cc0*/  ISETP.GT.U32.AND P5, PT, R3.reuse, R7, PT ;  /* 0x000000070300720c */ /* 0x040fe20003fa4070 */
[----:B------:R-:W-:Y:S01]  /*5cd0*/  IMAD.HI.U32 R21, R2, R17, RZ ;  /* 0x0000001102157227 */ /* 0x000fe200078e00ff */
[----:B------:R-:W-:Y:S02]  /*5ce0*/  STL [R1+0x100], R6 ;  /* 0x0001000601007387 */ /* 0x000fe40000100800 */
[----:B------:R-:W-:Y:S01]  /*5cf0*/  ISETP.GT.U32.AND P6, PT, R3, R15, PT ;  /* 0x0000000f0300720c */ /* 0x000fe20003fc4070 */
[----:B------:R-:W-:Y:S02]  /*5d00*/  @!P1 IMAD.IADD R16, R16, 0x1, -R3 ;  /* 0x0000000110109824 */ /* 0x000fe400078e0a03 */
[----:B------:R-:W-:-:S03]  /*5d10*/  IMAD.HI.U32 R14, R2, R19, RZ ;  /* 0x00000013020e7227 */ /* 0x000fc600078e00ff */
[----:B------:R-:W-:Y:S01]  /*5d20*/  ISETP.GT.U32.AND P1, PT, R3, R16, PT ;  /* 0x000000100300720c */ /* 0x000fe20003f24070 */
[----:B------:R-:W-:Y:S02]  /*5d30*/  IMAD.MOV R21, RZ, RZ, -R21 ;  /* 0x000000ffff157224 */ /* 0x000fe400078e0a15 */
[----:B0-----:R-:W-:Y:S02]  /*5d40*/  IMAD.MOV.U32 R0, RZ, RZ, R20 ;  /* 0x000000ffff007224 */ /* 0x001fe400078e0014 */
[----:B------:R-:W-:Y:S02]  /*5d50*/  @!P5 IMAD.IADD R7, R7, 0x1, -R3 ;  /* 0x000000010707d824 */ /* 0x000fe400078e0a03 */
[----:B------:R-:W-:Y:S02]  /*5d60*/  IMAD.MOV R14, RZ, RZ, -R14 ;  /* 0x000000ffff0e7224 */ /* 0x000fe400078e0a0e */
[C---:B------:R-:W-:Y:S02]  /*5d70*/  IMAD R17, R3.reuse, R21, R17 ;  /* 0x0000001503117224 */ /* 0x040fe400078e0211 */
[----:B------:R-:W-:Y:S01]  /*5d80*/  @!P0 IMAD.MOV R0, RZ, RZ, -R0 ;  /* 0x000000ffff008224 */ /* 0x000fe200078e0a00 */
[----:B------:R-:W-:Y:S01]  /*5d90*/  ISETP.GT.U32.AND P0, PT, R3, R7, PT ;  /* 0x000000070300720c */ /* 0x000fe20003f04070 */
[----:B------:R-:W-:Y:S01]  /*5da0*/  @!P6 IMAD.IADD R15, R15, 0x1, -R3 ;  /* 0x000000010f0fe824 */ /* 0x000fe200078e0a03 */
[----:B------:R-:W-:Y:S01]  /*5db0*/  ISETP.GE.AND P6, PT, R13, RZ, PT ;  /* 0x000000ff0d00720c */ /* 0x000fe20003fc6270 */
[C---:B------:R-:W-:Y:S01]  /*5dc0*/  IMAD R19, R3.reuse, R14, R19 ;  /* 0x0000000e03137224 */ /* 0x040fe200078e0213 */
[----:B------:R-:W-:Y:S01]  /*5dd0*/  IADD3 R13, R8, 0x12, RZ ;  /* 0x00000012080d7810 */ /* 0x000fe20007ffe0ff */
[----:B------:R-:W-:Y:S01]  /*5de0*/  @!P1 IMAD.IADD R16, R16, 0x1, -R3 ;  /* 0x0000000110109824 */ /* 0x000fe200078e0a03 */
[C---:B------:R-:W-:Y:S01]  /*5df0*/  ISETP.GT.U32.AND P5, PT, R3.reuse, R17, PT ;  /* 0x000000110300720c */ /* 0x040fe20003fa4070 */
[----:B------:R-:W-:Y:S01]  /*5e00*/  IMAD.MOV.U32 R5, RZ, RZ, R15 ;  /* 0x000000ffff057224 */ /* 0x000fe200078e000f */
[----:B------:R-:W-:Y:S01]  /*5e10*/  ISETP.GT.U32.AND P1, PT, R3, R19, PT ;  /* 0x000000130300720c */ /* 0x000fe20003f24070 */
[----:B------:R0:W-:Y:S01]  /*5e20*/  STL [R1+0xa4], R0 ;  /* 0x0000a40001007387 */ /* 0x0001e20000100800 */
[----:B------:R-:W-:Y:S01]  /*5e30*/  IABS R14, R13 ;  /* 0x0000000d000e7213 */ /* 0x000fe20000000000 */
[----:B------:R-:W-:Y:S01]  /*5e40*/  @!P2 IMAD.MOV R5, RZ, RZ, -R5 ;  /* 0x000000ffff05a224 */ /* 0x000fe200078e0a05 */
[----:B------:R-:W-:Y:S01]  /*5e50*/  ISETP.GE.AND P2, PT, R12, RZ, PT ;  /* 0x000000ff0c00720c */ /* 0x000fe20003f46270 */
[----:B------:R-:W-:Y:S01]  /*5e60*/  IMAD.HI.U32 R18, R2, R4, RZ ;  /* 0x0000000402127227 */ /* 0x000fe200078e00ff */
[----:B------:R-:W-:-:S02]  /*5e70*/  IADD3 R12, R8, 0x11, RZ ;  /* 0x00000011080c7810 */ /* 0x000fc40007ffe0ff */
[----:B------:R-:W-:Y:S01]  /*5e80*/  STL [R1+0xac], R5 ;  /* 0x0000ac0501007387 */ /* 0x000fe20000100800 */
[----:B------:R-:W-:-:S04]  /*5e90*/  IMAD.HI.U32 R15, R2, R14, RZ ;  /* 0x0000000e020f7227 */ /* 0x000fc800078e00ff */
[----:B0-----:R-:W-:Y:S02]  /*5ea0*/  IMAD.MOV.U32 R0, RZ, RZ, R16 ;  /* 0x000000ffff007224 */ /* 0x001fe400078e0010 */
[----:B------:R-:W-:Y:S01]  /*5eb0*/  @!P0 IMAD.IADD R7, R7, 0x1, -R3 ;  /* 0x0000000107078824 */ /* 0x000fe200078e0a03 */
[----:B------:R-:W-:Y:S01]  /*5ec0*/  ISETP.GE.AND P0, PT, R11, RZ, PT ;  /* 0x000000ff0b00720c */ /* 0x000fe20003f06270 */
[----:B------:R-:W-:Y:S01]  /*5ed0*/  @!P3 IMAD.MOV R0, RZ, RZ, -R0 ;  /* 0x000000ffff00b224 */ /* 0x000fe200078e0a00 */
[----:B------:R-:W-:Y:S01]  /*5ee0*/  IABS R11, R12 ;  /* 0x0000000c000b7213 */ /* 0x000fe20000000000 */
[----:B------:R-:W-:Y:S02]  /*5ef0*/  IMAD.MOV R15, RZ, RZ, -R15 ;  /* 0x000000ffff0f7224 */ /* 0x000fe400078e0a0f */
[----:B------:R-:W-:Y:S01]  /*5f00*/  IMAD.MOV R18, RZ, RZ, -R18 ;  /* 0x000000ffff127224 */ /* 0x000fe200078e0a12 */
[----:B------:R0:W-:Y:S01]  /*5f10*/  STL [R1+0xc4], R0 ;  /* 0x0000c40001007387 */ /* 0x0001e20000100800 */
[--C-:B------:R-:W-:Y:S01]  /*5f20*/  @!P5 IMAD.IADD R17, R17, 0x1, -R3.reuse ;  /* 0x000000011111d824 */ /* 0x100fe200078e0a03 */
[----:B------:R-:W-:Y:S01]  /*5f30*/  ISETP.GE.AND P5, PT, R13, RZ, PT ;  /* 0x000000ff0d00720c */ /* 0x000fe20003fa6270 */
[----:B------:R-:W-:-:S02]  /*5f40*/  @!P1 IMAD.IADD R19, R19, 0x1, -R3 ;  /* 0x0000000113139824 */ /* 0x000fc400078e0a03 */
[C---:B------:R-:W-:Y:S01]  /*5f50*/  IMAD R13, R3.reuse, R15, R14 ;  /* 0x0000000f030d7224 */ /* 0x040fe200078e020e */
[C---:B------:R-:W-:Y:S01]  /*5f60*/  ISETP.GT.U32.AND P1, PT, R3.reuse, R17, PT ;  /* 0x000000110300720c */ /* 0x040fe20003f24070 */
[C---:B------:R-:W-:Y:S01]  /*5f70*/  IMAD R4, R3.reuse, R18, R4 ;  /* 0x0000001203047224 */ /* 0x040fe200078e0204 */
[C---:B------:R-:W-:Y:S01]  /*5f80*/  IADD3 R14, R8.reuse, 0xe, RZ ;  /* 0x0000000e080e7810 */ /* 0x040fe20007ffe0ff */
[----:B------:R-:W-:Y:S01]  /*5f90*/  IMAD.MOV.U32 R15, RZ, RZ, R11 ;  /* 0x000000ffff0f7224 */ /* 0x000fe200078e000b */
[----:B------:R-:W-:Y:S01]  /*5fa0*/  IADD3 R11, R8, 0xf, RZ ;  /* 0x0000000f080b7810 */ /* 0x000fe20007ffe0ff */
[----:B0-----:R-:W-:Y:S01]  /*5fb0*/  IMAD.MOV.U32 R0, RZ, RZ, R7 ;  /* 0x000000ffff007224 */ /* 0x001fe200078e0007 */
[C---:B------:R-:W-:Y:S01]  /*5fc0*/  ISETP.GT.U32.AND P3, PT, R3.reuse, R4, PT ;  /* 0x000000040300720c */ /* 0x040fe20003f64070 */
[----:B------:R-:W-:Y:S01]  /*5fd0*/  IMAD.HI.U32 R16, R2, R15, RZ ;  /* 0x0000000f02107227 */ /* 0x000fe200078e00ff */
[----:B------:R-:W-:Y:S02]  /*5fe0*/  IADD3 R7, R8, 0x10, RZ ;  /* 0x0000001008077810 */ /* 0x000fe40007ffe0ff */
[----:B------:R-:W-:Y:S01]  /*5ff0*/  IABS R20, R14 ;  /* 0x0000000e00147213 */ /* 0x000fe20000000000 */
[----:B------:R-:W-:Y:S01]  /*6000*/  @!P4 IMAD.MOV R0, RZ, RZ, -R0 ;  /* 0x000000ffff00c224 */ /* 0x000fe200078e0a00 */
[----:B------:R-:W-:Y:S01]  /*6010*/  ISETP.GT.U32.AND P4, PT, R3, R19, PT ;  /* 0x000000130300720c */ /* 0x000fe20003f84070 */
[----:B------:R-:W-:Y:S01]  /*6020*/  IMAD.MOV R16, RZ, RZ, -R16 ;  /* 0x000000ffff107224 */ /* 0x000fe200078e0a10 */
[----:B------:R-:W-:Y:S01]  /*6030*/  IABS R21, R7 ;  /* 0x0000000700157213 */ /* 0x000fe20000000000 */
[----:B------:R-:W-:Y:S01]  /*6040*/  @!P1 IMAD.IADD R17, R17, 0x1, -R3 ;  /* 0x0000000111119824 */ /* 0x000fe200078e0a03 */
[C---:B------:R-:W-:Y:S01]  /*6050*/  ISETP.GT.U32.AND P1, PT, R3.reuse, R13, PT ;  /* 0x0000000d0300720c */ /* 0x040fe20003f24070 */
[----:B------:R-:W-:Y:S01]  /*6060*/  IMAD R15, R3, R16, R15 ;  /* 0x00000010030f7224 */ /* 0x000fe200078e020f */
[----:B------:R-:W-:Y:S01]  /*6070*/  IABS R23, R11 ;  /* 0x0000000b00177213 */ /* 0x000fe20000000000 */
[----:B------:R-:W-:Y:S01]  /*6080*/  @!P3 IMAD.IADD R4, R4, 0x1, -R3 ;  /* 0x000000010404b824 */ /* 0x000fe200078e0a03 */
[----:B------:R0:W-:Y:S01]  /*6090*/  STL [R1+0xc8], R0 ;  /* 0x0000c80001007387 */ /* 0x0001e20000100800 */
[----:B------:R-:W-:-:S03]  /*60a0*/  IMAD.HI.U32 R16, R2, R21, RZ ;  /* 0x0000001502107227 */ /* 0x000fc600078e00ff */
[----:B------:R-:W-:Y:S01]  /*60b0*/  ISETP.GT.U32.AND P3, PT, R3, R4, PT ;  /* 0x000000040300720c */ /* 0x000fe20003f64070 */
[--C-:B------:R-:W-:Y:S01]  /*60c0*/  @!P4 IMAD.IADD R19, R19, 0x1, -R3.reuse ;  /* 0x000000011313c824 */ /* 0x100fe200078e0a03 */
[----:B------:R-:W-:Y:S01]  /*60d0*/  ISETP.GT.U32.AND P4, PT, R3, R15, PT ;  /* 0x0000000f0300720c */ /* 0x000fe20003f84070 */
[----:B------:R-:W-:Y:S02]  /*60e0*/  IMAD.MOV R16, RZ, RZ, -R16 ;  /* 0x000000ffff107224 */ /* 0x000fe400078e0a10 */
[----:B------:R-:W-:Y:S01]  /*60f0*/  @!P1 IMAD.IADD R13, R13, 0x1, -R3 ;  /* 0x000000010d0d9824 */ /* 0x000fe200078e0a03 */
[----:B------:R-:W-:Y:S01]  /*6100*/  ISETP.GE.AND P1, PT, R7, RZ, PT ;  /* 0x000000ff0700720c */ /* 0x000fe20003f26270 */
[----:B------:R-:W-:Y:S02]  /*6110*/  @!P2 IMAD.MOV R19, RZ, RZ, -R19 ;  /* 0x000000ffff13a224 */ /* 0x000fe400078e0a13 */
[----:B------:R-:W-:-:S04]  /*6120*/  IMAD.HI.U32 R7, R2, R20, RZ ;  /* 0x0000001402077227 */ /* 0x000fc800078e00ff */
[--C-:B------:R-:W-:Y:S01]  /*6130*/  @!P3 IMAD.IADD R4, R4, 0x1, -R3.reuse ;  /* 0x000000010404b824 */ /* 0x100fe200078e0a03 */
[----:B------:R-:W-:Y:S01]  /*6140*/  ISETP.GE.AND P3, PT, R12, RZ, PT ;  /* 0x000000ff0c00720c */ /* 0x000fe20003f66270 */
[----:B------:R-:W-:Y:S01]  /*6150*/  @!P4 IMAD.IADD R15, R15, 0x1, -R3 ;  /* 0x000000010f0fc824 */ /* 0x000fe200078e0a03 */
[----:B------:R-:W-:Y:S01]  /*6160*/  ISETP.GT.U32.AND P4, PT, R3, R13, PT ;  /* 0x0000000d0300720c */ /* 0x000fe20003f84070 */
[----:B------:R-:W-:-:S03]  /*6170*/  IMAD.HI.U32 R12, R2, R23, RZ ;  /* 0x00000017020c7227 */ /* 0x000fc600078e00ff */
[C---:B------:R-:W-:Y:S01]  /*6180*/  ISETP.GT.U32.AND P2, PT, R3.reuse, R15, PT ;  /* 0x0000000f0300720c */ /* 0x040fe20003f44070 */
[----:B------:R-:W-:Y:S02]  /*6190*/  IMAD.MOV R7, RZ, RZ, -R7 ;  /* 0x000000ffff077224 */ /* 0x000fe400078e0a07 */
[C---:B------:R-:W-:Y:S02]  /*61a0*/  IMAD R21, R3.reuse, R16, R21 ;  /* 0x0000001003157224 */ /* 0x040fe400078e0215 */
[----:B------:R-:W-:Y:S02]  /*61b0*/  IMAD.MOV R12, RZ, RZ, -R12 ;  /* 0x000000ffff0c7224 */ /* 0x000fe400078e0a0c */
[C---:B------:R-:W-:Y:S01]  /*61c0*/  IMAD R20, R3.reuse, R7, R20 ;  /* 0x0000000703147224 */ /* 0x040fe200078e0214 */
[----:B------:R-:W-:Y:S01]  /*61d0*/  IADD3 R7, R8, 0xc, RZ ;  /* 0x0000000c08077810 */ /* 0x000fe20007ffe0ff */
[----:B------:R-:W-:Y:S01]  /*61e0*/  @!P6 IMAD.MOV R17, RZ, RZ, -R17 ;  /* 0x000000ffff11e224 */ /* 0x000fe200078e0a11 */
[C---:B------:R-:W-:Y:S01]  /*61f0*/  ISETP.GT.U32.AND P6, PT, R3.reuse, R21, PT ;  /* 0x000000150300720c */ /* 0x040fe20003fc4070 */
[----:B------:R-:W-:-:S02]  /*6200*/  IMAD R23, R3, R12, R23 ;  /* 0x0000000c03177224 */ /* 0x000fc400078e0217 */
[----:B0-----:R-:W-:Y:S01]  /*6210*/  IMAD.MOV.U32 R0, RZ, RZ, R4 ;  /* 0x000000ffff007224 */ /* 0x001fe200078e0004 */
[----:B------:R-:W-:Y:S01]  /*6220*/  IADD3 R4, R8, 0xd, RZ ;  /* 0x0000000d08047810 */ /* 0x000fe20007ffe0ff */
[--C-:B------:R-:W-:Y:S01]  /*6230*/  @!P2 IMAD.IADD R15, R15, 0x1, -R3.reuse ;  /* 0x000000010f0fa824 */ /* 0x100fe200078e0a03 */
[C---:B------:R-:W-:Y:S01]  /*6240*/  ISETP.GT.U32.AND P2, PT, R3.reuse, R20, PT ;  /* 0x000000140300720c */ /* 0x040fe20003f44070 */
[----:B------:R-:W-:Y:S01]  /*6250*/  @!P0 IMAD.MOV R0, RZ, RZ, -R0 ;  /* 0x000000ffff008224 */ /* 0x000fe200078e0a00 */
[----:B------:R-:W-:Y:S01]  /*6260*/  ISETP.GT.U32.AND P0, PT, R3, R23, PT ;  /* 0x000000170300720c */ /* 0x000fe20003f04070 */
[--C-:B------:R-:W-:Y:S01]  /*6270*/  @!P4 IMAD.IADD R13, R13, 0x1, -R3.reuse ;  /* 0x000000010d0dc824 */ /* 0x100fe200078e0a03 */
[----:B------:R-:W-:Y:S01]  /*6280*/  STL [R1+0xde4], R17 ;  /* 0x000de41101007387 */ /* 0x000fe20000100800 */
[----:B------:R-:W-:Y:S01]  /*6290*/  IABS R12, R4 ;  /* 0x00000004000c7213 */ /* 0x000fe20000000000 */
[----:B------:R-:W-:Y:S01]  /*62a0*/  IMAD.MOV.U32 R6, RZ, RZ, 0xff ;  /* 0x000000ffff067424 */ /* 0x000fe200078e00ff */
[----:B------:R-:W-:Y:S01]  /*62b0*/  ISETP.GE.AND P4, PT, R11, RZ, PT ;  /* 0x000000ff0b00720c */ /* 0x000fe20003f86270 */
[----:B------:R-:W-:Y:S01]  /*62c0*/  STL [R1+0xde8], R19 ;  /* 0x000de81301007387 */ /* 0x000fe20000100800 */
[----:B------:R-:W-:Y:S01]  /*62d0*/  @!P6 IMAD.IADD R21, R21, 0x1, -R3 ;  /* 0x000000011515e824 */ /* 0x000fe200078e0a03 */
[----:B------:R-:W-:Y:S01]  /*62e0*/  IABS R11, R7 ;  /* 0x00000007000b7213 */ /* 0x000fe20000000000 */
[----:B------:R-:W-:Y:S01]  /*62f0*/  IMAD.HI.U32 R16, R2, R12, RZ ;  /* 0x0000000c02107227 */ /* 0x000fe200078e00ff */
[----:B------:R0:W-:Y:S01]  /*6300*/  STL [R1+0x8], R0 ;  /* 0x0000080001007387 */ /* 0x0001e20000100800 */
[----:B------:R-:W-:-:S02]  /*6310*/  ISETP.GE.AND P6, PT, R14, RZ, PT ;  /* 0x000000ff0e00720c */ /* 0x000fc40003fc6270 */
[----:B------:R-:W-:Y:S01]  /*6320*/  IMAD.MOV R16, RZ, RZ, -R16 ;  /* 0x000000ffff107224 */ /* 0x000fe200078e0a10 */
[----:B------:R-:W-:Y:S01]  /*6330*/  IADD3 R6, R6, c[0x0][0x180], RZ ;  /* 0x0000600006067a10 */ /* 0x000fe20007ffe0ff */
[--C-:B------:R-:W-:Y:S02]  /*6340*/  @!P2 IMAD.IADD R20, R20, 0x1, -R3.reuse ;  /* 0x000000011414a824 */ /* 0x100fe400078e0a03 */
[----:B------:R-:W-:Y:S01]  /*6350*/  @!P0 IMAD.IADD R23, R23, 0x1, -R3 ;  /* 0x0000000117178824 */ /* 0x000fe200078e0a03 */
[C---:B------:R-:W-:Y:S01]  /*6360*/  ISETP.GT.U32.AND P0, PT, R3.reuse, R21, PT ;  /* 0x000000150300720c */ /* 0x040fe20003f04070 */
[C---:B------:R-:W-:Y:S01]  /*6370*/  IMAD R12, R3.reuse, R16, R12 ;  /* 0x00000010030c7224 */ /* 0x040fe200078e020c */
[----:B------:R-:W-:Y:S01]  /*6380*/  ISETP.GT.U32.AND P2, PT, R3, R20, PT ;  /* 0x000000140300720c */ /* 0x000fe20003f44070 */
[----:B0-----:R-:W-:Y:S01]  /*6390*/  IMAD.MOV.U32 R0, RZ, RZ, R13 ;  /* 0x000000ffff007224 */ /* 0x001fe200078e000d */
[----:B------:R-:W-:Y:S01]  /*63a0*/  IADD3 R13, R8, 0xb, RZ ;  /* 0x0000000b080d7810 */ /* 0x000fe20007ffe0ff */
[----:B------:R-:W-:-:S04]  /*63b0*/  IMAD.HI.U32 R14, R2, R11, RZ ;  /* 0x0000000b020e7227 */ /* 0x000fc800078e00ff */
[----:B------:R-:W-:Y:S01]  /*63c0*/  @!P5 IMAD.MOV R0, RZ, RZ, -R0 ;  /* 0x000000ffff00d224 */ /* 0x000fe200078e0a00 */
[----:B------:R-:W-:Y:S01]  /*63d0*/  ISETP.GT.U32.AND P5, PT, R3, R23, PT ;  /* 0x000000170300720c */ /* 0x000fe20003fa4070 */
[----:B------:R-:W-:Y:S02]  /*63e0*/  IMAD.MOV R14, RZ, RZ, -R14 ;  /* 0x000000ffff0e7224 */ /* 0x000fe400078e0a0e */
[----:B------:R-:W-:Y:S01]  /*63f0*/  @!P0 IMAD.IADD R21, R21, 0x1, -R3 ;  /* 0x0000000115158824 */ /* 0x000fe200078e0a03 */
[----:B------:R0:W-:Y:S01]  /*6400*/  STL [R1+0x6c], R0 ;  /* 0x00006c0001007387 */ /* 0x0001e20000100800 */
[C---:B------:R-:W-:Y:S01]  /*6410*/  IMAD R11, R3.reuse, R14, R11 ;  /* 0x0000000e030b7224 */ /* 0x040fe200078e020b */
[----:B------:R-:W-:Y:S01]  /*6420*/  ISETP.GE.AND P0, PT, R4, RZ, PT ;  /* 0x000000ff0400720c */ /* 0x000fe20003f06270 */
[----:B------:R-:W-:Y:S01]  /*6430*/  @!P2 IMAD.IADD R20, R20, 0x1, -R3 ;  /* 0x000000011414a824 */ /* 0x000fe200078e0a03 */
[----:B------:R-:W-:Y:S01]  /*6440*/  IADD3 R14, R8, 0x9, RZ ;  /* 0x00000009080e7810 */ /* 0x000fe20007ffe0ff */
[----:B------:R-:W-:Y:S01]  /*6450*/  IMAD.MOV.U32 R5, RZ, RZ, R21 ;  /* 0x000000ffff057224 */ /* 0x000fe200078e0015 */
[----:B------:R-:W-:-:S02]  /*6460*/  ISETP.GT.U32.AND P2, PT, R3, R11, PT ;  /* 0x0000000b0300720c */ /* 0x000fc40003f44070 */
[----:B------:R-:W-:Y:S01]  /*6470*/  IABS R16, R14 ;  /* 0x0000000e00107213 */ /* 0x000fe20000000000 */
[----:B------:R-:W-:Y:S01]  /*6480*/  @!P5 IMAD.IADD R23, R23, 0x1, -R3 ;  /* 0x000000011717d824 */ /* 0x000fe200078e0a03 */
[----:B------:R-:W-:Y:S01]  /*6490*/  ISETP.GE.AND P5, PT, R7, RZ, PT ;  /* 0x000000ff0700720c */ /* 0x000fe20003fa6270 */
[----:B0-----:R-:W-:Y:S01]  /*64a0*/  IMAD.MOV.U32 R0, RZ, RZ, R15 ;  /* 0x000000ffff007224 */ /* 0x001fe200078e000f */
[----:B------:R-:W-:Y:S01]  /*64b0*/  IABS R15, R13 ;  /* 0x0000000d000f7213 */ /* 0x000fe20000000000 */
[----:B------:R-:W-:Y:S02]  /*64c0*/  @!P1 IMAD.MOV R5, RZ, RZ, -R5 ;  /* 0x000000ffff059224 */ /* 0x000fe400078e0a05 */
[----:B------:R-:W-:Y:S01]  /*64d0*/  @!P3 IMAD.MOV R0, RZ, RZ, -R0 ;  /* 0x000000ffff00b224 */ /* 0x000fe200078e0a00 */
[----:B------:R-:W-:Y:S01]  /*64e0*/  ISETP.GT.U32.AND P3, PT, R3, R12, PT ;  /* 0x0000000c0300720c */ /* 0x000fe20003f64070 */
[----:B------:R-:W-:Y:S01]  /*64f0*/  IMAD.MOV.U32 R4, RZ, RZ, R15 ;  /* 0x000000ffff047224 */ /* 0x000fe200078e000f */
[----:B------:R-:W-:Y:S01]  /*6500*/  IADD3 R15, R8, 0xa, RZ ;  /* 0x0000000a080f7810 */ /* 0x000fe20007ffe0ff */
[----:B------:R-:W-:Y:S01]  /*6510*/  @!P2 IMAD.IADD R11, R11, 0x1, -R3 ;  /* 0x000000010b0ba824 */ /* 0x000fe200078e0a03 */
[----:B------:R0:W-:Y:S01]  /*6520*/  STL [R1+0x3c], R0 ;  /* 0x00003c0001007387 */ /* 0x0001e20000100800 */
[----:B------:R-:W-:Y:S01]  /*6530*/  IMAD.HI.U32 R18, R2, R4, RZ ;  /* 0x0000000402127227 */ /* 0x000fe200078e00ff */
[----:B------:R-:W-:-:S02]  /*6540*/  IABS R7, R15 ;  /* 0x0000000f00077213 */ /* 0x000fc40000000000 */
[----:B------:R-:W-:Y:S01]  /*6550*/  STL [R1+0x30], R5 ;  /* 0x0000300501007387 */ /* 0x000fe20000100800 */
[----:B------:R-:W-:Y:S02]  /*6560*/  IMAD.MOV R18, RZ, RZ, -R18 ;  /* 0x000000ffff127224 */ /* 0x000fe400078e0a12 */
[----:B------:R-:W-:-:S04]  /*6570*/  IMAD.HI.U32 R21, R2, R7, RZ ;  /* 0x0000000702157227 */ /* 0x000fc800078e00ff */
[----:B------:R-:W-:Y:S01]  /*6580*/  @!P3 IMAD.IADD R12, R12, 0x1, -R3 ;  /* 0x000000010c0cb824 */ /* 0x000fe200078e0a03 */
[----:B------:R-:W-:Y:S01]  /*6590*/  ISETP.GE.AND P3, PT, R13, RZ, PT ;  /* 0x000000ff0d00720c */ /* 0x000fe20003f66270 */
[C---:B------:R-:W-:Y:S01]  /*65a0*/  IMAD R4, R3.reuse, R18, R4 ;  /* 0x0000001203047224 */ /* 0x040fe200078e0204 */
[----:B------:R-:W-:Y:S01]  /*65b0*/  IADD3 R13, R8, 0x8, RZ ;  /* 0x00000008080d7810 */ /* 0x000fe20007ffe0ff */
[----:B0-----:R-:W-:Y:S01]  /*65c0*/  IMAD.MOV.U32 R0, RZ, RZ, R23 ;  /* 0x000000ffff007224 */ /* 0x001fe200078e0017 */
[C---:B------:R-:W-:Y:S01]  /*65d0*/  ISETP.GT.U32.AND P1, PT, R3.reuse, R12, PT ;  /* 0x0000000c0300720c */ /* 0x040fe20003f24070 */
[----:B------:R-:W-:Y:S01]  /*65e0*/  IMAD.MOV R21, RZ, RZ, -R21 ;  /* 0x000000ffff157224 */ /* 0x000fe200078e0a15 */
[C---:B------:R-:W-:Y:S01]  /*65f0*/  ISETP.GT.U32.AND P2, PT, R3.reuse, R4, PT ;  /* 0x000000040300720c */ /* 0x040fe20003f44070 */
[----:B------:R-:W-:Y:S01]  /*6600*/  @!P4 IMAD.MOV R0, RZ, RZ, -R0 ;  /* 0x000000ffff00c224 */ /* 0x000fe200078e0a00 */
[C---:B------:R-:W-:Y:S01]  /*6610*/  ISETP.GT.U32.AND P4, PT, R3.reuse, R11, PT ;  /* 0x0000000b0300720c */ /* 0x040fe20003f84070 */
[----:B------:R-:W-:Y:S01]  /*6620*/  IMAD R7, R3, R21, R7 ;  /* 0x0000001503077224 */ /* 0x000fe200078e0207 */
[----:B------:R-:W-:-:S02]  /*6630*/  IABS R18, R13 ;  /* 0x0000000d00127213 */ /* 0x000fc40000000000 */
[----:B------:R0:W-:Y:S03]  /*6640*/  STL [R1+0xc], R0 ;  /* 0x00000c0001007387 */ /* 0x0001e60000100800 */
[----:B------:R-:W-:-:S04]  /*6650*/  IMAD.HI.U32 R21, R2, R18, RZ ;  /* 0x0000001202157227 */ /* 0x000fc800078e00ff */
[--C-:B------:R-:W-:Y:S01]  /*6660*/  @!P1 IMAD.IADD R12, R12, 0x1, -R3.reuse ;  /* 0x000000010c0c9824 */ /* 0x100fe200078e0a03 */
[----:B------:R-:W-:Y:S01]  /*6670*/  ISETP.GT.U32.AND P1, PT, R3, R7, PT ;  /* 0x000000070300720c */ /* 0x000fe20003f24070 */
[--C-:B------:R-:W-:Y:S01]  /*6680*/  @!P4 IMAD.IADD R11, R11, 0x1, -R3.reuse ;  /* 0x000000010b0bc824 */ /* 0x100fe200078e0a03 */
[----:B------:R-:W-:Y:S01]  /*6690*/  ISETP.GE.AND P4, PT, R14, RZ, PT ;  /* 0x000000ff0e00720c */ /* 0x000fe20003f86270 */
[----:B0-----:R-:W-:Y:S02]  /*66a0*/  IMAD.MOV.U32 R0, RZ, RZ, R20 ;  /* 0x000000ffff007224 */ /* 0x001fe400078e0014 */
[--C-:B------:R-:W-:Y:S01]  /*66b0*/  @!P2 IMAD.IADD R4, R4, 0x1, -R3.reuse ;  /* 0x000000010404a824 */ /* 0x100fe200078e0a03 */
[----:B------:R-:W-:Y:S01]  /*66c0*/  ISETP.GE.AND P2, PT, R13, RZ, PT ;  /* 0x000000ff0d00720c */ /* 0x000fe20003f46270 */
[----:B------:R-:W-:Y:S01]  /*66d0*/  @!P6 IMAD.MOV R0, RZ, RZ, -R0 ;  /* 0x000000ffff00e224 */ /* 0x000fe200078e0a00 */
[----:B------:R-:W-:Y:S01]  /*66e0*/  IADD3 R13, R8, 0x7, RZ ;  /* 0x00000007080d7810 */ /* 0x000fe20007ffe0ff */
[----:B------:R-:W-:Y:S01]  /*66f0*/  IMAD.MOV.U32 R5, RZ, RZ, R12 ;  /* 0x000000ffff057224 */ /* 0x000fe200078e000c */
[----:B------:R-:W-:Y:S01]  /*6700*/  ISETP.GE.AND P6, PT, R15, RZ, PT ;  /* 0x000000ff0f00720c */ /* 0x000fe20003fc6270 */
[----:B------:R-:W-:Y:S01]  /*6710*/  IMAD.HI.U32 R20, R2, R16, RZ ;  /* 0x0000001002147227 */ /* 0x000fe200078e00ff */
[----:B------:R0:W-:Y:S03]  /*6720*/  STL [R1+0x28], R0 ;  /* 0x0000280001007387 */ /* 0x0001e60000100800 */
[----:B------:R-:W-:Y:S01]  /*6730*/  @!P1 IMAD.IADD R7, R7, 0x1, -R3 ;  /* 0x0000000107079824 */ /* 0x000fe200078e0a03 */
[----:B------:R-:W-:Y:S01]  /*6740*/  ISETP.GE.AND P1, PT, R13, RZ, PT ;  /* 0x000000ff0d00720c */ /* 0x000fe20003f26270 */
[----:B------:R-:W-:Y:S01]  /*6750*/  @!P0 IMAD.MOV R5, RZ, RZ, -R5 ;  /* 0x000000ffff058224 */ /* 0x000fe200078e0a05 */
[----:B------:R-:W-:Y:S01]  /*6760*/  ISETP.GT.U32.AND P0, PT, R3, R4, PT ;  /* 0x000000040300720c */ /* 0x000fe20003f04070 */
[----:B------:R-:W-:-:S02]  /*6770*/  IMAD.MOV R20, RZ, RZ, -R20 ;  /* 0x000000ffff147224 */ /* 0x000fc400078e0a14 */
[----:B------:R-:W-:Y:S01]  /*6780*/  IMAD.MOV R21, RZ, RZ, -R21 ;  /* 0x000000ffff157224 */ /* 0x000fe200078e0a15 */
[----:B------:R-:W-:Y:S01]  /*6790*/  STL [R1+0x10], R5 ;  /* 0x0000100501007387 */ /* 0x000fe20000100800 */
[----:B0-----:R-:W-:Y:S01]  /*67a0*/  IMAD.MOV.U32 R0, RZ, RZ, R11 ;  /* 0x000000ffff007224 */ /* 0x001fe200078e000b */
[----:B------:R-:W-:Y:S01]  /*67b0*/  IABS R11, R13 ;  /* 0x0000000d000b7213 */ /* 0x000fe20000000000 */
[C---:B------:R-:W-:Y:S01]  /*67c0*/  IMAD R14, R3.reuse, R20, R16 ;  /* 0x00000014030e7224 */ /* 0x040fe200078e0210 */
[----:B------:R-:W-:Y:S01]  /*67d0*/  IABS R20, R28 ;  /* 0x0000001c00147213 */ /* 0x000fe20000000000 */
[----:B------:R-:W-:Y:S01]  /*67e0*/  @!P5 IMAD.MOV R0, RZ, RZ, -R0 ;  /* 0x000000ffff00d224 */ /* 0x000fe200078e0a00 */
[C---:B------:R-:W-:Y:S01]  /*67f0*/  ISETP.GT.U32.AND P5, PT, R3.reuse, R7, PT ;  /* 0x000000070300720c */ /* 0x040fe20003fa4070 */
[C---:B------:R-:W-:Y:S01]  /*6800*/  IMAD R18, R3.reuse, R21, R18 ;  /* 0x0000001503127224 */ /* 0x040fe200078e0212 */
[----:B------:R-:W-:Y:S01]  /*6810*/  IADD3 R21, R8, 0x6, RZ ;  /* 0x0000000608157810 */ /* 0x000fe20007ffe0ff */
[----:B------:R-:W-:Y:S01]  /*6820*/  @!P0 IMAD.IADD R4, R4, 0x1, -R3 ;  /* 0x0000000104048824 */ /* 0x000fe200078e0a03 */
[----:B------:R-:W-:Y:S01]  /*6830*/  ISETP.GT.U32.AND P0, PT, R3, R14, PT ;  /* 0x0000000e0300720c */ /* 0x000fe20003f04070 */
[----:B------:R0:W-:Y:S01]  /*6840*/  STL [R1+0x14], R0 ;  /* 0x0000140001007387 */ /* 0x0001e20000100800 */
[----:B------:R-:W-:Y:S01]  /*6850*/  IMAD.HI.U32 R12, R2, R11, RZ ;  /* 0x0000000b020c7227 */ /* 0x000fe200078e00ff */
[----:B------:R-:W-:-:S03]  /*6860*/  IABS R16, R21 ;  /* 0x0000001500107213 */ /* 0x000fc60000000000 */
[----:B------:R-:W-:Y:S02]  /*6870*/  IMAD.MOV R12, RZ, RZ, -R12 ;  /* 0x000000ffff0c7224 */ /* 0x000fe400078e0a0c */
[----:B------:R-:W-:Y:S02]  /*6880*/  @!P3 IMAD.MOV R4, RZ, RZ, -R4 ;  /* 0x000000ffff04b224 */ /* 0x000fe400078e0a04 */
[----:B------:R-:W-:Y:S01]  /*6890*/  @!P5 IMAD.IADD R7, R7, 0x1, -R3 ;  /* 0x000000010707d824 */ /* 0x000fe200078e0a03 */
[C---:B------:R-:W-:Y:S01]  /*68a0*/  ISETP.GT.U32.AND P5, PT, R3.reuse, R18, PT ;  /* 0x000000120300720c */ /* 0x040fe20003fa4070 */
[----:B------:R-:W-:Y:S01]  /*68b0*/  IMAD R11, R3, R12, R11 ;  /* 0x0000000c030b7224 */ /* 0x000fe200078e020b */
[----:B0-----:R-:W-:Y:S01]  /*68c0*/  IADD3 R0, R8, 0x4, RZ ;  /* 0x0000000408007810 */ /* 0x001fe20007ffe0ff */
[----:B------:R-:W-:Y:S01]  /*68d0*/  @!P0 IMAD.IADD R14, R14, 0x1, -R3 ;  /* 0x000000010e0e8824 */ /* 0x000fe200078e0a03 */
[----:B------:R0:W-:Y:S01]  /*68e0*/  STL [R1+0xdec], R4 ;  /* 0x000dec0401007387 */ /* 0x0001e20000100800 */
[----:B------:R-:W-:Y:S01]  /*68f0*/  IMAD.HI.U32 R12, R2, R25, RZ ;  /* 0x00000019020c7227 */ /* 0x000fe200078e00ff */
[----:B------:R-:W-:-:S02]  /*6900*/  IABS R15, R0 ;  /* 0x00000000000f7213 */ /* 0x000fc40000000000 */
[----:B------:R-:W-:Y:S01]  /*6910*/  ISETP.GT.U32.AND P0, PT, R3, R11, PT ;  /* 0x0000000b0300720c */ /* 0x000fe20003f04070 */
[----:B------:R-:W-:-:S04]  /*6920*/  IMAD.HI.U32 R23, R2, R20, RZ ;  /* 0x0000001402177227 */ /* 0x000fc800078e00ff */
[----:B------:R-:W-:Y:S01]  /*6930*/  @!P5 IMAD.IADD R18, R18, 0x1, -R3 ;  /* 0x000000011212d824 */ /* 0x000fe200078e0a03 */
[----:B------:R-:W-:Y:S01]  /*6940*/  ISETP.GT.U32.AND P5, PT, R3, R14, PT ;  /* 0x0000000e0300720c */ /* 0x000fe20003fa4070 */
[----:B------:R-:W-:-:S03]  /*6950*/  IMAD.HI.U32 R13, R2, R15, RZ ;  /* 0x0000000f020d7227 */ /* 0x000fc600078e00ff */
[C---:B------:R-:W-:Y:S01]  /*6960*/  ISETP.GT.U32.AND P3, PT, R3.reuse, R18, PT ;  /* 0x000000120300720c */ /* 0x040fe20003f64070 */
[----:B------:R-:W-:Y:S02]  /*6970*/  IMAD.MOV R13, RZ, RZ, -R13 ;  /* 0x000000ffff0d7224 */ /* 0x000fe400078e0a0d */
[----:B------:R-:W-:Y:S02]  /*6980*/  IMAD.MOV R12, RZ, RZ, -R12 ;  /* 0x000000ffff0c7224 */ /* 0x000fe400078e0a0c */
[C---:B------:R-:W-:Y:S01]  /*6990*/  IMAD R15, R3.reuse, R13, R15 ;  /* 0x0000000d030f7224 */ /* 0x040fe200078e020f */
[----:B------:R-:W-:Y:S01]  /*69a0*/  IADD3 R13, R8, 0x1, RZ ;  /* 0x00000001080d7810 */ /* 0x000fe20007ffe0ff */
[----:B------:R-:W-:Y:S02]  /*69b0*/  IMAD.MOV R23, RZ, RZ, -R23 ;  /* 0x000000ffff177224 */ /* 0x000fe400078e0a17 */
[----:B------:R-:W-:Y:S02]  /*69c0*/  @!P5 IMAD.IADD R14, R14, 0x1, -R3 ;  /* 0x000000010e0ed824 */ /* 0x000fe400078e0a03 */
[C---:B------:R-:W-:Y:S01]  /*69d0*/  IMAD R25, R3.reuse, R12, R25 ;  /* 0x0000000c03197224 */ /* 0x040fe200078e0219 */
[----:B------:R-:W-:Y:S01]  /*69e0*/  IADD3 R12, R8, 0x2, RZ ;  /* 0x00000002080c7810 */ /* 0x000fe20007ffe0ff */
[----:B------:R-:W-:Y:S01]  /*69f0*/  @!P4 IMAD.MOV R14, RZ, RZ, -R14 ;  /* 0x000000ffff0ec224 */ /* 0x000fe200078e0a0e */
[C---:B------:R-:W-:Y:S01]  /*6a00*/  ISETP.GT.U32.AND P4, PT, R3.reuse, R15, PT ;  /* 0x0000000f0300720c */ /* 0x040fe20003f84070 */
[----:B------:R-:W-:Y:S01]  /*6a10*/  IMAD R20, R3, R23, R20 ;  /* 0x0000001703147224 */ /* 0x000fe200078e0214 */
[----:B------:R-:W1:Y:S01]  /*6a20*/  S2R R8, SR_TID.X ;  /* 0x0000000000087919 */ /* 0x000e620000002100 */
[----:B------:R-:W-:-:S04]  /*6a30*/  IMAD.HI.U32 R24, R2, R16, RZ ;  /* 0x0000001002187227 */ /* 0x000fc800078e00ff */
[--C-:B------:R-:W-:Y:S02]  /*6a40*/  @!P0 IMAD.IADD R11, R11, 0x1, -R3.reuse ;  /* 0x000000010b0b8824 */ /* 0x100fe400078e0a03 */
[----:B------:R-:W-:Y:S01]  /*6a50*/  @!P3 IMAD.IADD R18, R18, 0x1, -R3 ;  /* 0x000000011212b824 */ /* 0x000fe200078e0a03 */
[C---:B------:R-:W-:Y:S01]  /*6a60*/  ISETP.GT.U32.AND P3, PT, R3.reuse, R25, PT ;  /* 0x000000190300720c */ /* 0x040fe20003f64070 */
[----:B------:R-:W-:Y:S01]  /*6a70*/  @!P6 IMAD.MOV R7, RZ, RZ, -R7 ;  /* 0x000000ffff07e224 */ /* 0x000fe200078e0a07 */
[C---:B------:R-:W-:Y:S01]  /*6a80*/  ISETP.GT.U32.AND P6, PT, R3.reuse, R20, PT ;  /* 0x000000140300720c */ /* 0x040fe20003fc4070 */
[----:B------:R-:W-:Y:S01]  /*6a90*/  IMAD.MOV R24, RZ, RZ, -R24 ;  /* 0x000000ffff187224 */ /* 0x000fe200078e0a18 */
[----:B------:R-:W-:Y:S01]  /*6aa0*/  ISETP.GT.U32.AND P0, PT, R3, R11, PT ;  /* 0x0000000b0300720c */ /* 0x000fe20003f04070 */
[--C-:B------:R-:W-:Y:S01]  /*6ab0*/  @!P4 IMAD.IADD R15, R15, 0x1, -R3.reuse ;  /* 0x000000010f0fc824 */ /* 0x100fe200078e0a03 */
[----:B------:R-:W-:Y:S01]  /*6ac0*/  STL [R1+0xdf0], R7 ;  /* 0x000df00701007387 */ /* 0x000fe20000100800 */
[C---:B------:R-:W-:Y:S01]  /*6ad0*/  IMAD R16, R3.reuse, R24, R16 ;  /* 0x0000001803107224 */ /* 0x040fe200078e0210 */
[----:B------:R-:W-:Y:S01]  /*6ae0*/  IABS R24, R12 ;  /* 0x0000000c00187213 */ /* 0x000fe20000000000 */
[----:B------:R-:W-:Y:S01]  /*6af0*/  @!P2 IMAD.MOV R18, RZ, RZ, -R18 ;  /* 0x000000ffff12a224 */ /* 0x000fe200078e0a12 */
[----:B------:R-:W-:Y:S02]  /*6b00*/  STL [R1+0xdf4], R14 ;  /* 0x000df40e01007387 */ /* 0x000fe40000100800 */
[----:B------:R-:W-:Y:S01]  /*6b10*/  ISETP.GT.U32.AND P5, PT, R3, R16, PT ;  /* 0x000000100300720c */ /* 0x000fe20003fa4070 */
[--C-:B------:R-:W-:Y:S01]  /*6b20*/  @!P3 IMAD.IADD R25, R25, 0x1, -R3.reuse ;  /* 0x000000011919b824 */ /* 0x100fe200078e0a03 */
[----:B------:R-:W-:Y:S01]  /*6b30*/  ISETP.GT.U32.AND P3, PT, R3, R15, PT ;  /* 0x0000000f0300720c */ /* 0x000fe20003f64070 */
[--C-:B------:R-:W-:Y:S01]  /*6b40*/  @!P6 IMAD.IADD R20, R20, 0x1, -R3.reuse ;  /* 0x000000011414e824 */ /* 0x100fe200078e0a03 */
[----:B-1----:R-:W-:Y:S01]  /*6b50*/  LOP3.LUT R5, R8, 0x7f, RZ, 0xc0, !PT ;  /* 0x0000007f08057812 */ /* 0x002fe200078ec0ff */
[----:B------:R-:W-:Y:S01]  /*6b60*/  @!P0 IMAD.IADD R11, R11, 0x1, -R3 ;  /* 0x000000010b0b8824 */ /* 0x000fe200078e0a03 */
[----:B------:R-:W-:Y:S01]  /*6b70*/  ISETP.GE.AND P0, PT, R21, RZ, PT ;  /* 0x000000ff1500720c */ /* 0x000fe20003f06270 */
[----:B------:R-:W-:Y:S01]  /*6b80*/  IMAD.HI.U32 R23, R2, R24, RZ ;  /* 0x0000001802177227 */ /* 0x000fe200078e00ff */
[C---:B------:R-:W-:Y:S01]  /*6b90*/  ISETP.GT.U32.AND P2, PT, R3.reuse, R25, PT ;  /* 0x000000190300720c */ /* 0x040fe20003f44070 */
[----:B------:R1:W-:Y:S01]  /*6ba0*/  STL [R1+0xdf8], R18 ;  /* 0x000df81201007387 */ /* 0x0003e20000100800 */
[----:B------:R-:W-:Y:S01]  /*6bb0*/  IABS R21, R13 ;  /* 0x0000000d00157213 */ /* 0x000fe20000000000 */
[----:B------:R-:W-:Y:S01]  /*6bc0*/  IMAD.MOV R23, RZ, RZ, -R23 ;  /* 0x000000ffff177224 */ /* 0x000fe200078e0a17 */
[----:B------:R-:W-:Y:S01]  /*6bd0*/  ISETP.GT.U32.AND P4, PT, R3, R20, PT ;  /* 0x000000140300720c */ /* 0x000fe20003f84070 */
[----:B------:R-:W-:Y:S01]  /*6be0*/  @!P5 IMAD.IADD R16, R16, 0x1, -R3 ;  /* 0x000000011010d824 */ /* 0x000fe200078e0a03 */
[----:B------:R-:W-:Y:S01]  /*6bf0*/  ISETP.GE.AND P5, PT, R28, RZ, PT ;  /* 0x000000ff1c00720c */ /* 0x000fe20003fa6270 */
[----:B------:R-:W-:-:S03]  /*6c00*/  IMAD.HI.U32 R2, R2, R21, RZ ;  /* 0x0000001502027227 */ /* 0x000fc600078e00ff */
[----:B------:R-:W-:Y:S01]  /*6c10*/  ISETP.GT.U32.AND P6, PT, R3, R16, PT ;  /* 0x000000100300720c */ /* 0x000fe20003fc4070 */
[----:B------:R-:W-:Y:S01]  /*6c20*/  @!P3 IMAD.IADD R15, R15, 0x1, -R3 ;  /* 0x000000010f0fb824 */ /* 0x000fe200078e0a03 */
[----:B------:R-:W-:Y:S01]  /*6c30*/  ISETP.GE.AND P3, PT, R12, RZ, PT ;  /* 0x000000ff0c00720c */ /* 0x000fe20003f66270 */
[----:B------:R-:W-:Y:S01]  /*6c40*/  IMAD.MOV R2, RZ, RZ, -R2 ;  /* 0x000000ffff027224 */ /* 0x000fe200078e0a02 */
[----:B------:R-:W-:Y:S01]  /*6c50*/  SHF.R.S32.HI R12, RZ, 0x1f, R6 ;  /* 0x0000001fff0c7819 */ /* 0x000fe20000011406 */
[----:B------:R-:W-:Y:S02]  /*6c60*/  IMAD R24, R3, R23, R24 ;  /* 0x0000001703187224 */ /* 0x000fe400078e0218 */
[----:B------:R-:W-:Y:S01]  /*6c70*/  @!P1 IMAD.MOV R11, RZ, RZ, -R11 ;  /* 0x000000ffff0b9224 */ /* 0x000fe200078e0a0b */
[----:B------:R-:W-:Y:S01]  /*6c80*/  ISETP.GE.AND P1, PT, R0, RZ, PT ;  /* 0x000000ff0000720c */ /* 0x000fe20003f26270 */
[----:B------:R-:W-:Y:S01]  /*6c90*/  @!P2 IMAD.IADD R25, R25, 0x1, -R3 ;  /* 0x000000011919a824 */ /* 0x000fe200078e0a03 */
[----:B------:R-:W-:Y:S01]  /*6ca0*/  ISETP.GE.AND P2, PT, R13, RZ, PT ;  /* 0x000000ff0d00720c */ /* 0x000fe20003f46270 */
[----:B------:R-:W-:Y:S01]  /*6cb0*/  IMAD R23, R3, R2, R21 ;  /* 0x0000000203177224 */ /* 0x000fe200078e0215 */
[----:B------:R-:W-:Y:S01]  /*6cc0*/  LEA.HI R0, R12, R6, RZ, 0x8 ;  /* 0x000000060c007211 */ /* 0x000fe200078f40ff */
[C---:B------:R-:W-:Y:S01]  /*6cd0*/  IMAD.SHL.U32 R2, R8.reuse, 0x80, RZ ;  /* 0x0000008008027824 */ /* 0x040fe200078e00ff */
[C---:B------:R-:W-:Y:S01]  /*6ce0*/  LOP3.LUT R12, R8.reuse, 0x7, RZ, 0xc0, !PT ;  /* 0x00000007080c7812 */ /* 0x040fe200078ec0ff */
[----:B------:R-:W-:Y:S01]  /*6cf0*/  IMAD.SHL.U32 R13, R8, 0x20, RZ ;  /* 0x00000020080d7824 */ /* 0x000fe200078e00ff */
[--C-:B------:R-:W-:Y:S01]  /*6d00*/  SHF.R.S32.HI R21, RZ, 0x2, R8.reuse ;  /* 0x00000002ff157819 */ /* 0x100fe20000011408 */
[--C-:B------:R-:W-:Y:S01]  /*6d10*/  @!P4 IMAD.IADD R20, R20, 0x1, -R3.reuse ;  /* 0x000000011414c824 */ /* 0x100fe200078e0a03 */
[----:B------:R-:W-:Y:S01]  /*6d20*/  ISETP.GE.AND P4, PT, R29, RZ, PT ;  /* 0x000000ff1d00720c */ /* 0x000fe20003f86270 */
[----:B------:R-:W-:Y:S01]  /*6d30*/  IMAD.SHL.U32 R28, R8, 0x2, RZ ;  /* 0x00000002081c7824 */ /* 0x000fe200078e00ff */
[----:B------:R-:W-:Y:S01]  /*6d40*/  SHF.R.S32.HI R29, RZ, 0x6, R8 ;  /* 0x00000006ff1d7819 */ /* 0x000fe20000011408 */
[----:B------:R-:W-:Y:S01]  /*6d50*/  @!P6 IMAD.IADD R16, R16, 0x1, -R3 ;  /* 0x000000011010e824 */ /* 0x000fe200078e0a03 */
[----:B------:R-:W-:Y:S01]  /*6d60*/  LOP3.LUT R2, R2, 0x3000, RZ, 0xc0, !PT ;  /* 0x0000300002027812 */ /* 0x000fe200078ec0ff */
[----:B0-----:R-:W-:Y:S01]  /*6d70*/  IMAD.SHL.U32 R4, R8, 0x10, RZ ;  /* 0x0000001008047824 */ /* 0x001fe200078e00ff */
[----:B------:R-:W-:Y:S01]  /*6d80*/  LOP3.LUT R6, R13, 0x60, RZ, 0xc0, !PT ;  /* 0x000000600d067812 */ /* 0x000fe200078ec0ff */
[C---:B------:R-:W-:Y:S01]  /*6d90*/  IMAD.SHL.U32 R13, R12.reuse, 0x10, RZ ;  /* 0x000000100c0d7824 */ /* 0x040fe200078e00ff */
[----:B------:R-:W-:Y:S01]  /*6da0*/  SGXT R29, R29, 0x1 ;  /* 0x000000011d1d781a */ /* 0x000fe20000000200 */
[----:B------:R-:W-:Y:S01]  /*6db0*/  IMAD R2, R12, 0x200, R2 ;  /* 0x000002000c027824 */ /* 0x000fe200078e0202 */
[----:B------:R-:W-:Y:S01]  /*6dc0*/  SGXT R21, R21, 0x1 ;  /* 0x000000011515781a */ /* 0x000fe20000000200 */
[----:B------:R-:W-:Y:S01]  /*6dd0*/  @!P0 IMAD.MOV R16, RZ, RZ, -R16 ;  /* 0x000000ffff108224 */ /* 0x000fe200078e0a10 */
[----:B------:R-:W-:Y:S01]  /*6de0*/  LOP3.LUT R29, R29, 0x90, RZ, 0xc0, !PT ;  /* 0x000000901d1d7812 */ /* 0x000fe200078ec0ff */
[----:B------:R-:W-:Y:S01]  /*6df0*/  IMAD.MOV.U32 R0, RZ, RZ, c[0x0][0x18c] ;  /* 0x00006300ff007624 */ /* 0x000fe200078e00ff */
[----:B------:R-:W-:Y:S01]  /*6e00*/  LOP3.LUT R12, R6, 0x90, R21, 0xf8, !PT ;  /* 0x00000090060c7812 */ /* 0x000fe200078ef815 */
[----:B------:R-:W-:Y:S01]  /*6e10*/  IMAD R21, R5, c[0x0][0x18c], RZ ;  /* 0x0000630005157a24 */ /* 0x000fe200078e02ff */
[--C-:B------:R-:W-:Y:S01]  /*6e20*/  LOP3.LUT R13, R13, 0x30, R28.reuse, 0x78, !PT ;  /* 0x000000300d0d7812 */ /* 0x100fe200078e781c */
[----:B------:R-:W-:Y:S01]  /*6e30*/  STL [R1+0xdfc], R11 ;  /* 0x000dfc0b01007387 */ /* 0x000fe20000100800 */
[----:B------:R-:W-:-:S02]  /*6e40*/  LOP3.LUT R29, R29, 0x7e, R28, 0x78, !PT ;  /* 0x0000007e1d1d7812 */ /* 0x000fc400078e781c */
[----:B------:R-:W-:Y:S01]  /*6e50*/  LOP3.LUT R12, R12, 0x10, R28, 0x78, !PT ;  /* 0x000000100c0c7812 */ /* 0x000fe200078e781c */
[----:B------:R-:W-:Y:S01]  /*6e60*/  IMAD.IADD R2, R2, 0x1, R13 ;  /* 0x0000000102027824 */ /* 0x000fe200078e020d */
[----:B------:R-:W-:Y:S01]  /*6e70*/  LOP3.LUT R28, R4, 0x100, RZ, 0xc0, !PT ;  /* 0x00000100041c7812 */ /* 0x000fe200078ec0ff */
[----:B------:R-:W-:Y:S01]  /*6e80*/  STL [R1+0xb6c], R6 ;  /* 0x000b6c0601007387 */ /* 0x000fe20000100800 */
[----:B------:R-:W-:Y:S01]  /*6e90*/  IMAD R13, R0, 0x80, R21 ;  /* 0x00000080000d7824 */ /* 0x000fe200078e0215 */
[----:B------:R-:W-:Y:S02]  /*6ea0*/  ISETP.GT.U32.AND P6, PT, R3, R24, PT ;  /* 0x000000180300720c */ /* 0x000fe40003fc4070 */
[----:B------:R-:W-:Y:S01]  /*6eb0*/  STL [R1+0xe00], R16 ;  /* 0x000e001001007387 */ /* 0x000fe20000100800 */
[----:B------:R-:W-:-:S03]  /*6ec0*/  IMAD.IADD R0, R28, 0x1, R12 ;  /* 0x000000011c007824 */ /* 0x000fc600078e020c */
[----:B------:R-:W-:Y:S04]  /*6ed0*/  STL [R1+0xc98], R29 ;  /* 0x000c981d01007387 */ /* 0x000fe80000100800 */
[----:B------:R0:W-:Y:S03]  /*6ee0*/  STL [R1+0xb4], R2 ;  /* 0x0000b40201007387 */ /* 0x0001e60000100800 */
[----:B------:R-:W-:Y:S01]  /*6ef0*/  @!P6 IMAD.IADD R24, R24, 0x1, -R3 ;  /* 0x000000011818e824 */ /* 0x000fe200078e0a03 */
[----:B------:R-:W2:Y:S01]  /*6f00*/  LDL.LU R8, [R1+0x38] ;  /* 0x0000380001087983 */ /* 0x000ea20000300800 */
[----:B------:R-:W-:-:S03]  /*6f10*/  ISETP.GT.U32.AND P6, PT, R3, R23, PT ;  /* 0x000000170300720c */ /* 0x000fc60003fc4070 */
[----:B-1----:R-:W3:Y:S01]  /*6f20*/  LDL.LU R18, [R1+0x24] ;  /* 0x0000240001127983 */ /* 0x002ee20000300800 */
[----:B------:R-:W-:-:S03]  /*6f30*/  ISETP.GT.U32.AND P0, PT, R3, R24, PT ;  /* 0x000000180300720c */ /* 0x000fc60003f04070 */
[----:B------:R-:W-:Y:S04]  /*6f40*/  STL [R1+0xb8], R0 ;  /* 0x0000b80001007387 */ /* 0x000fe80000100800 */
[----:B------:R-:W4:Y:S02]  /*6f50*/  LDL.LU R14, [R1+0x1c] ;  /* 0x00001c00010e7983 */ /* 0x000f240000300800 */
[--C-:B------:R-:W-:Y:S02]  /*6f60*/  @!P6 IMAD.IADD R23, R23, 0x1, -R3.reuse ;  /* 0x000000011717e824 */ /* 0x100fe400078e0a03 */
[----:B------:R-:W4:Y:S02]  /*6f70*/  LDL.LU R7, [R1+0x18] ;  /* 0x0000180001077983 */ /* 0x000f240000300800 */
[----:B------:R-:W-:Y:S01]  /*6f80*/  @!P0 IMAD.IADD R24, R24, 0x1, -R3 ;  /* 0x0000000118188824 */ /* 0x000fe200078e0a03 */
[----:B------:R-:W-:Y:S01]  /*6f90*/  ISETP.GT.U32.AND P6, PT, R3, R23, PT ;  /* 0x000000170300720c */ /* 0x000fe20003fc4070 */
[----:B------:R-:W4:Y:S01]  /*6fa0*/  LDL.LU R5, [R1] ;  /* 0x0000000001057983 */ /* 0x000f220000300800 */
[----:B0-----:R-:W-:-:S03]  /*6fb0*/  LEA R2, P0, R21, c[0x0][0x168], 0x1 ;  /* 0x00005a0015027a11 */ /* 0x001fc600078008ff */
[----:B------:R-:W4:Y:S01]  /*6fc0*/  LDL.LU R6, [R1+0x174] ;  /* 0x0001740001067983 */ /* 0x000f220000300800 */
[----:B------:R-:W-:-:S03]  /*6fd0*/  @!P5 IMAD.MOV R20, RZ, RZ, -R20 ;  /* 0x000000ffff14d224 */ /* 0x000fc600078e0a14 */
[----:B------:R-:W4:Y:S04]  /*6fe0*/  LDL.LU R4, [R1+0x178] ;  /* 0x0001780001047983 */ /* 0x000f280000300800 */
[----:B------:R-:W-:Y:S01]  /*6ff0*/  @!P6 IMAD.IADD R23, R23, 0x1, -R3 ;  /* 0x000000011717e824 */ /* 0x000fe200078e0a03 */
[----:B------:R-:W-:Y:S01]  /*7000*/  LEA R12, P6, R13, c[0x0][0x168], 0x1 ;  /* 0x00005a000d0c7a11 */ /* 0x000fe200078c08ff */
[----:B------:R-:W4:Y:S01]  /*7010*/  LDL.LU R19, [R1+0x17c] ;  /* 0x00017c0001137983 */ /* 0x000f220000300800 */
[----:B------:R-:W-:Y:S02]  /*7020*/  LEA.HI.X.SX32 R3, R21, c[0x0][0x16c], 0x1, P0 ;  /* 0x00005b0015037a11 */ /* 0x000fe400000f0eff */
[----:B------:R-:W-:Y:S01]  /*7030*/  ISETP.NE.AND P0, PT, RZ, c[0x0][0x17c], PT ;  /* 0x00005f00ff007a0c */ /* 0x000fe20003f05270 */
[----:B------:R-:W4:Y:S01]  /*7040*/  LDL.LU R17, [R1+0x188] ;  /* 0x0001880001117983 */ /* 0x000f220000300800 */
[----:B------:R-:W-:-:S02]  /*7050*/  LOP3.LUT R21, RZ, c[0x0][0x17c], RZ, 0x33, !PT ;  /* 0x00005f00ff157a12 */ /* 0x000fc400078e33ff */
[----:B------:R-:W-:Y:S01]  /*7060*/  LEA.HI.X.SX32 R13, R13, c[0x0][0x16c], 0x1, P6 ;  /* 0x00005b000d0d7a11 */ /* 0x000fe200030f0eff */
[----:B------:R0:W-:Y:S04]  /*7070*/  STL [R1+0xca0], R2 ;  /* 0x000ca00201007387 */ /* 0x0001e80000100800 */
[----:B------:R2:W-:Y:S04]  /*7080*/  STL [R1+0xc9c], R3 ;  /* 0x000c9c0301007387 */ /* 0x0005e80000100800 */
[----:B------:R-:W-:Y:S01]  /*7090*/  STL [R1+0xd48], R12 ;  /* 0x000d480c01007387 */ /* 0x000fe20000100800 */
[----:B0-----:R-:W-:-:S03]  /*70a0*/  SEL R2, R21, R22, !P0 ;  /* 0x0000001615027207 */ /* 0x001fc60004000000 */
[----:B------:R-:W-:Y:S04]  /*70b0*/  STL [R1+0xd44], R13 ;  /* 0x000d440d01007387 */ /* 0x000fe80000100800 */
[----:B------:R-:W-:Y:S04]  /*70c0*/  STL [R1+0xe08], R20 ;  /* 0x000e081401007387 */ /* 0x000fe80000100800 */
[----:B------:R-:W4:Y:S04]  /*70d0*/  LDL.LU R0, [R1+0x190] ;  /* 0x0001900001007983 */ /* 0x000f280000300800 */
[----:B------:R3:W-:Y:S01]  /*70e0*/  STL [R1+0x1ec], R2 ;  /* 0x0001ec0201007387 */ /* 0x0007e20000100800 */
[----:B--2---:R-:W-:-:S03]  /*70f0*/  SEL R3, R21, R8, !P0 ;  /* 0x0000000815037207 */ /* 0x004fc60004000000 */
[----:B------:R-:W2:Y:S01]  /*7100*/  LDL.LU R8, [R1+0x1a4] ;  /* 0x0001a40001087983 */ /* 0x000ea20000300800 */
[----:B---3--:R-:W-:-:S03]  /*7110*/  SEL R2, R21, R18, !P0 ;  /* 0x0000001215027207 */ /* 0x008fc60004000000 */
[----:B------:R0:W-:Y:S04]  /*7120*/  STL [R1+0x1e8], R3 ;  /* 0x0001e80301007387 */ /* 0x0001e80000100800 */
[----:B------:R-:W3:Y:S01]  /*7130*/  LDL.LU R22, [R1+0x18c] ;  /* 0x00018c0001167983 */ /* 0x000ee20000300800 */
[----:B----4-:R-:W-:-:S03]  /*7140*/  SEL R11, R21, R14, !P0 ;  /* 0x0000000e150b7207 */ /* 0x010fc60004000000 */
[----:B------:R-:W4:Y:S01]  /*7150*/  LDL.LU R20, [R1+0x184] ;  /* 0x0001840001147983 */ /* 0x000f220000300800 */
[----:B0-----:R-:W-:-:S03]  /*7160*/  SEL R3, R21, R7, !P0 ;  /* 0x0000000715037207 */ /* 0x001fc60004000000 */
[----:B------:R0:W-:Y:S04]  /*7170*/  STL [R1+0x1e4], R2 ;  /* 0x0001e40201007387 */ /* 0x0001e80000100800 */
[----:B------:R-:W2:Y:S04]  /*7180*/  LDL.LU R13, [R1+0x180] ;  /* 0x00018000010d7983 */ /* 0x000ea80000300800 */
[----:B------:R1:W-:Y:S01]  /*7190*/  STL [R1+0x1e0], R11 ;  /* 0x0001e00b01007387 */ /* 0x0003e20000100800 */
[----:B0-----:R-:W-:-:S03]  /*71a0*/  SEL R2, R21, R5, !P0 ;  /* 0x0000000515027207 */ /* 0x001fc60004000000 */
[----:B------:R-:W2:Y:S04]  /*71b0*/  LDL.LU R12, [R1+0x150] ;  /* 0x00015000010c7983 */ /* 0x000ea80000300800 */
[----:B------:R0:W-:Y:S01]  /*71c0*/  STL [R1+0x1d8], R3 ;  /* 0x0001d80301007387 */ /* 0x0001e20000100800 */
[----:B-1----:R-:W-:-:S03]  /*71d0*/  SEL R11, R21, R27, !P0 ;  /* 0x0000001b150b7207 */ /* 0x002fc60004000000 */
[----:B0-----:R-:W4:Y:S04]  /*71e0*/  LDL.LU R3, [R1+0x154] ;  /* 0x0001540001037983 */ /* 0x001f280000300800 */
[----:B------:R0:W-:Y:S04]  /*71f0*/  STL [R1+0x1d4], R2 ;  /* 0x0001d40201007387 */ /* 0x0001e80000100800 */
[----:B0-----:R-:W4:Y:S04]  /*7200*/  LDL.LU R2, [R1+0x158] ;  /* 0x0001580001027983 */ /* 0x001f280000300800 */
[----:B------:R-:W4:Y:S04]  /*7210*/  LDL.LU R28, [R1+0x15c] ;  /* 0x00015c00011c7983 */ /* 0x000f280000300800 */
[----:B------:R-:W4:Y:S04]  /*7220*/  LDL.LU R7, [R1+0x164] ;  /* 0x0001640001077983 */ /* 0x000f280000300800 */
[----:B------:R-:W4:Y:S04]  /*7230*/  LDL.LU R27, [R1+0x1a0] ;  /* 0x0001a000011b7983 */ /* 0x000f280000300800 */
[----:B------:R-:W4:Y:S04]  /*7240*/  LDL.LU R5, [R1+0x16c] ;  /* 0x00016c0001057983 */ /* 0x000f280000300800 */
[----:B------:R0:W-:Y:S02]  /*7250*/  STL [R1+0x1d0], R11 ;  /* 0x0001d00b01007387 */ /* 0x0001e40000100800 */
[----:B0-----:R-:W-:-:S02]  /*7260*/  SEL R11, R21, R6, !P0 ;  /* 0x00000006150b7207 */ /* 0x001fc40004000000 */
[----:B------:R-:W4:Y:S01]  /*7270*/  LDL.LU R6, [R1+0x170] ;  /* 0x0001700001067983 */ /* 0x000f220000300800 */
[----:B------:R-:W-:-:S03]  /*7280*/  SEL R14, R21, R4, !P0 ;  /* 0x00000004150e7207 */ /* 0x000fc60004000000 */
[----:B------:R0:W-:Y:S04]  /*7290*/  STL [R1+0x1cc], R11 ;  /* 0x0001cc0b01007387 */ /* 0x0001e80000100800 */
[----:B------:R-:W4:Y:S04]  /*72a0*/  LDL.LU R4, [R1+0x1f4] ;  /* 0x0001f40001047983 */ /* 0x000f280000300800 */
[----:B------:R-:W-:Y:S01]  /*72b0*/  STL [R1+0x1c8], R14 ;  /* 0x0001c80e01007387 */ /* 0x000fe20000100800 */
[----:B0-----:R-:W-:-:S03]  /*72c0*/  SEL R11, R21, R19, !P0 ;  /* 0x00000013150b7207 */ /* 0x001fc60004000000 */
[----:B------:R-:W4:Y:S04]  /*72d0*/  LDL.LU R29, [R1+0x168] ;  /* 0x00016800011d7983 */ /* 0x000f280000300800 */
[----:B------:R-:W4:Y:S04]  /*72e0*/  LDL.LU R16, [R1+0x160] ;  /* 0x0001600001107983 */ /* 0x000f280000300800 */
[----:B------:R0:W-:Y:S01]  /*72f0*/  STL [R1+0x1c4], R11 ;  /* 0x0001c40b01007387 */ /* 0x0001e20000100800 */
[----:B------:R-:W-:-:S03]  /*7300*/  SEL R17, R21, R17, !P0 ;  /* 0x0000001115117207 */ /* 0x000fc60004000000 */
[----:B0-----:R-:W4:Y:S04]  /*7310*/  LDL.LU R11, [R1+0x13c] ;  /* 0x00013c00010b7983 */ /* 0x001f280000300800 */
[----:B------:R-:W4:Y:S01]  /*7320*/  LDL.LU R18, [R1+0x140] ;  /* 0x0001400001127983 */ /* 0x000f220000300800 */
[----:B------:R-:W-:-:S03]  /*7330*/  SEL R0, R21, R0, !P0 ;  /* 0x0000000015007207 */ /* 0x000fc60004000000 */
[----:B------:R-:W4:Y:S04]  /*7340*/  LDL.LU R19, [R1+0x144] ;  /* 0x0001440001137983 */ /* 0x000f280000300800 */
[----:B------:R-:W4:Y:S04]  /*7350*/  LDL.LU R14, [R1+0x148] ;  /* 0x00014800010e7983 */ /* 0x000f280000300800 */
[----:B------:R0:W-:Y:S04]  /*7360*/  STL [R1+0x1c0], R17 ;  /* 0x0001c01101007387 */ /* 0x0001e80000100800 */
[----:B0-----:R-:W4:Y:S04]  /*7370*/  LDL.LU R17, [R1+0x14c] ;  /* 0x00014c0001117983 */ /* 0x001f280000300800 */
[----:B------:R0:W-:Y:S04]  /*7380*/  STL [R1+0x1bc], R0 ;  /* 0x0001bc0001007387 */ /* 0x0001e80000100800 */
[----:B0-----:R-:W4:Y:S01]  /*7390*/  LDL.LU R0, [R1+0xd4] ;  /* 0x0000d40001007983 */ /* 0x001f220000300800 */
[----:B---3--:R-:W-:-:S02]  /*73a0*/  SEL R22, R21, R22, !P0 ;  /* 0x0000001615167207 */ /* 0x008fc40004000000 */
[C---:B--2---:R-:W-:Y:S02]  /*73b0*/  SEL R12, R21.reuse, R12, !P0 ;  /* 0x0000000c150c7207 */ /* 0x044fe40004000000 */
[----:B----4-:R-:W-:-:S05]  /*73c0*/  SEL R27, R21, R27, !P0 ;  /* 0x0000001b151b7207 */ /* 0x010fca0004000000 */
[----:B------:R0:W-:Y:S02]  /*73d0*/  STL [R1+0x1b8], R27 ;  /* 0x0001b81b01007387 */ /* 0x0001e40000100800 */
[C---:B0-----:R-:W-:Y:S02]  /*73e0*/  SEL R27, R21.reuse, R8, !P0 ;  /* 0x00000008151b7207 */ /* 0x041fe40004000000 */
[----:B------:R-:W2:Y:S04]  /*73f0*/  LDL.LU R8, [R1+0xd8] ;  /* 0x0000d80001087983 */ /* 0x000ea80000300800 */
[----:B------:R0:W-:Y:S04]  /*7400*/  STL [R1+0x1b4], R27 ;  /* 0x0001b41b01007387 */ /* 0x0001e80000100800 */
[----:B------:R1:W-:Y:S01]  /*7410*/  STL [R1+0x1b0], R22 ;  /* 0x0001b01601007387 */ /* 0x0003e20000100800 */
[----:B0-----:R-:W-:-:S02]  /*7420*/  SEL R27, R21, R20, !P0 ;  /* 0x00000014151b7207 */ /* 0x001fc40004000000 */
[C---:B------:R-:W-:Y:S02]  /*7430*/  SEL R20, R21.reuse, R26, !P0 ;  /* 0x0000001a15147207 */ /* 0x040fe40004000000 */
[C---:B-1----:R-:W-:Y:S02]  /*7440*/  SEL R22, R21.reuse, R13, !P0 ;  /* 0x0000000d15167207 */ /* 0x042fe40004000000 */
[C---:B------:R-:W-:Y:S01]  /*7450*/  SEL R13, R21.reuse, R9, !P0 ;  /* 0x00000009150d7207 */ /* 0x040fe20004000000 */
[----:B------:R-:W-:Y:S01]  /*7460*/  STL [R1+0x1ac], R27 ;  /* 0x0001ac1b01007387 */ /* 0x000fe20000100800 */
[----:B------:R-:W-:-:S03]  /*7470*/  SEL R9, R21, R10, !P0 ;  /* 0x0000000a15097207 */ /* 0x000fc60004000000 */
[----:B------:R-:W-:Y:S01]  /*7480*/  STL [R1+0x1a8], R22 ;  /* 0x0001a81601007387 */ /* 0x000fe20000100800 */
[----:B------:R-:W-:-:S03]  /*7490*/  SEL R10, R21, R3, !P0 ;  /* 0x00000003150a7207 */ /* 0x000fc60004000000 */
[----:B------:R-:W-:Y:S04]  /*74a0*/  STL [R1+0x1a4], R20 ;  /* 0x0001a41401007387 */ /* 0x000fe80000100800 */
[----:B------:R-:W-:Y:S04]  /*74b0*/  STL [R1+0x1a0], R13 ;  /* 0x0001a00d01007387 */ /* 0x000fe80000100800 */
[----:B------:R0:W-:Y:S01]  /*74c0*/  STL [R1+0x190], R9 ;  /* 0x0001900901007387 */ /* 0x0001e20000100800 */
[----:B------:R-:W-:-:S03]  /*74d0*/  SEL R3, R21, R28, !P0 ;  /* 0x0000001c15037207 */ /* 0x000fc60004000000 */
[----:B------:R-:W-:Y:S01]  /*74e0*/  STL [R1+0x18c], R12 ;  /* 0x00018c0c01007387 */ /* 0x000fe20000100800 */
[----:B0-----:R-:W-:-:S03]  /*74f0*/  SEL R9, R21, R2, !P0 ;  /* 0x0000000215097207 */ /* 0x001fc60004000000 */
[----:B------:R-:W-:Y:S01]  /*7500*/  STL [R1+0x188], R10 ;  /* 0x0001880a01007387 */ /* 0x000fe20000100800 */
[----:B------:R-:W-:-:S03]  /*7510*/  SEL R2, R21, R7, !P0 ;  /* 0x0000000715027207 */ /* 0x000fc60004000000 */
[----:B------:R-:W-:Y:S04]  /*7520*/  STL [R1+0x184], R9 ;  /* 0x0001840901007387 */ /* 0x000fe80000100800 */
[----:B------:R-:W3:Y:S04]  /*7530*/  LDL.LU R7, [R1+0xe8] ;  /* 0x0000e80001077983 */ /* 0x000ee80000300800 */
[----:B------:R0:W-:Y:S04]  /*7540*/  STL [R1+0x180], R3 ;  /* 0x0001800301007387 */ /* 0x0001e80000100800 */
[----:B------:R1:W-:Y:S01]  /*7550*/  STL [R1+0x17c], R2 ;  /* 0x00017c0201007387 */ /* 0x0003e20000100800 */
[----:B0-----:R-:W-:-:S03]  /*7560*/  SEL R3, R21, R5, !P0 ;  /* 0x0000000515037207 */ /* 0x001fc60004000000 */
[----:B------:R-:W4:Y:S01]  /*7570*/  LDL.LU R5, [R1+0x12c] ;  /* 0x00012c0001057983 */ /* 0x000f220000300800 */
[----:B-1----:R-:W-:-:S03]  /*7580*/  SEL R2, R21, R6, !P0 ;  /* 0x0000000615027207 */ /* 0x002fc60004000000 */
[----:B------:R0:W-:Y:S04]  /*7590*/  STL [R1+0x178], R3 ;  /* 0x0001780301007387 */ /* 0x0001e80000100800 */
[----:B------:R-:W4:Y:S04]  /*75a0*/  LDL.LU R6, [R1+0x130] ;  /* 0x0001300001067983 */ /* 0x000f280000300800 */
[----:B------:R1:W-:Y:S01]  /*75b0*/  STL [R1+0x174], R2 ;  /* 0x0001740201007387 */ /* 0x0003e20000100800 */
[----:B0-----:R-:W-:-:S03]  /*75c0*/  SEL R3, R21, R4, !P0 ;  /* 0x0000000415037207 */ /* 0x001fc60004000000 */
[----:B------:R-:W4:Y:S01]  /*75d0*/  LDL.LU R4, [R1+0x138] ;  /* 0x0001380001047983 */ /* 0x000f220000300800 */
[----:B------:R-:W-:-:S03]  /*75e0*/  SEL R9, R21, R11, !P0 ;  /* 0x0000000b15097207 */ /* 0x000fc60004000000 */
[----:B------:R0:W-:Y:S01]  /*75f0*/  STL [R1+0x170], R3 ;  /* 0x0001700301007387 */ /* 0x0001e20000100800 */
[----:B-1----:R-:W-:-:S05]  /*7600*/  SEL R2, R21, R29, !P0 ;  /* 0x0000001d15027207 */ /* 0x002fca0004000000 */
[----:B------:R1:W-:Y:S01]  /*7610*/  STL [R1+0x16c], R2 ;  /* 0x00016c0201007387 */ /* 0x0003e20000100800 */
[----:B0-----:R-:W-:-:S05]  /*7620*/  SEL R3, R21, R16, !P0 ;  /* 0x0000001015037207 */ /* 0x001fca0004000000 */
[----:B------:R0:W-:Y:S01]  /*7630*/  STL [R1+0x168], R3 ;  /* 0x0001680301007387 */ /* 0x0001e20000100800 */
[----:B-1----:R-:W-:-:S03]  /*7640*/  SEL R2, R21, R18, !P0 ;  /* 0x0000001215027207 */ /* 0x002fc60004000000 */
[----:B------:R-:W-:Y:S01]  /*7650*/  STL [R1+0x164], R9 ;  /* 0x0001640901007387 */ /* 0x000fe20000100800 */
[----:B0-----:R-:W-:-:S03]  /*7660*/  SEL R3, R21, R19, !P0 ;  /* 0x0000001315037207 */ /* 0x001fc60004000000 */
[----:B------:R-:W4:Y:S04]  /*7670*/  LDL.LU R19, [R1+0x134] ;  /* 0x0001340001137983 */ /* 0x000f280000300800 */
[----:B------:R0:W-:Y:S04]  /*7680*/  STL [R1+0x160], R2 ;  /* 0x0001600201007387 */ /* 0x0001e80000100800 */
[----:B------:R1:W-:Y:S01]  /*7690*/  STL [R1+0x15c], R3 ;  /* 0x00015c0301007387 */ /* 0x0003e20000100800 */
[C---:B0-----:R-:W-:Y:S02]  /*76a0*/  SEL R2, R21.reuse, R14, !P0 ;  /* 0x0000000e15027207 */ /* 0x041fe40004000000 */
[----:B-1----:R-:W-:-:S02]  /*76b0*/  SEL R3, R21, R17, !P0 ;  /* 0x0000001115037207 */ /* 0x002fc40004000000 */
[----:B------:R-:W4:Y:S04]  /*76c0*/  LDL.LU R17, [R1+0x114] ;  /* 0x0001140001117983 */ /* 0x000f280000300800 */
[----:B------:R0:W-:Y:S04]  /*76d0*/  STL [R1+0x158], R2 ;  /* 0x0001580201007387 */ /* 0x0001e80000100800 */
[----:B------:R-:W-:Y:S04]  /*76e0*/  STL [R1+0x154], R3 ;  /* 0x0001540301007387 */ /* 0x000fe80000100800 */
[----:B------:R-:W4:Y:S01]  /*76f0*/  LDL.LU R20, [R1+0x118] ;  /* 0x0001180001147983 */ /* 0x000f220000300800 */
[----:B0-----:R-:W-:-:S03]  /*7700*/  SEL R2, R21, R0, !P0 ;  /* 0x0000000015027207 */ /* 0x001fc60004000000 */
[----:B------:R-:W4:Y:S04]  /*7710*/  LDL.LU R0, [R1+0x128] ;  /* 0x0001280001007983 */ /* 0x000f280000300800 */
[----:B------:R2:W-:Y:S02]  /*7720*/  STL [R1+0x150], R2 ;  /* 0x0001500201007387 */ /* 0x0005e40000100800 */
[C---:B--2---:R-:W-:Y:S02]  /*7730*/  SEL R2, R21.reuse, R8, !P0 ;  /* 0x0000000815027207 */ /* 0x044fe40004000000 */
[----:B------:R-:W2:Y:S04]  /*7740*/  LDL.LU R8, [R1+0x124] ;  /* 0x0001240001087983 */ /* 0x000ea80000300800 */
[----:B------:R-:W2:Y:S04]  /*7750*/  LDL.LU R10, [R1+0x120] ;  /* 0x00012000010a7983 */ /* 0x000ea80000300800 */
[----:B------:R0:W-:Y:S04]  /*7760*/  STL [R1+0x14c], R2 ;  /* 0x00014c0201007387 */ /* 0x0001e80000100800 */
[----:B------:R-:W2:Y:S04]  /*7770*/  LDL.LU R9, [R1+0x1f0] ;  /* 0x0001f00001097983 */ /* 0x000ea80000300800 */
[----:B------:R-:W2:Y:S04]  /*7780*/  LDL.LU R26, [R1+0x11c] ;  /* 0x00011c00011a7983 */ /* 0x000ea80000300800 */
[----:B------:R-:W2:Y:S04]  /*7790*/  LDL.LU R27, [R1+0x110] ;  /* 0x00011000011b7983 */ /* 0x000ea80000300800 */
[----:B------:R-:W2:Y:S04]  /*77a0*/  LDL.LU R22, [R1+0x10c] ;  /* 0x00010c0001167983 */ /* 0x000ea80000300800 */
[----:B------:R-:W2:Y:S04]  /*77b0*/  LDL.LU R13, [R1+0x108] ;  /* 0x00010800010d7983 */ /* 0x000ea80000300800 */
[----:B------:R-:W2:Y:S04]  /*77c0*/  LDL.LU R12, [R1+0x104] ;  /* 0x00010400010c7983 */ /* 0x000ea80000300800 */
[----:B------:R-:W2:Y:S04]  /*77d0*/  LDL.LU R3, [R1+0xec] ;  /* 0x0000ec0001037983 */ /* 0x000ea80000300800 */
[----:B0-----:R-:W2:Y:S04]  /*77e0*/  LDL.LU R2, [R1+0xf8] ;  /* 0x0000f80001027983 */ /* 0x001ea80000300800 */
[----:B------:R-:W2:Y:S04]  /*77f0*/  LDL.LU R28, [R1+0xfc] ;  /* 0x0000fc00011c7983 */ /* 0x000ea80000300800 */
[----:B------:R-:W2:Y:S01]  /*7800*/  LDL.LU R29, [R1+0xf0] ;  /* 0x0000f000011d7983 */ /* 0x000ea20000300800 */
[----:B---3--:R-:W-:-:S05]  /*7810*/  SEL R7, R21, R7, !P0 ;  /* 0x0000000715077207 */ /* 0x008fca0004000000 */
[----:B------:R0:W-:Y:S01]  /*7820*/  STL [R1+0x148], R7 ;  /* 0x0001480701007387 */ /* 0x0001e20000100800 */
[----:B----4-:R-:W-:-:S03]  /*7830*/  SEL R11, R21, R5, !P0 ;  /* 0x00000005150b7207 */ /* 0x010fc60004000000 */
[----:B------:R-:W3:Y:S04]  /*7840*/  LDL.LU R5, [R1+0xf4] ;  /* 0x0000f40001057983 */ /* 0x000ee80000300800 */
[----:B------:R1:W-:Y:S01]  /*7850*/  STL [R1+0x144], R11 ;  /* 0x0001440b01007387 */ /* 0x0003e20000100800 */
[----:B0-----:R-:W-:-:S03]  /*7860*/  SEL R7, R21, R6, !P0 ;  /* 0x0000000615077207 */ /* 0x001fc60004000000 */
[----:B------:R-:W4:Y:S04]  /*7870*/  LDL.LU R6, [R1+0xe4] ;  /* 0x0000e40001067983 */ /* 0x000f280000300800 */
[----:B------:R0:W-:Y:S01]  /*7880*/  STL [R1+0x140], R7 ;  /* 0x0001400701007387 */ /* 0x0001e20000100800 */
[----:B------:R-:W-:-:S03]  /*7890*/  SEL R4, R21, R4, !P0 ;  /* 0x0000000415047207 */ /* 0x000fc60004000000 */
[----:B------:R-:W4:Y:S04]  /*78a0*/  LDL.LU R16, [R1+0xe0] ;  /* 0x0000e00001107983 */ /* 0x000f280000300800 */
[----:B-1----:R-:W4:Y:S04]  /*78b0*/  LDL.LU R11, [R1+0xdc] ;  /* 0x0000dc00010b7983 */ /* 0x002f280000300800 */
[----:B------:R1:W-:Y:S04]  /*78c0*/  STL [R1+0x13c], R4 ;  /* 0x00013c0401007387 */ /* 0x0003e80000100800 */
[----:B------:R-:W4:Y:S04]  /*78d0*/  LDL.LU R18, [R1+0xd0] ;  /* 0x0000d00001127983 */ /* 0x000f280000300800 */
[----:B------:R-:W4:Y:S04]  /*78e0*/  LDL.LU R14, [R1+0xcc] ;  /* 0x0000cc00010e7983 */ /* 0x000f280000300800 */
[----:B0-----:R-:W4:Y:S04]  /*78f0*/  LDL.LU R7, [R1+0xc0] ;  /* 0x0000c00001077983 */ /* 0x001f280000300800 */
[----:B-1----:R-:W4:Y:S01]  /*7900*/  LDL.LU R4, [R1+0xbc] ;  /* 0x0000bc0001047983 */ /* 0x002f220000300800 */
[----:B------:R-:W-:-:S05]  /*7910*/  SEL R19, R21, R19, !P0 ;  /* 0x0000001315137207 */ /* 0x000fca0004000000 */
[----:B------:R0:W-:Y:S04]  /*7920*/  STL [R1+0x138], R19 ;  /* 0x0001381301007387 */ /* 0x0001e80000100800 */
[----:B0-----:R-:W4:Y:S01]  /*7930*/  LDL.LU R19, [R1+0xb0] ;  /* 0x0000b00001137983 */ /* 0x001f220000300800 */
[----:B------:R-:W-:-:S05]  /*7940*/  SEL R17, R21, R17, !P0 ;  /* 0x0000001115117207 */ /* 0x000fca0004000000 */
[----:B------:R0:W-:Y:S01]  /*7950*/  STL [R1+0x134], R17 ;  /* 0x0001341101007387 */ /* 0x0001e20000100800 */
[----:B------:R-:W-:-:S03]  /*7960*/  SEL R20, R21, R20, !P0 ;  /* 0x0000001415147207 */ /* 0x000fc60004000000 */
[----:B0-----:R-:W4:Y:S01]  /*7970*/  LDL.LU R17, [R1+0xa8] ;  /* 0x0000a80001117983 */ /* 0x001f220000300800 */
[----:B------:R-:W-:-:S03]  /*7980*/  SEL R0, R21, R0, !P0 ;  /* 0x0000000015007207 */ /* 0x000fc60004000000 */
[----:B------:R0:W-:Y:S04]  /*7990*/  STL [R1+0x130], R20 ;  /* 0x0001301401007387 */ /* 0x0001e80000100800 */
[----:B0-----:R-:W4:Y:S04]  /*79a0*/  LDL.LU R20, [R1+0xe08] ;  /* 0x000e080001147983 */ /* 0x001f280000300800 */
[----:B------:R0:W-:Y:S04]  /*79b0*/  STL [R1+0x12c], R0 ;  /* 0x00012c0001007387 */ /* 0x0001e80000100800 */
[----:B0-----:R-:W4:Y:S01]  /*79c0*/  LDL.LU R0, [R1+0xa0] ;  /* 0x0000a00001007983 */ /* 0x001f220000300800 */
[----:B--2---:R-:W-:-:S02]  /*79d0*/  SEL R8, R21, R8, !P0 ;  /* 0x0000000815087207 */ /* 0x004fc40004000000 */
[----:B------:R-:W-:-:S03]  /*79e0*/  SEL R10, R21, R10, !P0 ;  /* 0x0000000a150a7207 */ /* 0x000fc60004000000 */
[----:B------:R0:W-:Y:S04]  /*79f0*/  STL [R1+0x128], R8 ;  /* 0x0001280801007387 */ /* 0x0001e80000100800 */
[----:B0-----:R-:W2:Y:S04]  /*7a00*/  LDL.LU R8, [R1+0xe04] ;  /* 0x000e040001087983 */ /* 0x001ea80000300800 */
[----:B------:R0:W-:Y:S02]  /*7a10*/  STL [R1+0x124], R10 ;  /* 0x0001240a01007387 */ /* 0x0001e40000100800 */
[----:B0-----:R-:W-:-:S02]  /*7a20*/  SEL R10, R21, R9, !P0 ;  /* 0x00000009150a7207 */ /* 0x001fc40004000000 */
[C---:B------:R-:W-:Y:S02]  /*7a30*/  SEL R9, R21.reuse, R26, !P0 ;  /* 0x0000001a15097207 */ /* 0x040fe40004000000 */
[C---:B------:R-:W-:Y:S01]  /*7a40*/  SEL R26, R21.reuse, R27, !P0 ;  /* 0x0000001b151a7207 */ /* 0x040fe20004000000 */
[----:B------:R0:W-:Y:S04]  /*7a50*/  STL [R1+0x120], R10 ;  /* 0x0001200a01007387 */ /* 0x0001e80000100800 */
[----:B------:R1:W-:Y:S01]  /*7a60*/  STL [R1+0x11c], R9 ;  /* 0x00011c0901007387 */ /* 0x0003e20000100800 */
[C---:B------:R-:W-:Y:S02]  /*7a70*/  SEL R12, R21.reuse, R12, !P0 ;  /* 0x0000000c150c7207 */ /* 0x040fe40004000000 */
[C---:B0-----:R-:W-:Y:S01]  /*7a80*/  SEL R10, R21.reuse, R22, !P0 ;  /* 0x00000016150a7207 */ /* 0x041fe20004000000 */
[----:B------:R-:W-:Y:S01]  /*7a90*/  STL [R1+0x118], R26 ;  /* 0x0001181a01007387 */ /* 0x000fe20000100800 */
[----:B-1----:R-:W-:-:S03]  /*7aa0*/  SEL R9, R21, R13, !P0 ;  /* 0x0000000d15097207 */ /* 0x002fc60004000000 */
[----:B------:R0:W-:Y:S04]  /*7ab0*/  STL [R1+0x114], R10 ;  /* 0x0001140a01007387 */ /* 0x0001e80000100800 */
[----:B------:R1:W-:Y:S01]  /*7ac0*/  STL [R1+0x110], R9 ;  /* 0x0001100901007387 */ /* 0x0003e20000100800 */
[----:B0-----:R-:W-:-:S03]  /*7ad0*/  SEL R10, R21, R3, !P0 ;  /* 0x00000003150a7207 */ /* 0x001fc60004000000 */
[----:B------:R-:W-:Y:S01]  /*7ae0*/  STL [R1+0x10c], R12 ;  /* 0x00010c0c01007387 */ /* 0x000fe20000100800 */
[----:B-1----:R-:W-:-:S03]  /*7af0*/  SEL R9, R21, R2, !P0 ;  /* 0x0000000215097207 */ /* 0x002fc60004000000 */
[----:B------:R-:W-:Y:S01]  /*7b00*/  STL [R1+0x108], R10 ;  /* 0x0001080a01007387 */ /* 0x000fe20000100800 */
[----:B------:R-:W-:-:S03]  /*7b10*/  SEL R3, R21, R28, !P0 ;  /* 0x0000001c15037207 */ /* 0x000fc60004000000 */
[----:B------:R-:W2:Y:S04]  /*7b20*/  LDL.LU R2, [R1+0x9c] ;  /* 0x00009c0001027983 */ /* 0x000ea80000300800 */
[----:B------:R0:W-:Y:S04]  /*7b30*/  STL [R1+0x104], R9 ;  /* 0x0001040901007387 */ /* 0x0001e80000100800 */
[----:B------:R3:W-:Y:S04]  /*7b40*/  STL [R1+0xfc], R3 ;  /* 0x0000fc0301007387 */ /* 0x0007e80000100800 */
[----:B------:R-:W2:Y:S01]  /*7b50*/  LDL.LU R28, [R1+0x60] ;  /* 0x00006000011c7983 */ /* 0x000ea20000300800 */
[----:B0-----:R-:W-:-:S02]  /*7b60*/  SEL R9, R21, R29, !P0 ;  /* 0x0000001d15097207 */ /* 0x001fc40004000000 */
[----:B---3--:R-:W-:-:S03]  /*7b70*/  SEL R3, R21, R5, !P0 ;  /* 0x0000000515037207 */ /* 0x008fc60004000000 */
[----:B------:R4:W-:Y:S04]  /*7b80*/  STL [R1+0xf8], R9 ;  /* 0x0000f80901007387 */ /* 0x0009e80000100800 */
[----:B------:R-:W3:Y:S04]  /*7b90*/  LDL.LU R5, [R1+0x98] ;  /* 0x0000980001057983 */ /* 0x000ee80000300800 */
[----:B------:R0:W-:Y:S01]  /*7ba0*/  STL [R1+0xf4], R3 ;  /* 0x0000f40301007387 */ /* 0x0001e20000100800 */
[----:B----4-:R-:W-:-:S03]  /*7bb0*/  SEL R9, R21, R6, !P0 ;  /* 0x0000000615097207 */ /* 0x010fc60004000000 */
[----:B------:R-:W4:Y:S01]  /*7bc0*/  LDL.LU R6, [R1+0x84] ;  /* 0x0000840001067983 */ /* 0x000f220000300800 */
[C---:B------:R-:W-:Y:S02]  /*7bd0*/  SEL R10, R21.reuse, R11, !P0 ;  /* 0x0000000b150a7207 */ /* 0x040fe40004000000 */
[C---:B0-----:R-:W-:Y:S01]  /*7be0*/  SEL R3, R21.reuse, R16, !P0 ;  /* 0x0000001015037207 */ /* 0x041fe20004000000 */
[----:B------:R0:W-:Y:S04]  /*7bf0*/  STL [R1+0xf0], R9 ;  /* 0x0000f00901007387 */ /* 0x0001e80000100800 */
[----:B------:R1:W-:Y:S01]  /*7c00*/  STL [R1+0xec], R3 ;  /* 0x0000ec0301007387 */ /* 0x0003e20000100800 */
[----:B0-----:R-:W-:-:S03]  /*7c10*/  SEL R9, R21, R18, !P0 ;  /* 0x0000001215097207 */ /* 0x001fc60004000000 */
[----:B------:R-:W-:Y:S01]  /*7c20*/  STL [R1+0xe8], R10 ;  /* 0x0000e80a01007387 */ /* 0x000fe20000100800 */
[----:B-1----:R-:W-:-:S03]  /*7c30*/  SEL R3, R21, R14, !P0 ;  /* 0x0000000e15037207 */ /* 0x002fc60004000000 */
[----:B------:R-:W-:Y:S01]  /*7c40*/  STL [R1+0xe4], R9 ;  /* 0x0000e40901007387 */ /* 0x000fe20000100800 */
[----:B------:R-:W-:-:S03]  /*7c50*/  SEL R7, R21, R7, !P0 ;  /* 0x0000000715077207 */ /* 0x000fc60004000000 */
[----:B------:R-:W4:Y:S04]  /*7c60*/  LDL.LU R22, [R1+0x8c] ;  /* 0x00008c0001167983 */ /* 0x000f280000300800 */
[----:B------:R0:W-:Y:S04]  /*7c70*/  STL [R1+0xe0], R3 ;  /* 0x0000e00301007387 */ /* 0x0001e80000100800 */
[----:B------:R-:W-:Y:S04]  /*7c80*/  STL [R1+0xdc], R7 ;  /* 0x0000dc0701007387 */ /* 0x000fe80000100800 */
[----:B------:R-:W4:Y:S01]  /*7c90*/  LDL.LU R13, [R1+0x90] ;  /* 0x00009000010d7983 */ /* 0x000f220000300800 */
[----:B0-----:R-:W-:-:S02]  /*7ca0*/  SEL R3, R21, R4, !P0 ;  /* 0x0000000415037207 */ /* 0x001fc40004000000 */
[----:B------:R-:W-:-:S03]  /*7cb0*/  SEL R4, R21, R19, !P0 ;  /* 0x0000001315047207 */ /* 0x000fc60004000000 */
[----:B------:R0:W-:Y:S04]  /*7cc0*/  STL [R1+0xd8], R3 ;  /* 0x0000d80301007387 */ /* 0x0001e80000100800 */
[----:B------:R1:W-:Y:S04]  /*7cd0*/  STL [R1+0xd4], R4 ;  /* 0x0000d40401007387 */ /* 0x0003e80000100800 */
[----:B------:R-:W4:Y:S01]  /*7ce0*/  LDL.LU R16, [R1+0x94] ;  /* 0x0000940001107983 */ /* 0x000f220000300800 */
[----:B0-----:R-:W-:-:S03]  /*7cf0*/  SEL R3, R21, R17, !P0 ;  /* 0x0000001115037207 */ /* 0x001fc60004000000 */
[----:B------:R-:W4:Y:S04]  /*7d00*/  LDL.LU R12, [R1+0x88] ;  /* 0x00008800010c7983 */ /* 0x000f280000300800 */
[----:B------:R-:W-:Y:S04]  /*7d10*/  STL [R1+0xd0], R3 ;  /* 0x0000d00301007387 */ /* 0x000fe80000100800 */
[----:B------:R-:W4:Y:S04]  /*7d20*/  LDL.LU R11, [R1+0x78] ;  /* 0x00007800010b7983 */ /* 0x000f280000300800 */
[----:B------:R-:W4:Y:S01]  /*7d30*/  LDL.LU R18, [R1+0x7c] ;  /* 0x00007c0001127983 */ /* 0x000f220000300800 */
[----:B------:R-:W-:-:S05]  /*7d40*/  SEL R0, R21, R0, !P0 ;  /* 0x0000000015007207 */ /* 0x000fca0004000000 */
[----:B------:R0:W-:Y:S04]  /*7d50*/  STL [R1+0xcc], R0 ;  /* 0x0000cc0001007387 */ /* 0x0001e80000100800 */
[----:B------:R-:W4:Y:S04]  /*7d60*/  LDL.LU R14, [R1+0x80] ;  /* 0x00008000010e7983 */ /* 0x000f280000300800 */
[----:B------:R-:W4:Y:S04]  /*7d70*/  LDL.LU R7, [R1+0x74] ;  /* 0x0000740001077983 */ /* 0x000f280000300800 */
[----:B-1----:R-:W4:Y:S04]  /*7d80*/  LDL.LU R4, [R1+0x70] ;  /* 0x0000700001047983 */ /* 0x002f280000300800 */
[----:B------:R-:W4:Y:S04]  /*7d90*/  LDL.LU R19, [R1+0x68] ;  /* 0x0000680001137983 */ /* 0x000f280000300800 */
[----:B------:R-:W4:Y:S04]  /*7da0*/  LDL.LU R17, [R1+0x64] ;  /* 0x0000640001117983 */ /* 0x000f280000300800 */
[----:B0-----:R-:W4:Y:S04]  /*7db0*/  LDL.LU R0, [R1+0x54] ;  /* 0x0000540001007983 */ /* 0x001f280000300800 */
[----:B------:R-:W4:Y:S04]  /*7dc0*/  LDL.LU R29, [R1+0x50] ;  /* 0x00005000011d7983 */ /* 0x000f280000300800 */
[----:B------:R-:W4:Y:S01]  /*7dd0*/  LDL.LU R3, [R1+0x44] ;  /* 0x0000440001037983 */ /* 0x000f220000300800 */
[----:B--2---:R-:W-:-:S05]  /*7de0*/  SEL R8, R21, R8, !P0 ;  /* 0x0000000815087207 */ /* 0x004fca0004000000 */
[----:B------:R0:W-:Y:S01]  /*7df0*/  STL [R1+0xc0], R8 ;  /* 0x0000c00801007387 */ /* 0x0001e20000100800 */
[----:B------:R-:W-:-:S03]  /*7e00*/  SEL R9, R21, R2, !P0 ;  /* 0x0000000215097207 */ /* 0x000fc60004000000 */
[----:B------:R-:W2:Y:S04]  /*7e10*/  LDL.LU R2, [R1+0x5c] ;  /* 0x00005c0001027983 */ /* 0x000ea80000300800 */
[----:B------:R-:W-:Y:S01]  /*7e20*/  STL [R1+0xbc], R9 ;  /* 0x0000bc0901007387 */ /* 0x000fe20000100800 */
[----:B0-----:R-:W-:-:S03]  /*7e30*/  SEL R8, R21, R28, !P0 ;  /* 0x0000001c15087207 */ /* 0x001fc60004000000 */
[----:B------:R-:W2:Y:S04]  /*7e40*/  LDL.LU R28, [R1+0x1dc] ;  /* 0x0001dc00011c7983 */ /* 0x000ea80000300800 */
[----:B------:R4:W-:Y:S04]  /*7e50*/  STL [R1+0xb0], R8 ;  /* 0x0000b00801007387 */ /* 0x0009e80000100800 */
[----:B------:R-:W2:Y:S01]  /*7e60*/  LDL.LU R27, [R1+0x58] ;  /* 0x00005800011b7983 */ /* 0x000ea20000300800 */
[----:B---3--:R-:W-:-:S05]  /*7e70*/  SEL R5, R21, R5, !P0 ;  /* 0x0000000515057207 */ /* 0x008fca0004000000 */
[----:B------:R0:W-:Y:S01]  /*7e80*/  STL [R1+0xa8], R5 ;  /* 0x0000a80501007387 */ /* 0x0001e20000100800 */
[----:B----4-:R-:W-:-:S03]  /*7e90*/  SEL R8, R21, R6, !P0 ;  /* 0x0000000615087207 */ /* 0x010fc60004000000 */
[----:B0-----:R-:W3:Y:S04]  /*7ea0*/  LDL.LU R5, [R1+0x48] ;  /* 0x0000480001057983 */ /* 0x001ee80000300800 */
[----:B------:R-:W4:Y:S04]  /*7eb0*/  LDL.LU R6, [R1+0x4c] ;  /* 0x00004c0001067983 */ /* 0x000f280000300800 */
[----:B------:R0:W-:Y:S04]  /*7ec0*/  STL [R1+0xa0], R8 ;  /* 0x0000a00801007387 */ /* 0x0001e80000100800 */
[----:B0-----:R-:W4:Y:S01]  /*7ed0*/  LDL.LU R8, [R1+0x198] ;  /* 0x0001980001087983 */ /* 0x001f220000300800 */
[----:B------:R-:W-:-:S03]  /*7ee0*/  SEL R22, R21, R22, !P0 ;  /* 0x0000001615167207 */ /* 0x000fc60004000000 */
[----:B------:R-:W4:Y:S04]  /*7ef0*/  LDL.LU R10, [R1+0x19c] ;  /* 0x00019c00010a7983 */ /* 0x000f280000300800 */
[----:B------:R-:W4:Y:S04]  /*7f00*/  LDL.LU R9, [R1+0x194] ;  /* 0x0001940001097983 */ /* 0x000f280000300800 */
[----:B------:R-:W4:Y:S01]  /*7f10*/  LDL.LU R26, [R1+0x40] ;  /* 0x00004000011a7983 */ /* 0x000f220000300800 */
[----:B------:R-:W-:-:S03]  /*7f20*/  SEL R13, R21, R13, !P0 ;  /* 0x0000000d150d7207 */ /* 0x000fc60004000000 */
[----:B------:R0:W-:Y:S04]  /*7f30*/  STL [R1+0x9c], R22 ;  /* 0x00009c1601007387 */ /* 0x0001e80000100800 */
[----:B0-----:R-:W4:Y:S01]  /*7f40*/  LDL.LU R22, [R1+0x34] ;  /* 0x0000340001167983 */ /* 0x001f220000300800 */
[----:B------:R-:W-:-:S03]  /*7f50*/  SEL R16, R21, R16, !P0 ;  /* 0x0000001015107207 */ /* 0x000fc60004000000 */
[----:B------:R0:W-:Y:S01]  /*7f60*/  STL [R1+0x98], R13 ;  /* 0x0000980d01007387 */ /* 0x0001e20000100800 */
[----:B------:R-:W-:-:S03]  /*7f70*/  SEL R12, R21, R12, !P0 ;  /* 0x0000000c150c7207 */ /* 0x000fc60004000000 */
[----:B0-----:R-:W4:Y:S01]  /*7f80*/  LDL.LU R13, [R1+0x2c] ;  /* 0x00002c00010d7983 */ /* 0x001f220000300800 */
[----:B------:R-:W-:-:S03]  /*7f90*/  SEL R11, R21, R11, !P0 ;  /* 0x0000000b150b7207 */ /* 0x000fc60004000000 */
[----:B------:R0:W-:Y:S01]  /*7fa0*/  STL [R1+0x94], R16 ;  /* 0x0000941001007387 */ /* 0x0001e20000100800 */
[----:B------:R-:W-:-:S03]  /*7fb0*/  SEL R18, R21, R18, !P0 ;  /* 0x0000001215127207 */ /* 0x000fc60004000000 */
[----:B0-----:R-:W4:Y:S04]  /*7fc0*/  LDL.LU R16, [R1+0xe00] ;  /* 0x000e000001107983 */ /* 0x001f280000300800 */
[----:B------:R0:W-:Y:S01]  /*7fd0*/  STL [R1+0x90], R12 ;  /* 0x0000900c01007387 */ /* 0x0001e20000100800 */
[----:B------:R-:W-:-:S03]  /*7fe0*/  SEL R14, R21, R14, !P0 ;  /* 0x0000000e150e7207 */ /* 0x000fc60004000000 */
[----:B0-----:R-:W4:Y:S01]  /*7ff0*/  LDL.LU R12, [R1+0x20] ;  /* 0x00002000010c7983 */ /* 0x001f220000300800 */
[----:B------:R-:W-:-:S03]  /*8000*/  SEL R7, R21, R7, !P0 ;  /* 0x0000000715077207 */ /* 0x000fc60004000000 */
[----:B------:R0:W-:Y:S01]  /*8010*/  STL [R1+0x8c], R11 ;  /* 0x00008c0b01007387 */ /* 0x0001e20000100800 */
[C---:B------:R-:W-:Y:S02]  /*8020*/  SEL R4, R21.reuse, R4, !P0 ;  /* 0x0000000415047207 */ /* 0x040fe40004000000 */
[C---:B------:R-:W-:Y:S01]  /*8030*/  SEL R19, R21.reuse, R19, !P0 ;  /* 0x0000001315137207 */ /* 0x040fe20004000000 */
[----:B0-----:R-:W4:Y:S04]  /*8040*/  LDL.LU R11, [R1+0xdfc] ;  /* 0x000dfc00010b7983 */ /* 0x001f280000300800 */
[----:B------:R0:W-:Y:S01]  /*8050*/  STL [R1+0x88], R18 ;  /* 0x0000881201007387 */ /* 0x0001e20000100800 */
[C---:B------:R-:W-:Y:S02]  /*8060*/  SEL R17, R21.reuse, R17, !P0 ;  /* 0x0000001115117207 */ /* 0x040fe40004000000 */
[C---:B------:R-:W-:Y:S01]  /*8070*/  SEL R0, R21.reuse, R0, !P0 ;  /* 0x0000000015007207 */ /* 0x040fe20004000000 */
[----:B0-----:R-:W4:Y:S04]  /*8080*/  LDL.LU R18, [R1+0xdf8] ;  /* 0x000df80001127983 */ /* 0x001f280000300800 */
[----:B------:R0:W-:Y:S01]  /*8090*/  STL [R1+0x84], R14 ;  /* 0x0000840e01007387 */ /* 0x0001e20000100800 */
[----:B------:R-:W-:-:S03]  /*80a0*/  SEL R29, R21, R29, !P0 ;  /* 0x0000001d151d7207 */ /* 0x000fc60004000000 */
[----:B0-----:R-:W4:Y:S04]  /*80b0*/  LDL.LU R14, [R1+0xdf4] ;  /* 0x000df400010e7983 */ /* 0x001f280000300800 */
[----:B------:R0:W-:Y:S01]  /*80c0*/  STL [R1+0x80], R7 ;  /* 0x0000800701007387 */ /* 0x0001e20000100800 */
[----:B------:R-:W-:-:S03]  /*80d0*/  SEL R3, R21, R3, !P0 ;  /* 0x0000000315037207 */ /* 0x000fc60004000000 */
[----:B0-----:R-:W4:Y:S04]  /*80e0*/  LDL.LU R7, [R1+0xdf0] ;  /* 0x000df00001077983 */ /* 0x001f280000300800 */
[----:B------:R0:W-:Y:S04]  /*80f0*/  STL [R1+0x7c], R4 ;  /* 0x00007c0401007387 */ /* 0x0001e80000100800 */
        /* <DEDUP_REMOVED lines=10> */
[----:B0-----:R-:W4:Y:S01]  /*81a0*/  LDL.LU R3, [R1+0xa4] ;  /* 0x0000a40001037983 */ /* 0x001f220000300800 */
[----:B--2---:R-:W-:-:S05]  /*81b0*/  SEL R2, R21, R2, !P0 ;  /* 0x0000000215027207 */ /* 0x004fca0004000000 */
[----:B------:R0:W-:Y:S01]  /*81c0*/  STL [R1+0x60], R2 ;  /* 0x0000600201007387 */ /* 0x0001e20000100800 */
[----:B------:R-:W-:-:S03]  /*81d0*/  SEL R28, R21, R28, !P0 ;  /* 0x0000001c151c7207 */ /* 0x000fc60004000000 */
[----:B0-----:R-:W2:Y:S01]  /*81e0*/  LDL.LU R2, [R1+0xac] ;  /* 0x0000ac0001027983 */ /* 0x001ea20000300800 */
[----:B------:R-:W-:-:S03]  /*81f0*/  SEL R27, R21, R27, !P0 ;  /* 0x0000001b151b7207 */ /* 0x000fc60004000000 */
[----:B------:R0:W-:Y:S04]  /*8200*/  STL [R1+0x5c], R28 ;  /* 0x00005c1c01007387 */ /* 0x0001e80000100800 */
[----:B0-----:R-:W2:Y:S01]  /*8210*/  LDL.LU R28, [R1+0xc4] ;  /* 0x0000c400011c7983 */ /* 0x001ea20000300800 */
[----:B---3--:R-:W-:-:S03]  /*8220*/  SEL R5, R21, R5, !P0 ;  /* 0x0000000515057207 */ /* 0x008fc60004000000 */
[----:B------:R0:W-:Y:S01]  /*8230*/  STL [R1+0x58], R27 ;  /* 0x0000581b01007387 */ /* 0x0001e20000100800 */
[----:B----4-:R-:W-:-:S03]  /*8240*/  SEL R6, R21, R6, !P0 ;  /* 0x0000000615067207 */ /* 0x010fc60004000000 */
[----:B0-----:R-:W3:Y:S04]  /*8250*/  LDL.LU R27, [R1+0xc8] ;  /* 0x0000c800011b7983 */ /* 0x001ee80000300800 */
[----:B------:R0:W-:Y:S04]  /*8260*/  STL [R1+0x54], R5 ;  /* 0x0000540501007387 */ /* 0x0001e80000100800 */
[----:B0-----:R-:W4:Y:S04]  /*8270*/  LDL.LU R5, [R1+0xddc] ;  /* 0x000ddc0001057983 */ /* 0x001f280000300800 */
[----:B------:R0:W-:Y:S04]  /*8280*/  STL [R1+0x50], R6 ;  /* 0x0000500601007387 */ /* 0x0001e80000100800 */
[----:B0-----:R-:W2:Y:S01]  /*8290*/  LDL.LU R6, [R1+0xdd8] ;  /* 0x000dd80001067983 */ /* 0x001ea20000300800 */
[----:B------:R-:W-:-:S02]  /*82a0*/  SEL R8, R21, R8, !P0 ;  /* 0x0000000815087207 */ /* 0x000fc40004000000 */
[----:B------:R-:W-:-:S03]  /*82b0*/  SEL R10, R21, R10, !P0 ;  /* 0x0000000a150a7207 */ /* 0x000fc60004000000 */
[----:B------:R0:W-:Y:S01]  /*82c0*/  STL [R1+0x4c], R8 ;  /* 0x00004c0801007387 */ /* 0x0001e20000100800 */
[C---:B------:R-:W-:Y:S02]  /*82d0*/  SEL R26, R21.reuse, R26, !P0 ;  /* 0x0000001a151a7207 */ /* 0x040fe40004000000 */
[C---:B0-----:R-:W-:Y:S02]  /*82e0*/  SEL R8, R21.reuse, R9, !P0 ;  /* 0x0000000915087207 */ /* 0x041fe40004000000 */
[----:B------:R-:W3:Y:S04]  /*82f0*/  LDL.LU R9, [R1+0x8] ;  /* 0x0000080001097983 */ /* 0x000ee80000300800 */
[----:B------:R0:W-:Y:S04]  /*8300*/  STL [R1+0x48], R10 ;  /* 0x0000480a01007387 */ /* 0x0001e80000100800 */
[----:B------:R1:W-:Y:S01]  /*8310*/  STL [R1+0x44], R8 ;  /* 0x0000440801007387 */ /* 0x0003e20000100800 */
[----:B------:R-:W-:-:S03]  /*8320*/  SEL R13, R21, R13, !P0 ;  /* 0x0000000d150d7207 */ /* 0x000fc60004000000 */
[----:B0-----:R-:W3:Y:S01]  /*8330*/  LDL.LU R10, [R1+0x3c] ;  /* 0x00003c00010a7983 */ /* 0x001ee20000300800 */
[----:B-1----:R-:W-:-:S03]  /*8340*/  SEL R8, R21, R22, !P0 ;  /* 0x0000001615087207 */ /* 0x002fc60004000000 */
[----:B------:R-:W-:Y:S04]  /*8350*/  STL [R1+0x40], R26 ;  /* 0x0000401a01007387 */ /* 0x000fe80000100800 */
[----:B------:R2:W-:Y:S01]  /*8360*/  STL [R1+0x38], R8 ;  /* 0x0000380801007387 */ /* 0x0005e20000100800 */
[C---:B------:R-:W-:Y:S02]  /*8370*/  SEL R12, R21.reuse, R12, !P0 ;  /* 0x0000000c150c7207 */ /* 0x040fe40004000000 */
[C---:B--2---:R-:W-:Y:S02]  /*8380*/  SEL R8, R21.reuse, R6, !P0 ;  /* 0x0000000615087207 */ /* 0x044fe40004000000 */
[----:B------:R-:W2:Y:S04]  /*8390*/  LDL.LU R6, [R1+0x6c] ;  /* 0x00006c0001067983 */ /* 0x000ea80000300800 */
[----:B------:R-:W-:Y:S04]  /*83a0*/  STL [R1+0x34], R13 ;  /* 0x0000340d01007387 */ /* 0x000fe80000100800 */
[----:B------:R0:W-:Y:S04]  /*83b0*/  STL [R1+0x2c], R8 ;  /* 0x00002c0801007387 */ /* 0x0001e80000100800 */
[----:B0-----:R-:W2:Y:S04]  /*83c0*/  LDL.LU R8, [R1+0x28] ;  /* 0x0000280001087983 */ /* 0x001ea80000300800 */
[----:B------:R-:W2:Y:S04]  /*83d0*/  LDL.LU R22, [R1+0x10] ;  /* 0x0000100001167983 */ /* 0x000ea80000300800 */
[----:B------:R4:W-:Y:S01]  /*83e0*/  STL [R1+0x24], R12 ;  /* 0x0000240c01007387 */ /* 0x0009e20000100800 */
[----:B------:R-:W-:-:S02]  /*83f0*/  SEL R13, R21, R0, !P0 ;  /* 0x00000000150d7207 */ /* 0x000fc40004000000 */
[C---:B----4-:R-:W-:Y:S02]  /*8400*/  SEL R12, R21.reuse, R5, !P0 ;  /* 0x00000005150c7207 */ /* 0x050fe40004000000 */
[----:B------:R-:W4:Y:S04]  /*8410*/  LDL.LU R5, [R1+0x30] ;  /* 0x0000300001057983 */ /* 0x000f280000300800 */
[----:B------:R0:W-:Y:S04]  /*8420*/  STL [R1+0xd4c], R12 ;  /* 0x000d4c0c01007387 */ /* 0x0001e80000100800 */
[----:B0-----:R-:W4:Y:S04]  /*8430*/  LDL.LU R12, [R1+0x14] ;  /* 0x00001400010c7983 */ /* 0x001f280000300800 */
[----:B------:R-:W4:Y:S01]  /*8440*/  LDL.LU R0, [R1+0xc] ;  /* 0x00000c0001007983 */ /* 0x000f220000300800 */
[----:B------:R-:W-:-:S02]  /*8450*/  SEL R29, R21, R29, !P0 ;  /* 0x0000001d151d7207 */ /* 0x000fc40004000000 */
[C---:B------:R-:W-:Y:S02]  /*8460*/  SEL R3, R21.reuse, R3, !P0 ;  /* 0x0000000315037207 */ /* 0x040fe40004000000 */
[C---:B------:R-:W-:Y:S01]  /*8470*/  SEL R2, R21.reuse, R2, !P0 ;  /* 0x0000000215027207 */ /* 0x040fe20004000000 */
[----:B------:R-:W-:Y:S01]  /*8480*/  STL [R1+0xd50], R13 ;  /* 0x000d500d01007387 */ /* 0x000fe20000100800 */
[C---:B------:R-:W-:Y:S02]  /*8490*/  SEL R28, R21.reuse, R28, !P0 ;  /* 0x0000001c151c7207 */ /* 0x040fe40004000000 */
[C---:B---3--:R-:W-:Y:S01]  /*84a0*/  SEL R27, R21.reuse, R27, !P0 ;  /* 0x0000001b151b7207 */ /* 0x048fe20004000000 */
[----:B------:R-:W-:Y:S01]  /*84b0*/  STL [R1+0xd54], R29 ;  /* 0x000d541d01007387 */ /* 0x000fe20000100800 */
[C---:B------:R-:W-:Y:S02]  /*84c0*/  SEL R26, R21.reuse, R17, !P0 ;  /* 0x00000011151a7207 */ /* 0x040fe40004000000 */
[C---:B------:R-:W-:Y:S01]  /*84d0*/  SEL R19, R21.reuse, R19, !P0 ;  /* 0x0000001315137207 */ /* 0x040fe20004000000 */
[----:B------:R-:W-:Y:S01]  /*84e0*/  STL [R1+0xd58], R3 ;  /* 0x000d580301007387 */ /* 0x000fe20000100800 */
[----:B------:R-:W-:-:S03]  /*84f0*/  SEL R9, R21, R9, !P0 ;  /* 0x0000000915097207 */ /* 0x000fc60004000000 */
[----:B------:R-:W-:Y:S01]  /*8500*/  STL [R1+0xd5c], R2 ;  /* 0x000d5c0201007387 */ /* 0x000fe20000100800 */
[----:B------:R-:W-:-:S03]  /*8510*/  SEL R10, R21, R10, !P0 ;  /* 0x0000000a150a7207 */ /* 0x000fc60004000000 */
[----:B------:R-:W-:Y:S04]  /*8520*/  STL [R1+0xd60], R28 ;  /* 0x000d601c01007387 */ /* 0x000fe80000100800 */
[----:B------:R0:W-:Y:S04]  /*8530*/  STL [R1+0xd64], R27 ;  /* 0x000d641b01007387 */ /* 0x0001e80000100800 */
[----:B------:R-:W-:Y:S04]  /*8540*/  STL [R1+0xd68], R26 ;  /* 0x000d681a01007387 */ /* 0x000fe80000100800 */
[----:B------:R-:W-:Y:S04]  /*8550*/  STL [R1+0xd6c], R19 ;  /* 0x000d6c1301007387 */ /* 0x000fe80000100800 */
[----:B------:R-:W-:Y:S01]  /*8560*/  STL [R1+0xd70], R9 ;  /* 0x000d700901007387 */ /* 0x000fe20000100800 */
[----:B--2---:R-:W-:-:S05]  /*8570*/  SEL R6, R21, R6, !P0 ;  /* 0x0000000615067207 */ /* 0x004fca0004000000 */
[----:B------:R-:W-:Y:S04]  /*8580*/  STL [R1+0xd74], R6 ;  /* 0x000d740601007387 */ /* 0x000fe80000100800 */
[----:B------:R-:W-:Y:S01]  /*8590*/  STL [R1+0xd78], R10 ;  /* 0x000d780a01007387 */ /* 0x000fe20000100800 */
[C---:B------:R-:W-:Y:S02]  /*85a0*/  SEL R8, R21.reuse, R8, !P0 ;  /* 0x0000000815087207 */ /* 0x040fe40004000000 */
[C---:B------:R-:W-:Y:S02]  /*85b0*/  SEL R22, R21.reuse, R22, !P0 ;  /* 0x0000001615167207 */ /* 0x040fe40004000000 */
[----:B----4-:R-:W-:-:S05]  /*85c0*/  SEL R5, R21, R5, !P0 ;  /* 0x0000000515057207 */ /* 0x010fca0004000000 */
[----:B------:R-:W-:Y:S01]  /*85d0*/  STL [R1+0xd7c], R5 ;  /* 0x000d7c0501007387 */ /* 0x000fe20000100800 */
[----:B------:R-:W-:-:S05]  /*85e0*/  SEL R17, R21, R0, !P0 ;  /* 0x0000000015117207 */ /* 0x000fca0004000000 */
[----:B------:R-:W-:Y:S04]  /*85f0*/  STL [R1+0xd80], R17 ;  /* 0x000d801101007387 */ /* 0x000fe80000100800 */
[----:B------:R-:W-:Y:S04]  /*8600*/  STL [R1+0xd84], R8 ;  /* 0x000d840801007387 */ /* 0x000fe80000100800 */
[----:B0-----:R-:W2:Y:S04]  /*8610*/  LDL.LU R27, [R1+0x1ec] ;  /* 0x0001ec00011b7983 */ /* 0x001ea80000300800 */
[----:B------:R-:W3:Y:S04]  /*8620*/  LDL.LU R28, [R1+0x1e8] ;  /* 0x0001e800011c7983 */ /* 0x000ee80000300800 */
[----:B------:R-:W-:Y:S04]  /*8630*/  STL [R1+0xd88], R22 ;  /* 0x000d881601007387 */ /* 0x000fe80000100800 */
[----:B------:R-:W4:Y:S04]  /*8640*/  LDL.LU R2, [R1+0x1e4] ;  /* 0x0001e40001027983 */ /* 0x000f280000300800 */
[----:B------:R-:W4:Y:S04]  /*8650*/  LDL.LU R3, [R1+0x1e0] ;  /* 0x0001e00001037983 */ /* 0x000f280000300800 */
[----:B------:R-:W4:Y:S01]  /*8660*/  LDL.LU R29, [R1+0x1d8] ;  /* 0x0001d800011d7983 */ /* 0x000f220000300800 */
[----:B------:R-:W-:-:S02]  /*8670*/  SEL R0, R21, R12, !P0 ;  /* 0x0000000c15007207 */ /* 0x000fc40004000000 */
[C---:B------:R-:W-:Y:S01]  /*8680*/  SEL R4, R21.reuse, R4, !P0 ;  /* 0x0000000415047207 */ /* 0x040fe20004000000 */
[----:B------:R-:W-:Y:S01]  /*8690*/  @!P1 IMAD.MOV R15, RZ, RZ, -R15 ;  /* 0x000000ffff0f9224 */ /* 0x000fe200078e0a0f */
[C---:B------:R-:W-:Y:S01]  /*86a0*/  SEL R7, R21.reuse, R7, !P0 ;  /* 0x0000000715077207 */ /* 0x040fe20004000000 */
[----:B------:R-:W4:Y:S01]  /*86b0*/  LDL.LU R13, [R1+0x1d4] ;  /* 0x0001d400010d7983 */ /* 0x000f220000300800 */
[C---:B------:R-:W-:Y:S01]  /*86c0*/  SEL R14, R21.reuse, R14, !P0 ;  /* 0x0000000e150e7207 */ /* 0x040fe20004000000 */
[----:B------:R-:W-:Y:S01]  /*86d0*/  @!P4 IMAD.MOV R25, RZ, RZ, -R25 ;  /* 0x000000ffff19c224 */ /* 0x000fe200078e0a19 */
[C---:B------:R-:W-:Y:S01]  /*86e0*/  SEL R18, R21.reuse, R18, !P0 ;  /* 0x0000001215127207 */ /* 0x040fe20004000000 */
[----:B------:R-:W4:Y:S01]  /*86f0*/  LDL.LU R12, [R1+0x1d0] ;  /* 0x0001d000010c7983 */ /* 0x000f220000300800 */
[----:B------:R-:W-:Y:S01]  /*8700*/  @!P3 IMAD.MOV R24, RZ, RZ, -R24 ;  /* 0x000000ffff18b224 */ /* 0x000fe200078e0a18 */
[C---:B------:R-:W-:Y:S01]  /*8710*/  SEL R11, R21.reuse, R11, !P0 ;  /* 0x0000000b150b7207 */ /* 0x040fe20004000000 */
[----:B------:R-:W-:Y:S01]  /*8720*/  @!P2 IMAD.MOV R23, RZ, RZ, -R23 ;  /* 0x000000ffff17a224 */ /* 0x000fe200078e0a17 */
[----:B------:R2:W-:Y:S01]  /*8730*/  STL [R1+0xd8c], R0 ;  /* 0x000d8c0001007387 */ /* 0x0005e20000100800 */
[----:B------:R-:W-:-:S02]  /*8740*/  SEL R16, R21, R16, !P0 ;  /* 0x0000001015107207 */ /* 0x000fc40004000000 */
[C---:B------:R-:W-:Y:S01]  /*8750*/  SEL R20, R21.reuse, R20, !P0 ;  /* 0x0000001415147207 */ /* 0x040fe20004000000 */
[----:B------:R-:W-:Y:S01]  /*8760*/  STL [R1+0xd90], R4 ;  /* 0x000d900401007387 */ /* 0x000fe20000100800 */
[----:B------:R-:W-:-:S03]  /*8770*/  SEL R15, R21, R15, !P0 ;  /* 0x0000000f150f7207 */ /* 0x000fc60004000000 */
[----:B------:R-:W-:Y:S01]  /*8780*/  STL [R1+0xd94], R7 ;  /* 0x000d940701007387 */ /* 0x000fe20000100800 */
[----:B------:R-:W-:-:S03]  /*8790*/  SEL R25, R21, R25, !P0 ;  /* 0x0000001915197207 */ /* 0x000fc60004000000 */
[----:B------:R-:W-:Y:S01]  /*87a0*/  STL [R1+0xd98], R14 ;  /* 0x000d980e01007387 */ /* 0x000fe20000100800 */
[----:B------:R-:W-:-:S03]  /*87b0*/  SEL R24, R21, R24, !P0 ;  /* 0x0000001815187207 */ /* 0x000fc60004000000 */
[----:B------:R-:W-:Y:S01]  /*87c0*/  STL [R1+0xd9c], R18 ;  /* 0x000d9c1201007387 */ /* 0x000fe20000100800 */
[----:B------:R-:W-:-:S03]  /*87d0*/  SEL R21, R21, R23, !P0 ;  /* 0x0000001715157207 */ /* 0x000fc60004000000 */
[----:B------:R-:W-:Y:S04]  /*87e0*/  STL [R1+0xda0], R11 ;  /* 0x000da00b01007387 */ /* 0x000fe80000100800 */
[----:B------:R-:W-:Y:S04]  /*87f0*/  STL [R1+0xda4], R16 ;  /* 0x000da41001007387 */ /* 0x000fe80000100800 */
[----:B------:R-:W-:Y:S04]  /*8800*/  STL [R1+0xda8], R20 ;  /* 0x000da81401007387 */ /* 0x000fe80000100800 */
[----:B------:R-:W-:Y:S04]  /*8810*/  STL [R1+0xdac], R15 ;  /* 0x000dac0f01007387 */ /* 0x000fe80000100800 */
[----:B------:R-:W-:Y:S04]  /*8820*/  STL [R1+0xdb0], R25 ;  /* 0x000db01901007387 */ /* 0x000fe80000100800 */
[----:B------:R-:W-:Y:S04]  /*8830*/  STL [R1+0xdb4], R24 ;  /* 0x000db41801007387 */ /* 0x000fe80000100800 */
[----:B------:R-:W-:Y:S01]  /*8840*/  STL [R1+0xdb8], R21 ;  /* 0x000db81501007387 */ /* 0x000fe20000100800 */
[----:B--2---:R-:W-:-:S02]  /*8850*/  IMAD R0, R27, c[0x0][0x190], RZ ;  /* 0x000064001b007a24 */ /* 0x004fc400078e02ff */
[----:B---3--:R-:W-:-:S05]  /*8860*/  IMAD R23, R28, c[0x0][0x190], RZ ;  /* 0x000064001c177a24 */ /* 0x008fca00078e02ff */
[----:B------:R-:W-:Y:S01]  /*8870*/  STL [R1+0xdbc], R23 ;  /* 0x000dbc1701007387 */ /* 0x000fe20000100800 */
[----:B----4-:R-:W-:-:S03]  /*8880*/  IMAD R2, R2, c[0x0][0x190], RZ ;  /* 0x0000640002027a24 */ /* 0x010fc600078e02ff */
[----:B------:R0:W-:Y:S04]  /*8890*/  STL [R1+0x380], R0 ;  /* 0x0003800001007387 */ /* 0x0001e80000100800 */
[----:B------:R1:W-:Y:S01]  /*88a0*/  STL [R1+0xc4], R2 ;  /* 0x0000c40201007387 */ /* 0x0003e20000100800 */
[----:B0-----:R-:W-:Y:S02]  /*88b0*/  IMAD R0, R3, c[0x0][0x190], RZ ;  /* 0x0000640003007a24 */ /* 0x001fe400078e02ff */
[----:B------:R-:W-:-:S03]  /*88c0*/  IMAD R3, R29, c[0x0][0x190], RZ ;  /* 0x000064001d037a24 */ /* 0x000fc600078e02ff */
[----:B------:R0:W-:Y:S04]  /*88d0*/  STL [R1+0x194], R0 ;  /* 0x0001940001007387 */ /* 0x0001e80000100800 */
[----:B------:R-:W-:Y:S04]  /*88e0*/  STL [R1+0x1e0], R3 ;  /* 0x0001e00301007387 */ /* 0x000fe80000100800 */
[----:B------:R-:W2:Y:S01]  /*88f0*/  LDL.LU R23, [R1+0x1c4] ;  /* 0x0001c40001177983 */ /* 0x000ea20000300800 */
[----:B-1----:R-:W-:Y:S02]  /*8900*/  IMAD R2, R13, c[0x0][0x190], RZ ;  /* 0x000064000d027a24 */ /* 0x002fe400078e02ff */
[----:B0-----:R-:W-:-:S03]  /*8910*/  IMAD R0, R12, c[0x0][0x190], RZ ;  /* 0x000064000c007a24 */ /* 0x001fc600078e02ff */
[----:B------:R-:W-:Y:S04]  /*8920*/  STL [R1+0x1e4], R2 ;  /* 0x0001e40201007387 */ /* 0x000fe80000100800 */
[----:B--2---:R0:W-:Y:S04]  /*8930*/  STL [R1+0xdd0], R23 ;  /* 0x000dd01701007387 */ /* 0x0041e80000100800 */
[----:B------:R-:W-:Y:S04]  /*8940*/  STL [R1+0x1f0], R0 ;  /* 0x0001f00001007387 */ /* 0x000fe80000100800 */
[----:B0-----:R-:W2:Y:S04]  /*8950*/  LDL.LU R23, [R1+0x1c8] ;  /* 0x0001c80001177983 */ /* 0x001ea80000300800 */
[----:B--2---:R0:W-:Y:S04]  /*8960*/  STL [R1+0xdd4], R23 ;  /* 0x000dd41701007387 */ /* 0x0041e80000100800 */
[----:B0-----:R-:W2:Y:S04]  /*8970*/  LDL.LU R23, [R1+0x1cc] ;  /* 0x0001cc0001177983 */ /* 0x001ea80000300800 */
[----:B------:R-:W3:Y:S04]  /*8980*/  LDL.LU R21, [R1+0x1c0] ;  /* 0x0001c00001157983 */ /* 0x000ee80000300800 */
[----:B------:R-:W4:Y:S04]  /*8990*/  LDL.LU R24, [R1+0x1bc] ;  /* 0x0001bc0001187983 */ /* 0x000f280000300800 */
[----:B------:R-:W3:Y:S04]  /*89a0*/  LDL.LU R25, [R1+0x1b8] ;  /* 0x0001b80001197983 */ /* 0x000ee80000300800 */
        /* <DEDUP_REMOVED lines=24> */
[----:B------:R-:W3:Y:S01]  /*8b30*/  LDL.LU R12, [R1+0x148] ;  /* 0x00014800010c7983 */ /* 0x000ee20000300800 */
[----:B--2---:R-:W-:-:S05]  /*8b40*/  IMAD R23, R23, c[0x0][0x190], RZ ;  /* 0x0000640017177a24 */ /* 0x004fca00078e02ff */
[----:B------:R0:W-:Y:S04]  /*8b50*/  STL [R1+0x1cc], R23 ;  /* 0x0001cc1701007387 */ /* 0x0001e80000100800 */
[----:B0-----:R-:W2:Y:S02]  /*8b60*/  LDL.LU R23, [R1+0xdd4] ;  /* 0x000dd40001177983 */ /* 0x001ea40000300800 */
[----:B--2---:R-:W-:-:S05]  /*8b70*/  IMAD R23, R23, c[0x0][0x190], RZ ;  /* 0x0000640017177a24 */ /* 0x004fca00078e02ff */
[----:B------:R0:W-:Y:S04]  /*8b80*/  STL [R1+0x1c8], R23 ;  /* 0x0001c81701007387 */ /* 0x0001e80000100800 */
[----:B0-----:R-:W2:Y:S01]  /*8b90*/  LDL.LU R23, [R1+0xdd0] ;  /* 0x000dd00001177983 */ /* 0x001ea20000300800 */
[----:B---3--:R-:W-:Y:S02]  /*8ba0*/  IMAD R21, R21, c[0x0][0x190], RZ ;  /* 0x0000640015157a24 */ /* 0x008fe400078e02ff */
[----:B----4-:R-:W-:Y:S02]  /*8bb0*/  IMAD R24, R24, c[0x0][0x190], RZ ;  /* 0x0000640018187a24 */ /* 0x010fe400078e02ff */
[----:B------:R-:W-:Y:S02]  /*8bc0*/  IMAD R16, R16, c[0x0][0x190], RZ ;  /* 0x0000640010107a24 */ /* 0x000fe400078e02ff */
[----:B------:R-:W-:-:S02]  /*8bd0*/  IMAD R11, R11, c[0x0][0x190], RZ ;  /* 0x000064000b0b7a24 */ /* 0x000fc400078e02ff */
[----:B------:R-:W-:Y:S02]  /*8be0*/  IMAD R14, R14, c[0x0][0x190], RZ ;  /* 0x000064000e0e7a24 */ /* 0x000fe400078e02ff */
[----:B------:R-:W-:Y:S02]  /*8bf0*/  IMAD R4, R4, c[0x0][0x190], RZ ;  /* 0x0000640004047a24 */ /* 0x000fe400078e02ff */
[----:B------:R-:W-:Y:S02]  /*8c00*/  IMAD R2, R2, c[0x0][0x190], RZ ;  /* 0x0000640002027a24 */ /* 0x000fe400078e02ff */
[----:B--2---:R-:W-:-:S05]  /*8c10*/  IMAD R23, R23, c[0x0][0x190], RZ ;  /* 0x0000640017177a24 */ /* 0x004fca00078e02ff */
[----:B------:R0:W-:Y:S04]  /*8c20*/  STL [R1+0x1f4], R23 ;  /* 0x0001f41701007387 */ /* 0x0001e80000100800 */
[----:B------:R1:W-:Y:S01]  /*8c30*/  STL [R1+0x208], R21 ;  /* 0x0002081501007387 */ /* 0x0003e20000100800 */
[----:B0-----:R-:W-:-:S03]  /*8c40*/  IMAD R23, R25, c[0x0][0x190], RZ ;  /* 0x0000640019177a24 */ /* 0x001fc600078e02ff */
[----:B------:R-:W-:Y:S01]  /*8c50*/  STL [R1+0x1bc], R24 ;  /* 0x0001bc1801007387 */ /* 0x000fe20000100800 */
[----:B-1----:R-:W-:Y:S02]  /*8c60*/  IMAD R21, R15, c[0x0][0x190], RZ ;  /* 0x000064000f157a24 */ /* 0x002fe400078e02ff */
[----:B------:R-:W-:Y:S01]  /*8c70*/  IMAD R15, R20, c[0x0][0x190], RZ ;  /* 0x00006400140f7a24 */ /* 0x000fe200078e02ff */
[----:B------:R-:W-:Y:S04]  /*8c80*/  STL [R1+0x1b8], R23 ;  /* 0x0001b81701007387 */ /* 0x000fe80000100800 */
[----:B------:R-:W-:Y:S04]  /*8c90*/  STL [R1+0x20c], R21 ;  /* 0x00020c1501007387 */ /* 0x000fe80000100800 */
[----:B------:R0:W-:Y:S04]  /*8ca0*/  STL [R1+0x220], R15 ;  /* 0x0002200f01007387 */ /* 0x0001e80000100800 */
[----:B------:R-:W-:Y:S04]  /*8cb0*/  STL [R1+0x224], R16 ;  /* 0x0002241001007387 */ /* 0x000fe80000100800 */
[----:B------:R1:W-:Y:S01]  /*8cc0*/  STL [R1+0x230], R11 ;  /* 0x0002300b01007387 */ /* 0x0003e20000100800 */
[----:B0-----:R-:W-:-:S05]  /*8cd0*/  IMAD R15, R18, c[0x0][0x190], RZ ;  /* 0x00006400120f7a24 */ /* 0x001fca00078e02ff */
[----:B------:R-:W-:Y:S01]  /*8ce0*/  STL [R1+0x1a4], R15 ;  /* 0x0001a40f01007387 */ /* 0x000fe20000100800 */
[----:B-1----:R-:W-:Y:S02]  /*8cf0*/  IMAD R11, R7, c[0x0][0x190], RZ ;  /* 0x00006400070b7a24 */ /* 0x002fe400078e02ff */
[----:B------:R-:W-:Y:S01]  /*8d00*/  IMAD R7, R0, c[0x0][0x190], RZ ;  /* 0x0000640000077a24 */ /* 0x000fe200078e02ff */
[----:B------:R-:W-:Y:S01]  /*8d10*/  STL [R1+0x1a0], R14 ;  /* 0x0001a00e01007387 */ /* 0x000fe20000100800 */
[----:B------:R-:W-:-:S03]  /*8d20*/  IMAD R0, R22, c[0x0][0x190], RZ ;  /* 0x0000640016007a24 */ /* 0x000fc600078e02ff */
[----:B------:R-:W-:Y:S04]  /*8d30*/  STL [R1+0x190], R11 ;  /* 0x0001900b01007387 */ /* 0x000fe80000100800 */
[----:B------:R0:W-:Y:S04]  /*8d40*/  STL [R1+0x234], R4 ;  /* 0x0002340401007387 */ /* 0x0001e80000100800 */
[----:B------:R1:W-:Y:S04]  /*8d50*/  STL [R1+0x23c], R7 ;  /* 0x00023c0701007387 */ /* 0x0003e80000100800 */
[----:B------:R2:W-:Y:S01]  /*8d60*/  STL [R1+0x244], R0 ;  /* 0x0002440001007387 */ /* 0x0005e20000100800 */
[----:B0-----:R-:W-:-:S02]  /*8d70*/  IMAD R4, R8, c[0x0][0x190], RZ ;  /* 0x0000640008047a24 */ /* 0x001fc400078e02ff */
[----:B-1----:R-:W-:-:S03]  /*8d80*/  IMAD R7, R17, c[0x0][0x190], RZ ;  /* 0x0000640011077a24 */ /* 0x002fc600078e02ff */
[----:B------:R0:W-:Y:S01]  /*8d90*/  STL [R1+0x248], R4 ;  /* 0x0002480401007387 */ /* 0x0001e20000100800 */
[----:B--2---:R-:W-:-:S03]  /*8da0*/  IMAD R0, R5, c[0x0][0x190], RZ ;  /* 0x0000640005007a24 */ /* 0x004fc600078e02ff */
[----:B------:R-:W-:Y:S01]  /*8db0*/  STL [R1+0x17c], R7 ;  /* 0x00017c0701007387 */ /* 0x000fe20000100800 */
[----:B------:R-:W-:-:S03]  /*8dc0*/  IMAD R5, R6, c[0x0][0x190], RZ ;  /* 0x0000640006057a24 */ /* 0x000fc600078e02ff */
[----:B------:R1:W-:Y:S01]  /*8dd0*/  STL [R1+0x178], R0 ;  /* 0x0001780001007387 */ /* 0x0003e20000100800 */
[----:B0-----:R-:W-:-:S05]  /*8de0*/  IMAD R4, R10, c[0x0][0x190], RZ ;  /* 0x000064000a047a24 */ /* 0x001fca00078e02ff */
[----:B------:R0:W-:Y:S01]  /*8df0*/  STL [R1+0x24c], R4 ;  /* 0x00024c0401007387 */ /* 0x0001e20000100800 */
[----:B-1----:R-:W-:-:S03]  /*8e00*/  IMAD R0, R9, c[0x0][0x190], RZ ;  /* 0x0000640009007a24 */ /* 0x002fc600078e02ff */
[----:B------:R1:W-:Y:S04]  /*8e10*/  STL [R1+0x250], R5 ;  /* 0x0002500501007387 */ /* 0x0003e80000100800 */
[----:B------:R2:W-:Y:S01]  /*8e20*/  STL [R1+0x254], R0 ;  /* 0x0002540001007387 */ /* 0x0005e20000100800 */
[----:B0-----:R-:W-:Y:S02]  /*8e30*/  IMAD R4, R19, c[0x0][0x190], RZ ;  /* 0x0000640013047a24 */ /* 0x001fe400078e02ff */
[----:B-1----:R-:W-:-:S03]  /*8e40*/  IMAD R5, R26, c[0x0][0x190], RZ ;  /* 0x000064001a057a24 */ /* 0x002fc600078e02ff */
[----:B------:R0:W-:Y:S01]  /*8e50*/  STL [R1+0x258], R4 ;  /* 0x0002580401007387 */ /* 0x0001e20000100800 */
[----:B--2---:R-:W-:-:S03]  /*8e60*/  IMAD R0, R27, c[0x0][0x190], RZ ;  /* 0x000064001b007a24 */ /* 0x004fc600078e02ff */
[----:B------:R-:W-:Y:S04]  /*8e70*/  STL [R1+0x25c], R5 ;  /* 0x00025c0501007387 */ /* 0x000fe80000100800 */
[----:B------:R1:W-:Y:S01]  /*8e80*/  STL [R1+0x260], R0 ;  /* 0x0002600001007387 */ /* 0x0003e20000100800 */
[----:B0-----:R-:W-:-:S05]  /*8e90*/  IMAD R4, R28, c[0x0][0x190], RZ ;  /* 0x000064001c047a24 */ /* 0x001fca00078e02ff */
[----:B------:R-:W-:Y:S01]  /*8ea0*/  STL [R1+0x264], R4 ;  /* 0x0002640401007387 */ /* 0x000fe20000100800 */
[----:B-1----:R-:W-:Y:S02]  /*8eb0*/  IMAD R0, R3, c[0x0][0x190], RZ ;  /* 0x0000640003007a24 */ /* 0x002fe400078e02ff */
[----:B------:R-:W-:Y:S01]  /*8ec0*/  IMAD R3, R29, c[0x0][0x190], RZ ;  /* 0x000064001d037a24 */ /* 0x000fe200078e02ff */
[----:B------:R0:W-:Y:S04]  /*8ed0*/  STL [R1+0x268], R2 ;  /* 0x0002680201007387 */ /* 0x0001e80000100800 */
[----:B------:R1:W-:Y:S04]  /*8ee0*/  STL [R1+0x26c], R0 ;  /* 0x00026c0001007387 */ /* 0x0003e80000100800 */
[----:B------:R-:W-:Y:S04]  /*8ef0*/  STL [R1+0x270], R3 ;  /* 0x0002700301007387 */ /* 0x000fe80000100800 */
[----:B------:R-:W2:Y:S01]  /*8f00*/  LDL.LU R23, [R1+0x13c] ;  /* 0x00013c0001177983 */ /* 0x000ea20000300800 */
[----:B0-----:R-:W-:-:S02]  /*8f10*/  IMAD R2, R13, c[0x0][0x190], RZ ;  /* 0x000064000d027a24 */ /* 0x001fc400078e02ff */
[----:B-1----:R-:W-:-:S03]  /*8f20*/  IMAD R0, R12, c[0x0][0x190], RZ ;  /* 0x000064000c007a24 */ /* 0x002fc600078e02ff */
        /* <DEDUP_REMOVED lines=144> */
[----:B------:R-:W-:Y:S02]  /*9830*/  IMAD R18, R18, c[0x0][0x190], RZ ;  /* 0x0000640012127a24 */ /* 0x000fe400078e02ff */
        /* <DEDUP_REMOVED lines=20> */
[----:B--2---:R-:W-:-:S05]  /*9980*/  IMAD R23, R23, c[0x0][0x190], RZ ;  /* 0x0000640017177a24 */ /* 0x004fca00078e02ff */
[----:B------:R0:W-:Y:S04]  /*9990*/  STL [R1+0x314], R23 ;  /* 0x0003141701007387 */ /* 0x0001e80000100800 */
[----:B0-----:R-:W2:Y:S04]  /*99a0*/  LDL.LU R23, [R1+0xdbc] ;  /* 0x000dbc0001177983 */ /* 0x001ea80000300800 */
[----:B------:R0:W-:Y:S04]  /*99b0*/  STL [R1+0x318], R21 ;  /* 0x0003181501007387 */ /* 0x0001e80000100800 */
[----:B0-----:R-:W3:Y:S04]  /*99c0*/  LDL.LU R21, [R1+0xdb8] ;  /* 0x000db80001157983 */ /* 0x001ee80000300800 */
[----:B------:R0:W-:Y:S04]  /*99d0*/  STL [R1+0x31c], R24 ;  /* 0x00031c1801007387 */ /* 0x0001e80000100800 */
[----:B0-----:R-:W4:Y:S04]  /*99e0*/  LDL.LU R24, [R1+0xdb4] ;  /* 0x000db40001187983 */ /* 0x001f280000300800 */
[----:B------:R0:W-:Y:S04]  /*99f0*/  STL [R1+0x320], R25 ;  /* 0x0003201901007387 */ /* 0x0001e80000100800 */
[----:B0-----:R-:W2:Y:S04]  /*9a00*/  LDL.LU R25, [R1+0xdb0] ;  /* 0x000db00001197983 */ /* 0x001ea80000300800 */
        /* <DEDUP_REMOVED lines=39> */
[----:B0-----:R-:W3:Y:S04]  /*9c80*/  LDL.LU R28, [R1+0xd60] ;  /* 0x000d6000011c7983 */ /* 0x001ee80000300800 */
[----:B------:R0:W-:Y:S04]  /*9c90*/  STL [R1+0x374], R2 ;  /* 0x0003740201007387 */ /* 0x0001e80000100800 */
[----:B0-----:R-:W3:Y:S04]  /*9ca0*/  LDL.LU R2, [R1+0xd5c] ;  /* 0x000d5c0001027983 */ /* 0x001ee80000300800 */
        /* <DEDUP_REMOVED lines=8> */
[----:B--2---:R-:W-:-:S02]  /*9d30*/  IMAD R27, R27, c[0x0][0x190], RZ ;  /* 0x000064001b1b7a24 */ /* 0x004fc400078e02ff */
[----:B---3--:R-:W-:Y:S02]  /*9d40*/  IMAD R2, R2, c[0x0][0x190], RZ ;  /* 0x0000640002027a24 */ /* 0x008fe400078e02ff */
[----:B----4-:R-:W-:Y:S02]  /*9d50*/  IMAD R29, R29, c[0x0][0x190], RZ ;  /* 0x000064001d1d7a24 */ /* 0x010fe400078e02ff */
[----:B------:R-:W-:Y:S02]  /*9d60*/  IMAD R13, R13, c[0x0][0x190], RZ ;  /* 0x000064000d0d7a24 */ /* 0x000fe400078e02ff */
[----:B------:R-:W-:-:S05]  /*9d70*/  IMAD R12, R12, c[0x0][0x190], RZ ;  /* 0x000064000c0c7a24 */ /* 0x000fca00078e02ff */
[----:B------:R0:W-:Y:S04]  /*9d80*/  STL [R1+0x210], R12 ;  /* 0x0002100c01007387 */ /* 0x0001e80000100800 */
[----:B0-----:R-:W2:Y:S04]  /*9d90*/  LDL.LU R12, [R1+0xd48] ;  /* 0x000d4800010c7983 */ /* 0x001ea80000300800 */
[----:B------:R0:W-:Y:S04]  /*9da0*/  STL [R1+0x1fc], R13 ;  /* 0x0001fc0d01007387 */ /* 0x0001e80000100800 */
[----:B0-----:R-:W2:Y:S04]  /*9db0*/  LDL.LU R13, [R1+0xd44] ;  /* 0x000d4400010d7983 */ /* 0x001ea80000300800 */
[----:B------:R0:W-:Y:S02]  /*9dc0*/  STL [R1+0x1d4], R29 ;  /* 0x0001d41d01007387 */ /* 0x0001e40000100800 */
[----:B0-----:R-:W-:-:S02]  /*9dd0*/  IMAD R29, R3, c[0x0][0x190], RZ ;  /* 0x00006400031d7a24 */ /* 0x001fc400078e02ff */
[----:B------:R-:W-:-:S03]  /*9de0*/  IMAD R3, R28, c[0x0][0x190], RZ ;  /* 0x000064001c037a24 */ /* 0x000fc600078e02ff */
[----:B------:R-:W-:Y:S04]  /*9df0*/  STL [R1+0x1d0], R29 ;  /* 0x0001d01d01007387 */ /* 0x000fe80000100800 */
[----:B------:R0:W-:Y:S04]  /*9e00*/  STL [R1+0x1ac], R2 ;  /* 0x0001ac0201007387 */ /* 0x0001e80000100800 */
[----:B------:R1:W-:Y:S01]  /*9e10*/  STL [R1+0x1a8], R3 ;  /* 0x0001a80301007387 */ /* 0x0003e20000100800 */
[----:B0-----:R-:W-:-:S03]  /*9e20*/  IMAD R2, R26, c[0x0][0x190], RZ ;  /* 0x000064001a027a24 */ /* 0x001fc600078e02ff */
[----:B------:R-:W-:Y:S01]  /*9e30*/  STL [R1+0x184], R27 ;  /* 0x0001841b01007387 */ /* 0x000fe20000100800 */
[----:B-1----:R-:W-:-:S03]  /*9e40*/  IMAD R3, R19, c[0x0][0x190], RZ ;  /* 0x0000640013037a24 */ /* 0x002fc600078e02ff */
[----:B------:R-:W3:Y:S04]  /*9e50*/  LDL.LU R19, [R1+0x1c8] ;  /* 0x0001c80001137983 */ /* 0x000ee80000300800 */
[----:B------:R0:W-:Y:S04]  /*9e60*/  STL [R1+0x180], R2 ;  /* 0x0001800201007387 */ /* 0x0001e80000100800 */
[----:B------:R1:W-:Y:S01]  /*9e70*/  STL [R1+0x14c], R3 ;  /* 0x00014c0301007387 */ /* 0x0003e20000100800 */
[----:B0-----:R-:W-:-:S03]  /*9e80*/  IMAD R2, R9, c[0x0][0x190], RZ ;  /* 0x0000640009027a24 */ /* 0x001fc600078e02ff */
[----:B------:R-:W4:Y:S01]  /*9e90*/  LDL.LU R9, [R1+0x194] ;  /* 0x0001940001097983 */ /* 0x000f220000300800 */
[----:B-1----:R-:W-:-:S03]  /*9ea0*/  IMAD R3, R6, c[0x0][0x190], RZ ;  /* 0x0000640006037a24 */ /* 0x002fc600078e02ff */
[----:B------:R0:W-:Y:S04]  /*9eb0*/  STL [R1+0x148], R2 ;  /* 0x0001480201007387 */ /* 0x0001e80000100800 */
[----:B------:R-:W3:Y:S01]  /*9ec0*/  LDL.LU R6, [R1+0xc4] ;  /* 0x0000c40001067983 */ /* 0x000ee20000300800 */
[----:B0-----:R-:W-:-:S03]  /*9ed0*/  IMAD R2, R10, c[0x0][0x190], RZ ;  /* 0x000064000a027a24 */ /* 0x001fc600078e02ff */
[----:B------:R0:W-:Y:S04]  /*9ee0*/  STL [R1+0x124], R3 ;  /* 0x0001240301007387 */ /* 0x0001e80000100800 */
[----:B------:R-:W4:Y:S04]  /*9ef0*/  LDL.LU R10, [R1+0x1e0] ;  /* 0x0001e000010a7983 */ /* 0x000f280000300800 */
[----:B------:R1:W-:Y:S01]  /*9f00*/  STL [R1+0x120], R2 ;  /* 0x0001200201007387 */ /* 0x0003e20000100800 */
[----:B0-----:R-:W-:Y:S02]  /*9f10*/  IMAD R3, R5, c[0x0][0x190], RZ ;  /* 0x0000640005037a24 */ /* 0x001fe400078e02ff */
[----:B-1----:R-:W-:-:S02]  /*9f20*/  IMAD R2, R17, c[0x0][0x190], RZ ;  /* 0x0000640011027a24 */ /* 0x002fc400078e02ff */
[----:B------:R-:W4:Y:S04]  /*9f30*/  LDL.LU R17, [R1+0x1cc] ;  /* 0x0001cc0001117983 */ /* 0x000f280000300800 */
[----:B------:R0:W-:Y:S04]  /*9f40*/  STL [R1+0xfc], R3 ;  /* 0x0000fc0301007387 */ /* 0x0001e80000100800 */
[----:B------:R1:W-:Y:S01]  /*9f50*/  STL [R1+0xf8], R2 ;  /* 0x0000f80201007387 */ /* 0x0003e20000100800 */
[----:B------:R-:W-:Y:S02]  /*9f60*/  IMAD R0, R0, c[0x0][0x190], RZ ;  /* 0x0000640000007a24 */ /* 0x000fe400078e02ff */
[----:B0-----:R-:W-:-:S02]  /*9f70*/  IMAD R3, R8, c[0x0][0x190], RZ ;  /* 0x0000640008037a24 */ /* 0x001fc400078e02ff */
[----:B-1----:R-:W-:Y:S02]  /*9f80*/  IMAD R2, R22, c[0x0][0x190], RZ ;  /* 0x0000640016027a24 */ /* 0x002fe400078e02ff */
[----:B------:R-:W4:Y:S04]  /*9f90*/  LDL.LU R22, [R1+0x208] ;  /* 0x0002080001167983 */ /* 0x000f280000300800 */
[----:B------:R0:W-:Y:S04]  /*9fa0*/  STL [R1+0xbc], R3 ;  /* 0x0000bc0301007387 */ /* 0x0001e80000100800 */
[----:B------:R1:W-:Y:S01]  /*9fb0*/  STL [R1+0xb0], R2 ;  /* 0x0000b00201007387 */ /* 0x0003e20000100800 */
[----:B------:R-:W-:-:S03]  /*9fc0*/  IMAD R29, R14, c[0x0][0x190], RZ ;  /* 0x000064000e1d7a24 */ /* 0x000fc600078e02ff */
[----:B------:R-:W4:Y:S01]  /*9fd0*/  LDL R5, [R1+0x1a4] ;  /* 0x0001a40001057983 */ /* 0x000f220000100800 */
[----:B0-----:R-:W-:Y:S02]  /*9fe0*/  IMAD R3, R7, c[0x0][0x190], RZ ;  /* 0x0000640007037a24 */ /* 0x001fe400078e02ff */
[----:B-1----:R-:W-:Y:S01]  /*9ff0*/  IMAD R2, R4, c[0x0][0x190], RZ ;  /* 0x0000640004027a24 */ /* 0x002fe200078e02ff */
[----:B------:R-:W-:Y:S01]  /*a000*/  STL [R1+0xa4], R0 ;  /* 0x0000a40001007387 */ /* 0x000fe20000100800 */
[----:B------:R-:W-:-:S03]  /*a010*/  IMAD R7, R18, c[0x0][0x190], RZ ;  /* 0x0000640012077a24 */ /* 0x000fc600078e02ff */
[----:B------:R-:W4:Y:S01]  /*a020*/  LDL.LU R14, [R1+0x1f0] ;  /* 0x0001f000010e7983 */ /* 0x000f220000300800 */
[----:B------:R-:W-:-:S03]  /*a030*/  IMAD R11, R11, c[0x0][0x190], RZ ;  /* 0x000064000b0b7a24 */ /* 0x000fc600078e02ff */
[----:B------:R-:W-:Y:S01]  /*a040*/  STL [R1+0xa0], R2 ;  /* 0x0000a00201007387 */ /* 0x000fe20000100800 */
[----:B------:R-:W-:-:S03]  /*a050*/  IMAD R16, R16, c[0x0][0x190], RZ ;  /* 0x0000640010107a24 */ /* 0x000fc600078e02ff */
[----:B------:R-:W-:Y:S01]  /*a060*/  STL [R1+0x7c], R3 ;  /* 0x00007c0301007387 */ /* 0x000fe20000100800 */
[----:B------:R-:W-:-:S03]  /*a070*/  IMAD R4, R20, c[0x0][0x190], RZ ;  /* 0x0000640014047a24 */ /* 0x000fc600078e02ff */
[----:B------:R0:W-:Y:S01]  /*a080*/  STL.64 [R1+0xca8], R2 ;  /* 0x000ca80201007387 */ /* 0x0001e20000100a00 */
[----:B------:R-:W-:Y:S02]  /*a090*/  IMAD R28, R24, c[0x0][0x190], RZ ;  /* 0x00006400181c7a24 */ /* 0x000fe400078e02ff */
[----:B------:R-:W-:Y:S02]  /*a0a0*/  IMAD R15, R15, c[0x0][0x190], RZ ;  /* 0x000064000f0f7a24 */ /* 0x000fe400078e02ff */
[----:B------:R-:W-:Y:S01]  /*a0b0*/  IMAD R8, R25, c[0x0][0x190], RZ ;  /* 0x0000640019087a24 */ /* 0x000fe200078e02ff */
[----:B0-----:R-:W4:Y:S04]  /*a0c0*/  LDL R2, [R1+0x224] ;  /* 0x0002240001027983 */ /* 0x001f280000100800 */
[----:B------:R-:W4:Y:S04]  /*a0d0*/  LDL R3, [R1+0x230] ;  /* 0x0002300001037983 */ /* 0x000f280000100800 */
[----:B------:R-:W4:Y:S04]  /*a0e0*/  LDL.LU R18, [R1+0x1e4] ;  /* 0x0001e40001127983 */ /* 0x000f280000300800 */
[----:B------:R-:W-:Y:S04]  /*a0f0*/  STL [R1+0x78], R29 ;  /* 0x0000781d01007387 */ /* 0x000fe80000100800 */
[----:B------:R-:W-:Y:S04]  /*a100*/  STL [R1+0x54], R7 ;  /* 0x0000540701007387 */ /* 0x000fe80000100800 */
[----:B------:R-:W4:Y:S01]  /*a110*/  LDL.LU R20, [R1+0x1f4] ;  /* 0x0001f40001147983 */ /* 0x000f220000300800 */
[----:B------:R-:W-:-:S03]  /*a120*/  IMAD R0, R21, c[0x0][0x190], RZ ;  /* 0x0000640015007a24 */ /* 0x000fc600078e02ff */
[----:B------:R-:W-:Y:S04]  /*a130*/  STL [R1+0x50], R11 ;  /* 0x0000500b01007387 */ /* 0x000fe80000100800 */
[----:B------:R-:W-:Y:S04]  /*a140*/  STL [R1+0x4c], R16 ;  /* 0x00004c1001007387 */ /* 0x000fe80000100800 */
[----:B------:R-:W-:Y:S04]  /*a150*/  STL [R1+0x48], R4 ;  /* 0x0000480401007387 */ /* 0x000fe80000100800 */
[----:B------:R0:W-:Y:S04]  /*a160*/  STL.64 [R1+0xcb0], R28 ;  /* 0x000cb01c01007387 */ /* 0x0001e80000100a00 */
[----:B------:R-:W4:Y:S04]  /*a170*/  LDL R21, [R1+0x1b8] ;  /* 0x0001b80001157983 */ /* 0x000f280000100800 */
[----:B0-----:R-:W4:Y:S04]  /*a180*/  LDL R28, [R1+0x20c] ;  /* 0x00020c00011c7983 */ /* 0x001f280000100800 */
[----:B------:R-:W4:Y:S04]  /*a190*/  LDL R29, [R1+0x220] ;  /* 0x00022000011d7983 */ /* 0x000f280000100800 */
[----:B------:R-:W-:Y:S04]  /*a1a0*/  STL [R1+0x44], R15 ;  /* 0x0000440f01007387 */ /* 0x000fe80000100800 */
[----:B------:R-:W-:Y:S01]  /*a1b0*/  STL [R1+0x40], R8 ;  /* 0x0000400801007387 */ /* 0x000fe20000100800 */
[----:B--2---:R-:W-:-:S05]  /*a1c0*/  IMAD.WIDE R26, R23, 0x2, R12 ;  /* 0x00000002171a7825 */ /* 0x004fca00078e020c */
[----:B------:R-:W-:Y:S04]  /*a1d0*/  STL.64 [R1+0x38], R26 ;  /* 0x0000381a01007387 */ /* 0x000fe80000100a00 */
[----:B---3--:R0:W-:Y:S04]  /*a1e0*/  STL.64 [R1+0xcb8], R6 ;  /* 0x000cb80601007387 */ /* 0x0081e80000100a00 */
[----:B0-----:R-:W2:Y:S01]  /*a1f0*/  LDL R7, [R1+0x1bc] ;  /* 0x0001bc0001077983 */ /* 0x001ea20000100800 */
[----:B------:R-:W-:-:S05]  /*a200*/  IMAD.WIDE R24, R6, 0x2, R12 ;  /* 0x0000000206187825 */ /* 0x000fca00078e020c */
[----:B------:R0:W-:Y:S04]  /*a210*/  STL.64 [R1+0x30], R24 ;  /* 0x0000301801007387 */ /* 0x0001e80000100a00 */
[----:B----4-:R1:W-:Y:S01]  /*a220*/  STL.64 [R1+0xcc0], R8 ;  /* 0x000cc00801007387 */ /* 0x0103e20000100a00 */
[----:B0-----:R-:W-:-:S04]  /*a230*/  IMAD.WIDE R24, R9, 0x2, R12 ;  /* 0x0000000209187825 */ /* 0x001fc800078e020c */
[--C-:B-1----:R-:W-:Y:S01]  /*a240*/  IMAD.WIDE R8, R10, 0x2, R12.reuse ;  /* 0x000000020a087825 */ /* 0x102fe200078e020c */
[----:B------:R0:W-:Y:S04]  /*a250*/  STL.64 [R1+0x28], R24 ;  /* 0x0000281801007387 */ /* 0x0001e80000100a00 */
[----:B------:R-:W-:Y:S04]  /*a260*/  STL.64 [R1+0xcc8], R10 ;  /* 0x000cc80a01007387 */ /* 0x000fe80000100a00 */
[----:B------:R1:W-:Y:S01]  /*a270*/  STL.64 [R1+0x20], R8 ;  /* 0x0000200801007387 */ /* 0x0003e20000100a00 */
[----:B0-----:R-:W-:-:S04]  /*a280*/  IMAD.WIDE R24, R22, 0x2, R12 ;  /* 0x0000000216187825 */ /* 0x001fc800078e020c */
[--C-:B-1----:R-:W-:Y:S01]  /*a290*/  IMAD.WIDE R8, R14, 0x2, R12.reuse ;  /* 0x000000020e087825 */ /* 0x102fe200078e020c */
[----:B------:R-:W-:Y:S03]  /*a2a0*/  STL.64 [R1+0xcd0], R14 ;  /* 0x000cd00e01007387 */ /* 0x000fe60000100a00 */
[----:B------:R-:W-:-:S05]  /*a2b0*/  IMAD.WIDE R10, R18, 0x2, R12 ;  /* 0x00000002120a7825 */ /* 0x000fca00078e020c */
[----:B------:R0:W-:Y:S04]  /*a2c0*/  STL.64 [R1+0x18], R10 ;  /* 0x0000180a01007387 */ /* 0x0001e80000100a00 */
[----:B------:R1:W-:Y:S01]  /*a2d0*/  STL.64 [R1+0x10], R8 ;  /* 0x0000100801007387 */ /* 0x0003e20000100a00 */
[----:B------:R-:W-:-:S03]  /*a2e0*/  IMAD.WIDE R26, R20, 0x2, R12 ;  /* 0x00000002141a7825 */ /* 0x000fc600078e020c */
[----:B------:R-:W-:Y:S01]  /*a2f0*/  STL.64 [R1+0xcd8], R16 ;  /* 0x000cd81001007387 */ /* 0x000fe20000100a00 */
[----:B0-----:R-:W-:-:S04]  /*a300*/  IMAD.WIDE R10, R17, 0x2, R12 ;  /* 0x00000002110a7825 */ /* 0x001fc800078e020c */
[--C-:B-1----:R-:W-:Y:S01]  /*a310*/  IMAD.WIDE R8, R19, 0x2, R12.reuse ;  /* 0x0000000213087825 */ /* 0x102fe200078e020c */
[----:B------:R-:W-:Y:S04]  /*a320*/  STL.64 [R1+0x8], R10 ;  /* 0x0000080a01007387 */ /* 0x000fe80000100a00 */
[----:B------:R-:W-:Y:S04]  /*a330*/  STL.64 [R1+0xce0], R18 ;  /* 0x000ce01201007387 */ /* 0x000fe80000100a00 */
[----:B------:R0:W-:Y:S04]  /*a340*/  STL.64 [R1], R8 ;  /* 0x0000000801007387 */ /* 0x0001e80000100a00 */
[----:B------:R-:W-:Y:S04]  /*a350*/  STL.64 [R1+0xc20], R26 ;  /* 0x000c201a01007387 */ /* 0x000fe80000100a00 */
[----:B------:R-:W-:Y:S01]  /*a360*/  STL.64 [R1+0xce8], R22 ;  /* 0x000ce81601007387 */ /* 0x000fe20000100a00 */
[----:B0-----:R-:W-:-:S03]  /*a370*/  IMAD.WIDE R8, R21, 0x2, R12 ;  /* 0x0000000215087825 */ /* 0x001fc600078e020c */
[----:B------:R-:W-:Y:S01]  /*a380*/  STL.64 [R1+0xc28], R24 ;  /* 0x000c281801007387 */ /* 0x000fe20000100a00 */
[----:B--2---:R-:W-:-:S04]  /*a390*/  IMAD.WIDE R10, R7, 0x2, R12 ;  /* 0x00000002070a7825 */ /* 0x004fc800078e020c */
[--C-:B------:R-:W-:Y:S01]  /*a3a0*/  IMAD.WIDE R6, R28, 0x2, R12.reuse ;  /* 0x000000021c067825 */ /* 0x100fe200078e020c */
[----:B------:R0:W-:Y:S04]  /*a3b0*/  STL.64 [R1+0x58], R10 ;  /* 0x0000580a01007387 */ /* 0x0001e80000100a00 */
[----:B------:R1:W-:Y:S04]  /*a3c0*/  STL.64 [R1+0x68], R8 ;  /* 0x0000680801007387 */ /* 0x0003e80000100a00 */
[----:B------:R2:W-:Y:S01]  /*a3d0*/  STL.64 [R1+0x80], R6 ;  /* 0x0000800601007387 */ /* 0x0005e20000100a00 */
[----:B0-----:R-:W-:-:S04]  /*a3e0*/  IMAD.WIDE R10, R29, 0x2, R12 ;  /* 0x000000021d0a7825 */ /* 0x001fc800078e020c */
[--C-:B-1----:R-:W-:Y:S01]  /*a3f0*/  IMAD.WIDE R8, R2, 0x2, R12.reuse ;  /* 0x0000000202087825 */ /* 0x102fe200078e020c */
[----:B------:R-:W-:Y:S03]  /*a400*/  STL.64 [R1+0x90], R10 ;  /* 0x0000900a01007387 */ /* 0x000fe60000100a00 */
[--C-:B--2---:R-:W-:Y:S01]  /*a410*/  IMAD.WIDE R6, R3, 0x2, R12.reuse ;  /* 0x0000000203067825 */ /* 0x104fe200078e020c */
[----:B------:R-:W-:Y:S03]  /*a420*/  STL.64 [R1+0xa8], R8 ;  /* 0x0000a80801007387 */ /* 0x000fe60000100a00 */
[--C-:B------:R-:W-:Y:S02]  /*a430*/  IMAD.WIDE R2, R5, 0x2, R12.reuse ;  /* 0x0000000205027825 */ /* 0x100fe400078e020c */
[----:B------:R-:W2:Y:S04]  /*a440*/  LDL R5, [R1+0x1a0] ;  /* 0x0001a00001057983 */ /* 0x000ea80000100800 */
[----:B------:R-:W-:Y:S04]  /*a450*/  STL.64 [R1+0xc8], R6 ;  /* 0x0000c80601007387 */ /* 0x000fe80000100a00 */
[----:B------:R-:W3:Y:S04]  /*a460*/  LDL R24, [R1+0x178] ;  /* 0x0001780001187983 */ /* 0x000ee80000100800 */
[----:B------:R-:W-:Y:S04]  /*a470*/  STL.64 [R1+0xd8], R2 ;  /* 0x0000d80201007387 */ /* 0x000fe80000100a00 */
[----:B------:R-:W4:Y:S04]  /*a480*/  LDL R25, [R1+0x24c] ;  /* 0x00024c0001197983 */ /* 0x000f280000100800 */
[----:B----4-:R0:W-:Y:S04]  /*a490*/  STL [R1+0xd28], R25 ;  /* 0x000d281901007387 */ /* 0x0101e80000100800 */
[----:B0-----:R-:W4:Y:S04]  /*a4a0*/  LDL R25, [R1+0x17c] ;  /* 0x00017c0001197983 */ /* 0x001f280000100800 */
[----:B---3--:R0:W-:Y:S04]  /*a4b0*/  STL [R1+0xd2c], R24 ;  /* 0x000d2c1801007387 */ /* 0x0081e80000100800 */
[----:B0-----:R-:W3:Y:S04]  /*a4c0*/  LDL R24, [R1+0x248] ;  /* 0x0002480001187983 */ /* 0x001ee80000100800 */
[----:B----4-:R0:W-:Y:S04]  /*a4d0*/  STL [R1+0xd30], R25 ;  /* 0x000d301901007387 */ /* 0x0101e80000100800 */
[----:B0-----:R-:W4:Y:S04]  /*a4e0*/  LDL R25, [R1+0x244] ;  /* 0x0002440001197983 */ /* 0x001f280000100800 */
[----:B---3--:R0:W-:Y:S04]  /*a4f0*/  STL [R1+0xd34], R24 ;  /* 0x000d341801007387 */ /* 0x0081e80000100800 */
[----:B0-----:R-:W3:Y:S04]  /*a500*/  LDL R24, [R1+0x23c] ;  /* 0x00023c0001187983 */ /* 0x001ee80000100800 */
[----:B----4-:R0:W-:Y:S04]  /*a510*/  STL [R1+0xd38], R25 ;  /* 0x000d381901007387 */ /* 0x0101e80000100800 */
[----:B0-----:R-:W4:Y:S04]  /*a520*/  LDL R25, [R1+0x234] ;  /* 0x0002340001197983 */ /* 0x001f280000100800 */
[----:B---3--:R0:W-:Y:S04]  /*a530*/  STL [R1+0xd3c], R24 ;  /* 0x000d3c1801007387 */ /* 0x0081e80000100800 */
[----:B0-----:R-:W3:Y:S01]  /*a540*/  LDL R24, [R1+0x190] ;  /* 0x0001900001187983 */ /* 0x001ee20000100800 */
[----:B--2---:R-:W-:-:S03]  /*a550*/  IMAD.WIDE R28, R5, 0x2, R12 ;  /* 0x00000002051c7825 */ /* 0x004fc600078e020c */
[----:B----4-:R3:W-:Y:S04]  /*a560*/  STL [R1+0xd40], R25 ;  /* 0x000d401901007387 */ /* 0x0107e80000100800 */
[----:B------:R-:W2:Y:S04]  /*a570*/  LDL R22, [R1+0x250] ;  /* 0x0002500001167983 */ /* 0x000ea80000100800 */
[----:B------:R-:W4:Y:S04]  /*a580*/  LDL R23, [R1+0x254] ;  /* 0x0002540001177983 */ /* 0x000f280000100800 */
[----:B------:R-:W2:Y:S01]  /*a590*/  LDL R26, [R1+0x258] ;  /* 0x00025800011a7983 */ /* 0x000ea20000100800 */
[----:B---3--:R-:W-:-:S03]  /*a5a0*/  IMAD.WIDE R24, R24, 0x2, R12 ;  /* 0x0000000218187825 */ /* 0x008fc600078e020c */
[----:B------:R-:W3:Y:S04]  /*a5b0*/  LDL R27, [R1+0x25c] ;  /* 0x00025c00011b7983 */ /* 0x000ee80000100800 */
[----:B------:R-:W2:Y:S04]  /*a5c0*/  LDL R18, [R1+0x260] ;  /* 0x0002600001127983 */ /* 0x000ea80000100800 */
        /* <DEDUP_REMOVED lines=12> */
[----:B------:R0:W-:Y:S04]  /*a690*/  STL.64 [R1+0xe8], R28 ;  /* 0x0000e81c01007387 */ /* 0x0001e80000100a00 */
[----:B------:R-:W2:Y:S04]  /*a6a0*/  LDL R21, [R1+0x294] ;  /* 0x0002940001157983 */ /* 0x000ea80000100800 */
[----:B------:R-:W2:Y:S04]  /*a6b0*/  LDL R3, [R1+0x2b4] ;  /* 0x0002b40001037983 */ /* 0x000ea80000100800 */
[----:B0-----:R-:W2:Y:S04]  /*a6c0*/  LDL R28, [R1+0x298] ;  /* 0x00029800011c7983 */ /* 0x001ea80000100800 */
[----:B------:R-:W2:Y:S04]  /*a6d0*/  LDL R29, [R1+0x2b0] ;  /* 0x0002b000011d7983 */ /* 0x000ea80000100800 */
[----:B------:R-:W2:Y:S04]  /*a6e0*/  LDL R5, [R1+0x2b8] ;  /* 0x0002b80001057983 */ /* 0x000ea80000100800 */
[----:B------:R0:W-:Y:S04]  /*a6f0*/  STL.64 [R1+0x100], R24 ;  /* 0x0001001801007387 */ /* 0x0001e80000100a00 */
[----:B0-----:R-:W2:Y:S02]  /*a700*/  LDL.LU R25, [R1+0xd40] ;  /* 0x000d400001197983 */ /* 0x001ea40000300800 */
[----:B--2---:R-:W-:-:S05]  /*a710*/  IMAD.WIDE R24, R25, 0x2, R12 ;  /* 0x0000000219187825 */ /* 0x004fca00078e020c */
        /* <DEDUP_REMOVED lines=18> */
[----:B------:R0:W-:Y:S02]  /*a840*/  STL.64 [R1+0x188], R24 ;  /* 0x0001881801007387 */ /* 0x0001e40000100a00 */
[----:B0-----:R-:W-:-:S04]  /*a850*/  IMAD.WIDE R24, R22, 0x2, R12 ;  /* 0x0000000216187825 */ /* 0x001fc800078e020c */
[--C-:B----4-:R-:W-:Y:S01]  /*a860*/  IMAD.WIDE R22, R23, 0x2, R12.reuse ;  /* 0x0000000217167825 */ /* 0x110fe200078e020c */
[----:B------:R0:W-:Y:S04]  /*a870*/  STL.64 [R1+0x198], R24 ;  /* 0x0001981801007387 */ /* 0x0001e80000100a00 */
[----:B------:R3:W-:Y:S01]  /*a880*/  STL.64 [R1+0x1b0], R22 ;  /* 0x0001b01601007387 */ /* 0x0007e20000100a00 */
[----:B0-----:R-:W-:-:S04]  /*a890*/  IMAD.WIDE R24, R26, 0x2, R12 ;  /* 0x000000021a187825 */ /* 0x001fc800078e020c */
[--C-:B---3--:R-:W-:Y:S01]  /*a8a0*/  IMAD.WIDE R22, R27, 0x2, R12.reuse ;  /* 0x000000021b167825 */ /* 0x108fe200078e020c */
[----:B------:R0:W-:Y:S03]  /*a8b0*/  STL.64 [R1+0x1c0], R24 ;  /* 0x0001c01801007387 */ /* 0x0001e60000100a00 */
[--C-:B------:R-:W-:Y:S01]  /*a8c0*/  IMAD.WIDE R26, R18, 0x2, R12.reuse ;  /* 0x00000002121a7825 */ /* 0x100fe200078e020c */
[----:B------:R1:W-:Y:S04]  /*a8d0*/  STL.64 [R1+0x1d8], R22 ;  /* 0x0001d81601007387 */ /* 0x0003e80000100a00 */
[----:B------:R-:W-:Y:S01]  /*a8e0*/  STL.64 [R1+0x1e8], R26 ;  /* 0x0001e81a01007387 */ /* 0x000fe20000100a00 */
[----:B0-----:R-:W-:-:S04]  /*a8f0*/  IMAD.WIDE R24, R19, 0x2, R12 ;  /* 0x0000000213187825 */ /* 0x001fc800078e020c */
[--C-:B-1----:R-:W-:Y:S01]  /*a900*/  IMAD.WIDE R22, R16, 0x2, R12.reuse ;  /* 0x0000000210167825 */ /* 0x102fe200078e020c */
[----:B------:R-:W-:Y:S03]  /*a910*/  STL.64 [R1+0x200], R24 ;  /* 0x0002001801007387 */ /* 0x000fe60000100a00 */
[--C-:B------:R-:W-:Y:S01]  /*a920*/  IMAD.WIDE R18, R17, 0x2, R12.reuse ;  /* 0x0000000211127825 */ /* 0x100fe200078e020c */
[----:B------:R-:W-:Y:S03]  /*a930*/  STL.64 [R1+0x218], R22 ;  /* 0x0002181601007387 */ /* 0x000fe60000100a00 */
[--C-:B------:R-:W-:Y:S01]  /*a940*/  IMAD.WIDE R16, R14, 0x2, R12.reuse ;  /* 0x000000020e107825 */ /* 0x100fe200078e020c */
[----:B------:R0:W-:Y:S03]  /*a950*/  STL.64 [R1+0x228], R18 ;  /* 0x0002281201007387 */ /* 0x0001e60000100a00 */
[--C-:B------:R-:W-:Y:S01]  /*a960*/  IMAD.WIDE R14, R15, 0x2, R12.reuse ;  /* 0x000000020f0e7825 */ /* 0x100fe200078e020c */
[----:B------:R1:W-:Y:S04]  /*a970*/  STL.64 [R1+0x2a0], R16 ;  /* 0x0002a01001007387 */ /* 0x0003e80000100a00 */
[----:B------:R2:W-:Y:S01]  /*a980*/  STL.64 [R1+0x3f0], R14 ;  /* 0x0003f00e01007387 */ /* 0x0005e20000100a00 */
[----:B0-----:R-:W-:-:S04]  /*a990*/  IMAD.WIDE R18, R10, 0x2, R12 ;  /* 0x000000020a127825 */ /* 0x001fc800078e020c */
[--C-:B-1----:R-:W-:Y:S01]  /*a9a0*/  IMAD.WIDE R16, R11, 0x2, R12.reuse ;  /* 0x000000020b107825 */ /* 0x102fe200078e020c */
[----:B------:R-:W-:Y:S03]  /*a9b0*/  STL.64 [R1+0x400], R18 ;  /* 0x0004001201007387 */ /* 0x000fe60000100a00 */
[--C-:B--2---:R-:W-:Y:S01]  /*a9c0*/  IMAD.WIDE R14, R8, 0x2, R12.reuse ;  /* 0x00000002080e7825 */ /* 0x104fe200078e020c */
[----:B------:R-:W-:Y:S03]  /*a9d0*/  STL.64 [R1+0x410], R16 ;  /* 0x0004101001007387 */ /* 0x000fe60000100a00 */
[--C-:B------:R-:W-:Y:S01]  /*a9e0*/  IMAD.WIDE R10, R9, 0x2, R12.reuse ;  /* 0x00000002090a7825 */ /* 0x100fe200078e020c */
[----:B------:R0:W-:Y:S03]  /*a9f0*/  STL.64 [R1+0x420], R14 ;  /* 0x0004200e01007387 */ /* 0x0001e60000100a00 */
[----:B------:R-:W-:-:S02]  /*aa00*/  IMAD.WIDE R8, R2, 0x2, R12 ;  /* 0x0000000202087825 */ /* 0x000fc400078e020c */
[----:B------:R-:W2:Y:S04]  /*aa10*/  LDL R2, [R1+0x2bc] ;  /* 0x0002bc0001027983 */ /* 0x000ea80000100800 */
[----:B------:R1:W-:Y:S01]  /*aa20*/  STL.64 [R1+0x430], R10 ;  /* 0x0004300a01007387 */ /* 0x0003e20000100a00 */
[----:B0-----:R-:W-:-:S03]  /*aa30*/  IMAD.WIDE R14, R6, 0x2, R12 ;  /* 0x00000002060e7825 */ /* 0x001fc600078e020c */
[----:B------:R0:W-:Y:S04]  /*aa40*/  STL.64 [R1+0x440], R8 ;  /* 0x0004400801007387 */ /* 0x0001e80000100a00 */
[----:B------:R-:W-:Y:S01]  /*aa50*/  STL.64 [R1+0x450], R14 ;  /* 0x0004500e01007387 */ /* 0x000fe20000100a00 */
[----:B-1----:R-:W-:-:S04]  /*aa60*/  IMAD.WIDE R10, R7, 0x2, R12 ;  /* 0x00000002070a7825 */ /* 0x002fc800078e020c */
[--C-:B0-----:R-:W-:Y:S01]  /*aa70*/  IMAD.WIDE R8, R21, 0x2, R12.reuse ;  /* 0x0000000215087825 */ /* 0x101fe200078e020c */
[----:B------:R0:W-:Y:S03]  /*aa80*/  STL.64 [R1+0x460], R10 ;  /* 0x0004600a01007387 */ /* 0x0001e60000100a00 */
[--C-:B------:R-:W-:Y:S01]  /*aa90*/  IMAD.WIDE R6, R28, 0x2, R12.reuse ;  /* 0x000000021c067825 */ /* 0x100fe200078e020c */
[----:B------:R1:W-:Y:S04]  /*aaa0*/  STL.64 [R1+0x470], R8 ;  /* 0x0004700801007387 */ /* 0x0003e80000100a00 */
[----:B------:R3:W-:Y:S01]  /*aab0*/  STL.64 [R1+0x480], R6 ;  /* 0x0004800601007387 */ /* 0x0007e20000100a00 */
[----:B0-----:R-:W-:-:S04]  /*aac0*/  IMAD.WIDE R10, R29, 0x2, R12 ;  /* 0x000000021d0a7825 */ /* 0x001fc800078e020c */
[--C-:B-1----:R-:W-:Y:S01]  /*aad0*/  IMAD.WIDE R8, R3, 0x2, R12.reuse ;  /* 0x0000000203087825 */ /* 0x102fe200078e020c */
[----:B------:R-:W-:Y:S03]  /*aae0*/  STL.64 [R1+0x490], R10 ;  /* 0x0004900a01007387 */ /* 0x000fe60000100a00 */
[--C-:B---3--:R-:W-:Y:S01]  /*aaf0*/  IMAD.WIDE R6, R5, 0x2, R12.reuse ;  /* 0x0000000205067825 */ /* 0x108fe200078e020c */
[----:B------:R-:W3:Y:S04]  /*ab00*/  LDL R3, [R1+0x2c0] ;  /* 0x0002c00001037983 */ /* 0x000ee80000100800 */
[----:B------:R-:W-:Y:S04]  /*ab10*/  STL.64 [R1+0x4a0], R8 ;  /* 0x0004a00801007387 */ /* 0x000fe80000100a00 */
[----:B------:R-:W4:Y:S04]  /*ab20*/  LDL R24, [R1+0x2d8] ;  /* 0x0002d80001187983 */ /* 0x000f280000100800 */
[----:B------:R-:W-:Y:S04]  /*ab30*/  STL.64 [R1+0x4b0], R6 ;  /* 0x0004b00601007387 */ /* 0x000fe80000100a00 */
[----:B------:R-:W2:Y:S04]  /*ab40*/  LDL R25, [R1+0x2dc] ;  /* 0x0002dc0001197983 */ /* 0x000ea80000100800 */
[----:B--2---:R0:W-:Y:S04]  /*ab50*/  STL [R1+0xd10], R25 ;  /* 0x000d101901007387 */ /* 0x0041e80000100800 */
[----:B0-----:R-:W2:Y:S04]  /*ab60*/  LDL R25, [R1+0x2d4] ;  /* 0x0002d40001197983 */ /* 0x001ea80000100800 */
[----:B----4-:R0:W-:Y:S04]  /*ab70*/  STL [R1+0xd14], R24 ;  /* 0x000d141801007387 */ /* 0x0101e80000100800 */
[----:B0-----:R-:W4:Y:S04]  /*ab80*/  LDL R24, [R1+0x2d0] ;  /* 0x0002d00001187983 */ /* 0x001f280000100800 */
[----:B--2---:R0:W-:Y:S04]  /*ab90*/  STL [R1+0xd18], R25 ;  /* 0x000d181901007387 */ /* 0x0041e80000100800 */
[----:B0-----:R-:W2:Y:S04]  /*aba0*/  LDL R25, [R1+0x2cc] ;  /* 0x0002cc0001197983 */ /* 0x001ea80000100800 */
[----:B----4-:R0:W-:Y:S04]  /*abb0*/  STL [R1+0xd1c], R24 ;  /* 0x000d1c1801007387 */ /* 0x0101e80000100800 */
[----:B0-----:R-:W4:Y:S04]  /*abc0*/  LDL R24, [R1+0x2c8] ;  /* 0x0002c80001187983 */ /* 0x001f280000100800 */
[----:B--2---:R0:W-:Y:S04]  /*abd0*/  STL [R1+0xd20], R25 ;  /* 0x000d201901007387 */ /* 0x0041e80000100800 */
[----:B0-----:R-:W2:Y:S01]  /*abe0*/  LDL R25, [R1+0x2c4] ;  /* 0x0002c40001197983 */ /* 0x001ea20000100800 */
[----:B------:R-:W-:-:S03]  /*abf0*/  IMAD.WIDE R6, R2, 0x2, R12 ;  /* 0x0000000202067825 */ /* 0x000fc600078e020c */
[----:B----4-:R-:W-:Y:S01]  /*ac00*/  STL [R1+0xd24], R24 ;  /* 0x000d241801007387 */ /* 0x010fe20000100800 */
[----:B---3--:R-:W-:-:S03]  /*ac10*/  IMAD.WIDE R2, R3, 0x2, R12 ;  /* 0x0000000203027825 */ /* 0x008fc600078e020c */
[----:B------:R-:W3:Y:S04]  /*ac20*/  LDL R22, [R1+0x2e0] ;  /* 0x0002e00001167983 */ /* 0x000ee80000100800 */
[----:B------:R-:W4:Y:S04]  /*ac30*/  LDL R23, [R1+0x2e4] ;  /* 0x0002e40001177983 */ /* 0x000f280000100800 */
[----:B------:R-:W3:Y:S04]  /*ac40*/  LDL R26, [R1+0x2e8] ;  /* 0x0002e800011a7983 */ /* 0x000ee80000100800 */
        /* <DEDUP_REMOVED lines=8> */
[----:B------:R0:W-:Y:S04]  /*acd0*/  STL.64 [R1+0x4c0], R6 ;  /* 0x0004c00601007387 */ /* 0x0001e80000100a00 */
[----:B------:R-:W3:Y:S04]  /*ace0*/  LDL R10, [R1+0x30c] ;  /* 0x00030c00010a7983 */ /* 0x000ee80000100800 */
[----:B------:R-:W3:Y:S04]  /*acf0*/  LDL R11, [R1+0x310] ;  /* 0x00031000010b7983 */ /* 0x000ee80000100800 */
[----:B------:R-:W3:Y:S04]  /*ad00*/  LDL R8, [R1+0x314] ;  /* 0x0003140001087983 */ /* 0x000ee80000100800 */
[----:B------:R-:W3:Y:S04]  /*ad10*/  LDL R9, [R1+0x318] ;  /* 0x0003180001097983 */ /* 0x000ee80000100800 */
[----:B0-----:R-:W3:Y:S04]  /*ad20*/  LDL R6, [R1+0x31c] ;  /* 0x00031c0001067983 */ /* 0x001ee80000100800 */
[----:B------:R-:W3:Y:S04]  /*ad30*/  LDL R7, [R1+0x320] ;  /* 0x0003200001077983 */ /* 0x000ee80000100800 */
[----:B------:R-:W3:Y:S04]  /*ad40*/  LDL R21, [R1+0x324] ;  /* 0x0003240001157983 */ /* 0x000ee80000100800 */
[----:B------:R-:W3:Y:S04]  /*ad50*/  LDL R28, [R1+0x328] ;  /* 0x00032800011c7983 */ /* 0x000ee80000100800 */
[----:B------:R-:W3:Y:S04]  /*ad60*/  LDL R29, [R1+0x32c] ;  /* 0x00032c00011d7983 */ /* 0x000ee80000100800 */
[----:B------:R0:W-:Y:S04]  /*ad70*/  STL.64 [R1+0x4d0], R2 ;  /* 0x0004d00201007387 */ /* 0x0001e80000100a00 */
[----:B0-----:R-:W3:Y:S04]  /*ad80*/  LDL R2, [R1+0x330] ;  /* 0x0003300001027983 */ /* 0x001ee80000100800 */
[----:B------:R-:W3:Y:S01]  /*ad90*/  LDL R3, [R1+0x334] ;  /* 0x0003340001037983 */ /* 0x000ee20000100800 */
        /* <DEDUP_REMOVED lines=20> */
[----:B---3--:R-:W-:-:S04]  /*aee0*/  IMAD.WIDE R24, R22, 0x2, R12 ;  /* 0x0000000216187825 */ /* 0x008fc800078e020c */
[--C-:B----4-:R-:W-:Y:S01]  /*aef0*/  IMAD.WIDE R22, R23, 0x2, R12.reuse ;  /* 0x0000000217167825 */ /* 0x110fe200078e020c */
[----:B------:R0:W-:Y:S04]  /*af00*/  STL.64 [R1+0x550], R24 ;  /* 0x0005501801007387 */ /* 0x0001e80000100a00 */
[----:B------:R1:W-:Y:S01]  /*af10*/  STL.64 [R1+0x560], R22 ;  /* 0x0005601601007387 */ /* 0x0003e20000100a00 */
[----:B0-----:R-:W-:-:S04]  /*af20*/  IMAD.WIDE R24, R26, 0x2, R12 ;  /* 0x000000021a187825 */ /* 0x001fc800078e020c */
[--C-:B-1----:R-:W-:Y:S01]  /*af30*/  IMAD.WIDE R22, R27, 0x2, R12.reuse ;  /* 0x000000021b167825 */ /* 0x102fe200078e020c */
[----:B------:R0:W-:Y:S04]  /*af40*/  STL.64 [R1+0x570], R24 ;  /* 0x0005701801007387 */ /* 0x0001e80000100a00 */
[----:B------:R1:W-:Y:S01]  /*af50*/  STL.64 [R1+0x580], R22 ;  /* 0x0005801601007387 */ /* 0x0003e20000100a00 */
[----:B0-----:R-:W-:-:S04]  /*af60*/  IMAD.WIDE R24, R18, 0x2, R12 ;  /* 0x0000000212187825 */ /* 0x001fc800078e020c */
[--C-:B------:R-:W-:Y:S01]  /*af70*/  IMAD.WIDE R18, R19, 0x2, R12.reuse ;  /* 0x0000000213127825 */ /* 0x100fe200078e020c */
[----:B------:R-:W-:Y:S03]  /*af80*/  STL.64 [R1+0x590], R24 ;  /* 0x0005901801007387 */ /* 0x000fe60000100a00 */
[--C-:B-1----:R-:W-:Y:S01]  /*af90*/  IMAD.WIDE R22, R16, 0x2, R12.reuse ;  /* 0x0000000210167825 */ /* 0x102fe200078e020c */
[----:B------:R0:W-:Y:S03]  /*afa0*/  STL.64 [R1+0x5a0], R18 ;  /* 0x0005a01201007387 */ /* 0x0001e60000100a00 */
[--C-:B------:R-:W-:Y:S01]  /*afb0*/  IMAD.WIDE R16, R17, 0x2, R12.reuse ;  /* 0x0000000211107825 */ /* 0x100fe200078e020c */
[----:B------:R-:W-:Y:S03]  /*afc0*/  STL.64 [R1+0x5b0], R22 ;  /* 0x0005b01601007387 */ /* 0x000fe60000100a00 */
[----:B0-----:R-:W-:-:S02]  /*afd0*/  IMAD.WIDE R18, R5, 0x2, R12 ;  /* 0x0000000205127825 */ /* 0x001fc400078e020c */
[----:B------:R-:W2:Y:S04]  /*afe0*/  LDL R5, [R1+0x338] ;  /* 0x0003380001057983 */ /* 0x000ea80000100800 */
[----:B------:R0:W-:Y:S04]  /*aff0*/  STL.64 [R1+0x5c0], R16 ;  /* 0x0005c01001007387 */ /* 0x0001e80000100a00 */
[----:B------:R1:W-:Y:S01]  /*b000*/  STL.64 [R1+0x5d0], R18 ;  /* 0x0005d01201007387 */ /* 0x0003e20000100a00 */
[----:B0-----:R-:W-:-:S04]  /*b010*/  IMAD.WIDE R16, R14, 0x2, R12 ;  /* 0x000000020e107825 */ /* 0x001fc800078e020c */
[--C-:B------:R-:W-:Y:S01]  /*b020*/  IMAD.WIDE R14, R15, 0x2, R12.reuse ;  /* 0x000000020f0e7825 */ /* 0x100fe200078e020c */
[----:B------:R0:W-:Y:S03]  /*b030*/  STL.64 [R1+0x5e0], R16 ;  /* 0x0005e01001007387 */ /* 0x0001e60000100a00 */
[--C-:B-1----:R-:W-:Y:S01]  /*b040*/  IMAD.WIDE R18, R10, 0x2, R12.reuse ;  /* 0x000000020a127825 */ /* 0x102fe200078e020c */
        /* <DEDUP_REMOVED lines=15> */
[--C-:B---3--:R-:W-:Y:S02]  /*b140*/  IMAD.WIDE R6, R29, 0x2, R12.reuse ;  /* 0x000000021d067825 */ /* 0x108fe400078e020c */
[----:B------:R-:W3:Y:S04]  /*b150*/  LDL R29, [R1+0x33c] ;  /* 0x00033c00011d7983 */ /* 0x000ee80000100800 */
[----:B------:R0:W-:Y:S04]  /*b160*/  STL.64 [R1+0x670], R8 ;  /* 0x0006700801007387 */ /* 0x0001e80000100a00 */
[----:B------:R1:W-:Y:S01]  /*b170*/  STL.64 [R1+0x680], R6 ;  /* 0x0006800601007387 */ /* 0x0003e20000100a00 */
[----:B0-----:R-:W-:-:S03]  /*b180*/  IMAD.WIDE R8, R2, 0x2, R12 ;  /* 0x0000000202087825 */ /* 0x001fc600078e020c */
[----:B------:R-:W4:Y:S01]  /*b190*/  LDL R2, [R1+0x344] ;  /* 0x0003440001027983 */ /* 0x000f220000100800 */
[----:B-1----:R-:W-:-:S03]  /*b1a0*/  IMAD.WIDE R6, R3, 0x2, R12 ;  /* 0x0000000203067825 */ /* 0x002fc600078e020c */
[----:B------:R-:W-:Y:S04]  /*b1b0*/  STL.64 [R1+0x690], R8 ;  /* 0x0006900801007387 */ /* 0x000fe80000100a00 */
[----:B------:R-:W2:Y:S04]  /*b1c0*/  LDL R3, [R1+0x348] ;  /* 0x0003480001037983 */ /* 0x000ea80000100800 */
[----:B------:R-:W-:Y:S04]  /*b1d0*/  STL.64 [R1+0x6a0], R6 ;  /* 0x0006a00601007387 */ /* 0x000fe80000100a00 */
[----:B--2---:R0:W-:Y:S04]  /*b1e0*/  STL [R1+0xd08], R3 ;  /* 0x000d080301007387 */ /* 0x0041e80000100800 */
[----:B0-----:R-:W2:Y:S04]  /*b1f0*/  LDL R3, [R1+0x340] ;  /* 0x0003400001037983 */ /* 0x001ea80000100800 */
[----:B----4-:R-:W-:Y:S04]  /*b200*/  STL [R1+0xd0c], R2 ;  /* 0x000d0c0201007387 */ /* 0x010fe80000100800 */
[----:B------:R-:W4:Y:S04]  /*b210*/  LDL R21, [R1+0x35c] ;  /* 0x00035c0001157983 */ /* 0x000f280000100800 */
[----:B----4-:R0:W-:Y:S04]  /*b220*/  STL.64 [R1+0xcf8], R20 ;  /* 0x000cf81401007387 */ /* 0x0101e80000100a00 */
[----:B0-----:R-:W4:Y:S04]  /*b230*/  LDL R21, [R1+0x354] ;  /* 0x0003540001157983 */ /* 0x001f280000100800 */
[----:B------:R-:W2:Y:S04]  /*b240*/  LDL R20, [R1+0x350] ;  /* 0x0003500001147983 */ /* 0x000ea80000100800 */
[----:B----4-:R0:W-:Y:S04]  /*b250*/  STL [R1+0xd00], R21 ;  /* 0x000d001501007387 */ /* 0x0101e80000100800 */
[----:B0-----:R-:W4:Y:S04]  /*b260*/  LDL R21, [R1+0x34c] ;  /* 0x00034c0001157983 */ /* 0x001f280000100800 */
[----:B--2---:R-:W-:Y:S04]  /*b270*/  STL [R1+0xd04], R20 ;  /* 0x000d041401007387 */ /* 0x004fe80000100800 */
[----:B------:R-:W2:Y:S04]  /*b280*/  LDL.LU R24, [R1+0x180] ;  /* 0x0001800001187983 */ /* 0x000ea80000300800 */
[----:B------:R-:W2:Y:S01]  /*b290*/  LDL.LU R25, [R1+0x14c] ;  /* 0x00014c0001197983 */ /* 0x000ea20000300800 */
[----:B------:R-:W-:-:S04]  /*b2a0*/  IMAD.WIDE R6, R5, 0x2, R12 ;  /* 0x0000000205067825 */ /* 0x000fc800078e020c */
[--C-:B------:R-:W-:Y:S01]  /*b2b0*/  IMAD.WIDE R2, R3, 0x2, R12.reuse ;  /* 0x0000000203027825 */ /* 0x100fe200078e020c */
[----:B--2---:R0:W-:Y:S04]  /*b2c0*/  STL.64 [R1+0xcf0], R24 ;  /* 0x000cf01801007387 */ /* 0x0041e80000100a00 */
[----:B------:R-:W2:Y:S04]  /*b2d0*/  LDL R22, [R1+0x360] ;  /* 0x0003600001167983 */ /* 0x000ea80000100800 */
[----:B------:R-:W2:Y:S04]  /*b2e0*/  LDL R23, [R1+0x364] ;  /* 0x0003640001177983 */ /* 0x000ea80000100800 */
[----:B0-----:R-:W2:Y:S04]  /*b2f0*/  LDL R25, [R1+0x358] ;  /* 0x0003580001197983 */ /* 0x001ea80000100800 */
[----:B------:R3:W-:Y:S04]  /*b300*/  STL.64 [R1+0x6b0], R6 ;  /* 0x0006b00601007387 */ /* 0x0007e80000100a00 */
[----:B------:R-:W2:Y:S04]  /*b310*/  LDL R18, [R1+0x368] ;  /* 0x0003680001127983 */ /* 0x000ea80000100800 */
        /* <DEDUP_REMOVED lines=16> */
[----:B------:R-:W2:Y:S04]  /*b420*/  LDL.LU R26, [R1+0x120] ;  /* 0x00012000011a7983 */ /* 0x000ea80000300800 */
[----:B------:R-:W2:Y:S04]  /*b430*/  LDL.LU R27, [R1+0xfc] ;  /* 0x0000fc00011b7983 */ /* 0x000ea80000300800 */
[----:B------:R0:W-:Y:S04]  /*b440*/  STL.64 [R1+0x6d0], R2 ;  /* 0x0006d00201007387 */ /* 0x0001e80000100a00 */
[----:B0-----:R-:W2:Y:S02]  /*b450*/  LDL.LU R2, [R1+0xd0c] ;  /* 0x000d0c0001027983 */ /* 0x001ea40000300800 */
[----:B--2---:R-:W-:-:S05]  /*b460*/  IMAD.WIDE R2, R2, 0x2, R12 ;  /* 0x0000000202027825 */ /* 0x004fca00078e020c */
[----:B------:R0:W-:Y:S04]  /*b470*/  STL.64 [R1+0x6e0], R2 ;  /* 0x0006e00201007387 */ /* 0x0001e80000100a00 */
[----:B0-----:R-:W2:Y:S01]  /*b480*/  LDL.LU R3, [R1+0xd08] ;  /* 0x000d080001037983 */ /* 0x001ea20000300800 */
[----:B----4-:R-:W-:-:S04]  /*b490*/  IMAD.WIDE R20, R21, 0x2, R12 ;  /* 0x0000000215147825 */ /* 0x010fc800078e020c */
[----:B--2---:R-:W-:-:S05]  /*b4a0*/  IMAD.WIDE R2, R3, 0x2, R12 ;  /* 0x0000000203027825 */ /* 0x004fca00078e020c */
[----:B------:R0:W-:Y:S04]  /*b4b0*/  STL.64 [R1+0x6f0], R2 ;  /* 0x0006f00201007387 */ /* 0x0001e80000100a00 */
[----:B0-----:R-:W2:Y:S04]  /*b4c0*/  LDL R2, [R1+0x148] ;  /* 0x0001480001027983 */ /* 0x001ea80000100800 */
[----:B------:R-:W4:Y:S04]  /*b4d0*/  LDL R3, [R1+0x124] ;  /* 0x0001240001037983 */ /* 0x000f280000100800 */
[----:B------:R0:W-:Y:S04]  /*b4e0*/  STL.64 [R1+0x700], R20 ;  /* 0x0007001401007387 */ /* 0x0001e80000100a00 */
[----:B0-----:R-:W2:Y:S02]  /*b4f0*/  LDL.LU R20, [R1+0xd04] ;  /* 0x000d040001147983 */ /* 0x001ea40000300800 */
[----:B--2---:R-:W-:-:S05]  /*b500*/  IMAD.WIDE R20, R20, 0x2, R12 ;  /* 0x0000000214147825 */ /* 0x004fca00078e020c */
[----:B------:R0:W-:Y:S04]  /*b510*/  STL.64 [R1+0x710], R20 ;  /* 0x0007101401007387 */ /* 0x0001e80000100a00 */
[----:B0-----:R-:W2:Y:S02]  /*b520*/  LDL.LU R21, [R1+0xd00] ;  /* 0x000d000001157983 */ /* 0x001ea40000300800 */
[----:B--2---:R-:W-:-:S05]  /*b530*/  IMAD.WIDE R20, R21, 0x2, R12 ;  /* 0x0000000215147825 */ /* 0x004fca00078e020c */
[----:B------:R0:W-:Y:S04]  /*b540*/  STL.64 [R1+0x720], R20 ;  /* 0x0007201401007387 */ /* 0x0001e80000100a00 */
[----:B0-----:R-:W2:Y:S01]  /*b550*/  LDL.LU.64 R20, [R1+0xcf8] ;  /* 0x000cf80001147983 */ /* 0x001ea20000300a00 */
[----:B------:R-:W-:-:S05]  /*b560*/  IMAD.WIDE R24, R25, 0x2, R12 ;  /* 0x0000000219187825 */ /* 0x000fca00078e020c */
[----:B------:R2:W-:Y:S02]  /*b570*/  STL.64 [R1+0x730], R24 ;  /* 0x0007301801007387 */ /* 0x0005e40000100a00 */
[--C-:B--2---:R-:W-:Y:S02]  /*b580*/  IMAD.WIDE R24, R21, 0x2, R12.reuse ;  /* 0x0000000215187825 */ /* 0x104fe400078e020c */
[----:B------:R-:W2:Y:S04]  /*b590*/  LDL R21, [R1+0xa4] ;  /* 0x0000a40001157983 */ /* 0x000ea80000100800 */
[----:B------:R0:W-:Y:S02]  /*b5a0*/  STL.64 [R1+0x740], R24 ;  /* 0x0007401801007387 */ /* 0x0001e40000100a00 */
[----:B0-----:R-:W-:-:S05]  /*b5b0*/  IMAD.WIDE R24, R22, 0x2, R12 ;  /* 0x0000000216187825 */ /* 0x001fca00078e020c */
[----:B------:R0:W-:Y:S04]  /*b5c0*/  STL.64 [R1+0x750], R24 ;  /* 0x0007501801007387 */ /* 0x0001e80000100a00 */
[----:B0-----:R-:W2:Y:S01]  /*b5d0*/  LDL.LU.64 R24, [R1+0xcf0] ;  /* 0x000cf00001187983 */ /* 0x001ea20000300a00 */
[----:B------:R-:W-:-:S05]  /*b5e0*/  IMAD.WIDE R22, R23, 0x2, R12 ;  /* 0x0000000217167825 */ /* 0x000fca00078e020c */
[----:B------:R0:W-:Y:S02]  /*b5f0*/  STL.64 [R1+0x760], R22 ;  /* 0x0007601601007387 */ /* 0x0001e40000100a00 */
[----:B0-----:R-:W-:-:S04]  /*b600*/  IMAD.WIDE R22, R18, 0x2, R12 ;  /* 0x0000000212167825 */ /* 0x001fc800078e020c */
[--C-:B------:R-:W-:Y:S01]  /*b610*/  IMAD.WIDE R18, R19, 0x2, R12.reuse ;  /* 0x0000000213127825 */ /* 0x100fe200078e020c */
[----:B------:R0:W-:Y:S04]  /*b620*/  STL.64 [R1+0x770], R22 ;  /* 0x0007701601007387 */ /* 0x0001e80000100a00 */
[----:B0-----:R-:W4:Y:S04]  /*b630*/  LDL.LU.64 R22, [R1+0xce8] ;  /* 0x000ce80001167983 */ /* 0x001f280000300a00 */
[----:B------:R3:W-:Y:S02]  /*b640*/  STL.64 [R1+0x780], R18 ;  /* 0x0007801201007387 */ /* 0x0007e40000100a00 */
[----:B---3--:R-:W-:-:S04]  /*b650*/  IMAD.WIDE R18, R16, 0x2, R12 ;  /* 0x0000000210127825 */ /* 0x008fc800078e020c */
[--C-:B------:R-:W-:Y:S01]  /*b660*/  IMAD.WIDE R16, R17, 0x2, R12.reuse ;  /* 0x0000000211107825 */ /* 0x100fe200078e020c */
[----:B------:R0:W-:Y:S04]  /*b670*/  STL.64 [R1+0x790], R18 ;  /* 0x0007901201007387 */ /* 0x0001e80000100a00 */
[----:B0-----:R-:W3:Y:S04]  /*b680*/  LDL.LU.64 R18, [R1+0xce0] ;  /* 0x000ce00001127983 */ /* 0x001ee80000300a00 */
[----:B------:R0:W-:Y:S02]  /*b690*/  STL.64 [R1+0x7a0], R16 ;  /* 0x0007a01001007387 */ /* 0x0001e40000100a00 */
[----:B0-----:R-:W-:-:S04]  /*b6a0*/  IMAD.WIDE R16, R14, 0x2, R12 ;  /* 0x000000020e107825 */ /* 0x001fc800078e020c */
        /* <DEDUP_REMOVED lines=9> */
[----:B0-----:R-:W-:-:S02]  /*b740*/  IMAD.WIDE R10, R5, 0x2, R12 ;  /* 0x00000002050a7825 */ /* 0x001fc400078e020c */
[----:B------:R-:W3:Y:S04]  /*b750*/  LDL R5, [R1+0x380] ;  /* 0x0003800001057983 */ /* 0x000ee80000100800 */
        /* <DEDUP_REMOVED lines=16> */
[----:B--2---:R-:W-:-:S05]  /*b860*/  IMAD.WIDE R28, R24, 0x2, R12 ;  /* 0x00000002181c7825 */ /* 0x004fca00078e020c */
[----:B------:R0:W-:Y:S04]  /*b870*/  STL.64 [R1+0x860], R28 ;  /* 0x0008601c01007387 */ /* 0x0001e80000100a00 */
[----:B------:R1:W-:Y:S01]  /*b880*/  STL.64 [R1+0xc80], R24 ;  /* 0x000c801801007387 */ /* 0x0003e20000100a00 */
[----:B0-----:R-:W-:-:S03]  /*b890*/  IMAD.WIDE R28, R25, 0x2, R12 ;  /* 0x00000002191c7825 */ /* 0x001fc600078e020c */
[----:B-1----:R-:W2:Y:S04]  /*b8a0*/  LDL R24, [R1+0xbc] ;  /* 0x0000bc0001187983 */ /* 0x002ea80000100800 */
[----:B------:R0:W-:Y:S04]  /*b8b0*/  STL.64 [R1+0x870], R28 ;  /* 0x0008701c01007387 */ /* 0x0001e80000100a00 */
[----:B------:R-:W2:Y:S01]  /*b8c0*/  LDL R25, [R1+0xb0] ;  /* 0x0000b00001197983 */ /* 0x000ea20000100800 */
[----:B0-----:R-:W-:-:S04]  /*b8d0*/  IMAD.WIDE R28, R2, 0x2, R12 ;  /* 0x00000002021c7825 */ /* 0x001fc800078e020c */
[--C-:B----4-:R-:W-:Y:S01]  /*b8e0*/  IMAD.WIDE R2, R3, 0x2, R12.reuse ;  /* 0x0000000203027825 */ /* 0x110fe200078e020c */
[----:B------:R0:W-:Y:S04]  /*b8f0*/  STL.64 [R1+0x880], R28 ;  /* 0x0008801c01007387 */ /* 0x0001e80000100a00 */
[----:B0-----:R-:W4:Y:S04]  /*b900*/  LDL.LU.64 R28, [R1+0xcb0] ;  /* 0x000cb000011c7983 */ /* 0x001f280000300a00 */
[----:B------:R0:W-:Y:S02]  /*b910*/  STL.64 [R1+0x890], R2 ;  /* 0x0008900201007387 */ /* 0x0001e40000100a00 */
[----:B0-----:R-:W-:-:S05]  /*b920*/  IMAD.WIDE R2, R26, 0x2, R12 ;  /* 0x000000021a027825 */ /* 0x001fca00078e020c */
[----:B------:R0:W-:Y:S02]  /*b930*/  STL.64 [R1+0x8a0], R2 ;  /* 0x0008a00201007387 */ /* 0x0001e40000100a00 */
[----:B0-----:R-:W-:-:S05]  /*b940*/  IMAD.WIDE R2, R27, 0x2, R12 ;  /* 0x000000021b027825 */ /* 0x001fca00078e020c */
[----:B------:R0:W-:Y:S04]  /*b950*/  STL.64 [R1+0x8b0], R2 ;  /* 0x0008b00201007387 */ /* 0x0001e80000100a00 */
[----:B0-----:R-:W2:Y:S04]  /*b960*/  LDL.LU.64 R2, [R1+0xca8] ;  /* 0x000ca80001027983 */ /* 0x001ea80000300a00 */
[----:B------:R0:W-:Y:S04]  /*b970*/  STL [R1+0xc70], R27 ;  /* 0x000c701b01007387 */ /* 0x0001e80000100800 */
[----:B0-----:R-:W2:Y:S04]  /*b980*/  LDL R27, [R1+0xf8] ;  /* 0x0000f800011b7983 */ /* 0x001ea80000100800 */
[----:B------:R2:W-:Y:S02]  /*b990*/  STL [R1+0xc74], R26 ;  /* 0x000c741a01007387 */ /* 0x0005e40000100800 */
[----:B--2---:R-:W-:-:S05]  /*b9a0*/  IMAD.WIDE R26, R27, 0x2, R12 ;  /* 0x000000021b1a7825 */ /* 0x004fca00078e020c */
[----:B------:R0:W-:Y:S02]  /*b9b0*/  STL.64 [R1+0x8c0], R26 ;  /* 0x0008c01a01007387 */ /* 0x0001e40000100a00 */
[----:B0-----:R-:W-:-:S04]  /*b9c0*/  IMAD.WIDE R26, R24, 0x2, R12 ;  /* 0x00000002181a7825 */ /* 0x001fc800078e020c */
[--C-:B------:R-:W-:Y:S01]  /*b9d0*/  IMAD.WIDE R24, R25, 0x2, R12.reuse ;  /* 0x0000000219187825 */ /* 0x100fe200078e020c */
[----:B------:R0:W-:Y:S04]  /*b9e0*/  STL.64 [R1+0x8d0], R26 ;  /* 0x0008d01a01007387 */ /* 0x0001e80000100a00 */
[----:B------:R1:W-:Y:S01]  /*b9f0*/  STL.64 [R1+0x8e0], R24 ;  /* 0x0008e01801007387 */ /* 0x0003e20000100a00 */
[----:B0-----:R-:W-:-:S04]  /*ba00*/  IMAD.WIDE R26, R21, 0x2, R12 ;  /* 0x00000002151a7825 */ /* 0x001fc800078e020c */
[--C-:B-1----:R-:W-:Y:S02]  /*ba10*/  IMAD.WIDE R24, R2, 0x2, R12.reuse ;  /* 0x0000000202187825 */ /* 0x102fe400078e020c */
[----:B------:R-:W2:Y:S04]  /*ba20*/  LDL.LU R2, [R1+0xca0] ;  /* 0x000ca00001027983 */ /* 0x000ea80000300800 */
[----:B------:R0:W-:Y:S02]  /*ba30*/  STL.64 [R1+0x8f0], R26 ;  /* 0x0008f01a01007387 */ /* 0x0001e40000100a00 */
[--C-:B0-----:R-:W-:Y:S02]  /*ba40*/  IMAD.WIDE R26, R3, 0x2, R12.reuse ;  /* 0x00000002031a7825 */ /* 0x101fe400078e020c */
[----:B------:R-:W2:Y:S04]  /*ba50*/  LDL.LU R3, [R1+0xc9c] ;  /* 0x000c9c0001037983 */ /* 0x000ea80000300800 */
[----:B------:R4:W-:Y:S02]  /*ba60*/  STL.64 [R1+0x900], R24 ;  /* 0x0009001801007387 */ /* 0x0009e40000100a00 */
[----:B----4-:R-:W-:-:S02]  /*ba70*/  IMAD.WIDE R24, R29, 0x2, R12 ;  /* 0x000000021d187825 */ /* 0x010fc400078e020c */
[----:B------:R-:W4:Y:S04]  /*ba80*/  LDL.LU R29, [R1+0xc98] ;  /* 0x000c9800011d7983 */ /* 0x000f280000300800 */
[----:B------:R3:W-:Y:S04]  /*ba90*/  STL.64 [R1+0x910], R26 ;  /* 0x0009101a01007387 */ /* 0x0007e80000100a00 */
[----:B------:R0:W-:Y:S01]  /*baa0*/  STL.64 [R1+0x920], R24 ;  /* 0x0009201801007387 */ /* 0x0001e20000100a00 */
[----:B---3--:R-:W-:-:S04]  /*bab0*/  IMAD.WIDE R26, R7, 0x2, R12 ;  /* 0x00000002071a7825 */ /* 0x008fc800078e020c */
[--C-:B0-----:R-:W-:Y:S01]  /*bac0*/  IMAD.WIDE R24, R11, 0x2, R12.reuse ;  /* 0x000000020b187825 */ /* 0x101fe200078e020c */
[----:B------:R0:W-:Y:S04]  /*bad0*/  STL.64 [R1+0x930], R26 ;  /* 0x0009301a01007387 */ /* 0x0001e80000100a00 */
[----:B------:R1:W-:Y:S01]  /*bae0*/  STL.64 [R1+0x940], R24 ;  /* 0x0009401801007387 */ /* 0x0003e20000100a00 */
[----:B0-----:R-:W-:-:S04]  /*baf0*/  IMAD.WIDE R26, R16, 0x2, R12 ;  /* 0x00000002101a7825 */ /* 0x001fc800078e020c */
[--C-:B-1----:R-:W-:Y:S01]  /*bb00*/  IMAD.WIDE R24, R4, 0x2, R12.reuse ;  /* 0x0000000204187825 */ /* 0x102fe200078e020c */
[----:B------:R0:W-:Y:S04]  /*bb10*/  STL.64 [R1+0x950], R26 ;  /* 0x0009501a01007387 */ /* 0x0001e80000100a00 */
[----:B------:R1:W-:Y:S01]  /*bb20*/  STL.64 [R1+0x960], R24 ;  /* 0x0009601801007387 */ /* 0x0003e20000100a00 */
[----:B0-----:R-:W-:-:S04]  /*bb30*/  IMAD.WIDE R26, R15, 0x2, R12 ;  /* 0x000000020f1a7825 */ /* 0x001fc800078e020c */
[--C-:B-1----:R-:W-:Y:S01]  /*bb40*/  IMAD.WIDE R24, R8, 0x2, R12.reuse ;  /* 0x0000000208187825 */ /* 0x102fe200078e020c */
[----:B------:R0:W-:Y:S03]  /*bb50*/  STL.64 [R1+0x970], R26 ;  /* 0x0009701a01007387 */ /* 0x0001e60000100a00 */
[----:B0-----:R-:W-:-:S04]  /*bb60*/  IMAD.WIDE R26, R28, 0x2, R12 ;  /* 0x000000021c1a7825 */ /* 0x001fc800078e020c */
[----:B--2---:R-:W-:-:S04]  /*bb70*/  IMAD.WIDE R6, R6, 0x2, R2 ;  /* 0x0000000206067825 */ /* 0x004fc800078e0202 */
[----:B------:R-:W-:Y:S01]  /*bb80*/  IMAD.WIDE R8, R9, 0x2, R2 ;  /* 0x0000000209087825 */ /* 0x000fe200078e0202 */
[----:B----4-:R-:W-:Y:S04]  /*bb90*/  STL.64 [R1+0xc40], R28 ;  /* 0x000c401c01007387 */ /* 0x010fe80000100a00 */
[----:B------:R0:W-:Y:S04]  /*bba0*/  STL.64 [R1+0x980], R24 ;  /* 0x0009801801007387 */ /* 0x0001e80000100a00 */
[----:B------:R-:W-:Y:S01]  /*bbb0*/  STL.64 [R1+0x990], R26 ;  /* 0x0009901a01007387 */ /* 0x000fe20000100a00 */
[----:B0-----:R-:W-:-:S04]  /*bbc0*/  IMAD.WIDE R24, R5, 0x2, R12 ;  /* 0x0000000205187825 */ /* 0x001fc800078e020c */
[----:B------:R-:W-:Y:S01]  /*bbd0*/  IMAD.WIDE R4, R23, 0x2, R2 ;  /* 0x0000000217047825 */ /* 0x000fe200078e0202 */
[----:B------:R-:W-:Y:S03]  /*bbe0*/  STL.64 [R1+0x9b0], R24 ;  /* 0x0009b01801007387 */ /* 0x000fe60000100a00 */
[----:B------:R-:W-:Y:S01]  /*bbf0*/  IMAD.WIDE R12, R0, 0x2, R12 ;  /* 0x00000002000c7825 */ /* 0x000fe200078e020c */
[----:B------:R-:W-:Y:S04]  /*bc00*/  STL.64 [R1+0xc30], R4 ;  /* 0x000c300401007387 */ /* 0x000fe80000100a00 */
[----:B------:R-:W-:Y:S04]  /*bc10*/  STL.64 [R1+0x9a0], R12 ;  /* 0x0009a00c01007387 */ /* 0x000fe80000100a00 */
[----:B------:R0:W-:Y:S04]  /*bc20*/  STL.64 [R1+0xc38], R6 ;  /* 0x000c380601007387 */ /* 0x0001e80000100a00 */
[----:B------:R-:W-:Y:S04]  /*bc30*/  STL.64 [R1+0xc48], R8 ;  /* 0x000c480801007387 */ /* 0x000fe80000100a00 */
[----:B0-----:R-:W2:Y:S04]  /*bc40*/  LDL.LU R7, [R1+0x1bc] ;  /* 0x0001bc0001077983 */ /* 0x001ea80000300800 */
[----:B------:R-:W3:Y:S01]  /*bc50*/  LDL.LU R5, [R1+0x1b8] ;  /* 0x0001b80001057983 */ /* 0x000ee20000300800 */
[----:B------:R-:W-:-:S03]  /*bc60*/  IMAD.WIDE R10, R10, 0x2, R2 ;  /* 0x000000020a0a7825 */ /* 0x000fc600078e0202 */
[----:B------:R-:W4:Y:S01]  /*bc70*/  LDL.LU R24, [R1+0x20c] ;  /* 0x00020c0001187983 */ /* 0x000f220000300800 */
[----:B------:R-:W-:-:S03]  /*bc80*/  IMAD.WIDE R12, R18, 0x2, R2 ;  /* 0x00000002120c7825 */ /* 0x000fc600078e0202 */
[----:B------:R-:W-:Y:S04]  /*bc90*/  STL.64 [R1+0xc50], R10 ;  /* 0x000c500a01007387 */ /* 0x000fe80000100a00 */
[----:B------:R-:W-:Y:S04]  /*bca0*/  STL.64 [R1+0xc58], R12 ;  /* 0x000c580c01007387 */ /* 0x000fe80000100a00 */
[----:B------:R-:W4:Y:S04]  /*bcb0*/  LDL.LU R26, [R1+0x220] ;  /* 0x00022000011a7983 */ /* 0x000f280000300800 */
[----:B------:R-:W4:Y:S01]  /*bcc0*/  LDL.LU R25, [R1+0x224] ;  /* 0x0002240001197983 */ /* 0x000f220000300800 */
[----:B------:R-:W-:-:S05]  /*bcd0*/  IMAD.WIDE R14, R14, 0x2, R2 ;  /* 0x000000020e0e7825 */ /* 0x000fca00078e0202 */
[----:B------:R0:W-:Y:S01]  /*bce0*/  STL.64 [R1+0xc60], R14 ;  /* 0x000c600e01007387 */ /* 0x0001e20000100a00 */
[----:B------:R-:W-:-:S03]  /*bcf0*/  IMAD.WIDE R16, R17, 0x2, R2 ;  /* 0x0000000211107825 */ /* 0x000fc600078e0202 */
[----:B0-----:R-:W4:Y:S04]  /*bd00*/  LDL.LU R14, [R1+0x1a0] ;  /* 0x0001a000010e7983 */ /* 0x001f280000300800 */
[----:B------:R-:W4:Y:S04]  /*bd10*/  LDL.LU R15, [R1+0x190] ;  /* 0x00019000010f7983 */ /* 0x000f280000300800 */
        /* <DEDUP_REMOVED lines=9> */
[----:B------:R0:W-:Y:S04]  /*bdb0*/  STL.64 [R1+0xc68], R16 ;  /* 0x000c681001007387 */ /* 0x0001e80000100a00 */
[----:B0-----:R-:W4:Y:S04]  /*bdc0*/  LDL.LU R16, [R1+0x230] ;  /* 0x0002300001107983 */ /* 0x001f280000300800 */
[----:B------:R-:W4:Y:S01]  /*bdd0*/  LDL.LU R17, [R1+0x1a4] ;  /* 0x0001a40001117983 */ /* 0x000f220000300800 */
[----:B------:R-:W-:-:S04]  /*bde0*/  IMAD.WIDE R18, R19, 0x2, R2 ;  /* 0x0000000213127825 */ /* 0x000fc800078e0202 */
[--C-:B------:R-:W-:Y:S01]  /*bdf0*/  IMAD.WIDE R20, R20, 0x2, R2.reuse ;  /* 0x0000000214147825 */ /* 0x100fe200078e0202 */
[----:B------:R-:W-:Y:S03]  /*be00*/  STL.64 [R1+0xc78], R18 ;  /* 0x000c781201007387 */ /* 0x000fe60000100a00 */
[--C-:B------:R-:W-:Y:S01]  /*be10*/  IMAD.WIDE R22, R22, 0x2, R2.reuse ;  /* 0x0000000216167825 */ /* 0x100fe200078e0202 */
[----:B------:R3:W-:Y:S04]  /*be20*/  STL.64 [R1+0xc88], R20 ;  /* 0x000c881401007387 */ /* 0x0007e80000100a00 */
[----:B------:R-:W4:Y:S04]  /*be30*/  LDL.LU R29, [R1+0x258] ;  /* 0x00025800011d7983 */ /* 0x000f280000300800 */
[----:B------:R-:W-:Y:S01]  /*be40*/  STL.64 [R1+0xc90], R22 ;  /* 0x000c901601007387 */ /* 0x000fe20000100a00 */
[----:B--2---:R-:W-:-:S04]  /*be50*/  IMAD.WIDE R6, R7, 0x2, R2 ;  /* 0x0000000207067825 */ /* 0x004fc800078e0202 */
[--C-:B---3--:R-:W-:Y:S01]  /*be60*/  IMAD.WIDE R20, R5, 0x2, R2.reuse ;  /* 0x0000000205147825 */ /* 0x108fe200078e0202 */
[----:B------:R0:W-:Y:S03]  /*be70*/  STL.64 [R1+0x60], R6 ;  /* 0x0000600601007387 */ /* 0x0001e60000100a00 */
[--C-:B----4-:R-:W-:Y:S01]  /*be80*/  IMAD.WIDE R18, R24, 0x2, R2.reuse ;  /* 0x0000000218127825 */ /* 0x110fe200078e0202 */
[----:B0-----:R-:W2:Y:S04]  /*be90*/  LDL.LU R6, [R1+0x25c] ;  /* 0x00025c0001067983 */ /* 0x001ea80000300800 */
[----:B------:R0:W-:Y:S04]  /*bea0*/  STL.64 [R1+0x70], R20 ;  /* 0x0000701401007387 */ /* 0x0001e80000100a00 */
[----:B------:R-:W3:Y:S04]  /*beb0*/  LDL.LU R5, [R1+0x260] ;  /* 0x0002600001057983 */ /* 0x000ee80000300800 */
[----:B------:R1:W-:Y:S04]  /*bec0*/  STL.64 [R1+0x88], R18 ;  /* 0x0000881201007387 */ /* 0x0003e80000100a00 */
[----:B------:R-:W3:Y:S01]  /*bed0*/  LDL.LU R24, [R1+0x264] ;  /* 0x0002640001187983 */ /* 0x000ee20000300800 */
[----:B0-----:R-:W-:-:S03]  /*bee0*/  IMAD.WIDE R20, R26, 0x2, R2 ;  /* 0x000000021a147825 */ /* 0x001fc600078e0202 */
[----:B------:R-:W3:Y:S01]  /*bef0*/  LDL.LU R7, [R1+0x268] ;  /* 0x0002680001077983 */ /* 0x000ee20000300800 */
[----:B-1----:R-:W-:-:S03]  /*bf00*/  IMAD.WIDE R18, R25, 0x2, R2 ;  /* 0x0000000219127825 */ /* 0x002fc600078e0202 */
[----:B------:R0:W-:Y:S04]  /*bf10*/  STL.64 [R1+0x98], R20 ;  /* 0x0000981401007387 */ /* 0x0001e80000100a00 */
[----:B------:R-:W3:Y:S04]  /*bf20*/  LDL.LU R26, [R1+0x26c] ;  /* 0x00026c00011a7983 */ /* 0x000ee80000300800 */
[----:B------:R1:W-:Y:S04]  /*bf30*/  STL.64 [R1+0xc0], R18 ;  /* 0x0000c01201007387 */ /* 0x0003e80000100a00 */
[----:B------:R-:W3:Y:S01]  /*bf40*/  LDL.LU R25, [R1+0x270] ;  /* 0x0002700001197983 */ /* 0x000ee20000300800 */
[----:B0-----:R-:W-:-:S04]  /*bf50*/  IMAD.WIDE R20, R16, 0x2, R2 ;  /* 0x0000000210147825 */ /* 0x001fc800078e0202 */
[--C-:B-1----:R-:W-:Y:S01]  /*bf60*/  IMAD.WIDE R18, R17, 0x2, R2.reuse ;  /* 0x0000000211127825 */ /* 0x102fe200078e0202 */
        /* <DEDUP_REMOVED lines=9> */
[--C-:B------:R-:W-:Y:S01]  /*c000*/  IMAD.WIDE R14, R10, 0x2, R2.reuse ;  /* 0x000000020a0e7825 */ /* 0x100fe200078e0202 */
        /* <DEDUP_REMOVED lines=10> */
[----:B------:R-:W-:Y:S04]  /*c0b0*/  STL.64 [R1+0x190], R12 ;  /* 0x0001900c01007387 */ /* 0x000fe80000100a00 */
[----:B------:R-:W4:Y:S01]  /*c0c0*/  LDL.LU R20, [R1+0x274] ;  /* 0x0002740001147983 */ /* 0x000f220000300800 */
[----:B------:R-:W-:-:S03]  /*c0d0*/  IMAD.WIDE R8, R27, 0x2, R2 ;  /* 0x000000021b087825 */ /* 0x000fc600078e0202 */
[----:B------:R0:W-:Y:S04]  /*c0e0*/  STL.64 [R1+0x1a0], R10 ;  /* 0x0001a00a01007387 */ /* 0x0001e80000100a00 */
[----:B------:R-:W4:Y:S04]  /*c0f0*/  LDL.LU R21, [R1+0x278] ;  /* 0x0002780001157983 */ /* 0x000f280000300800 */
[----:B------:R1:W-:Y:S04]  /*c100*/  STL.64 [R1+0x1b8], R8 ;  /* 0x0001b80801007387 */ /* 0x0003e80000100a00 */
[----:B------:R-:W4:Y:S04]  /*c110*/  LDL.LU R18, [R1+0x27c] ;  /* 0x00027c0001127983 */ /* 0x000f280000300800 */
[----:B------:R-:W4:Y:S01]  /*c120*/  LDL.LU R19, [R1+0x280] ;  /* 0x0002800001137983 */ /* 0x000f220000300800 */
[----:B0-----:R-:W-:-:S03]  /*c130*/  IMAD.WIDE R10, R29, 0x2, R2 ;  /* 0x000000021d0a7825 */ /* 0x001fc600078e0202 */
[----:B-1----:R-:W4:Y:S04]  /*c140*/  LDL.LU R9, [R1+0x284] ;  /* 0x0002840001097983 */ /* 0x002f280000300800 */
[----:B------:R-:W4:Y:S04]  /*c150*/  LDL.LU R27, [R1+0x288] ;  /* 0x00028800011b7983 */ /* 0x000f280000300800 */
[----:B------:R-:W4:Y:S04]  /*c160*/  LDL.LU R4, [R1+0x28c] ;  /* 0x00028c0001047983 */ /* 0x000f280000300800 */
[----:B------:R-:W4:Y:S04]  /*c170*/  LDL.LU R28, [R1+0x290] ;  /* 0x00029000011c7983 */ /* 0x000f280000300800 */
[----:B------:R0:W-:Y:S04]  /*c180*/  STL.64 [R1+0x1c8], R10 ;  /* 0x0001c80a01007387 */ /* 0x0001e80000100a00 */
[----:B------:R-:W4:Y:S01]  /*c190*/  LDL.LU R29, [R1+0x294] ;  /* 0x00029400011d7983 */ /* 0x000f220000300800 */
[----:B--2---:R-:W-:-:S05]  /*c1a0*/  IMAD.WIDE R14, R6, 0x2, R2 ;  /* 0x00000002060e7825 */ /* 0x004fca00078e0202 */
[----:B------:R-:W-:Y:S01]  /*c1b0*/  STL.64 [R1+0x1e0], R14 ;  /* 0x0001e00e01007387 */ /* 0x000fe20000100a00 */
[----:B---3--:R-:W-:-:S03]  /*c1c0*/  IMAD.WIDE R12, R5, 0x2, R2 ;  /* 0x00000002050c7825 */ /* 0x008fc600078e0202 */
[----:B------:R-:W2:Y:S04]  /*c1d0*/  LDL.LU R5, [R1+0x298] ;  /* 0x0002980001057983 */ /* 0x000ea80000300800 */
[----:B------:R1:W-:Y:S01]  /*c1e0*/  STL.64 [R1+0x1f0], R12 ;  /* 0x0001f00c01007387 */ /* 0x0003e20000100a00 */
[----:B0-----:R-:W-:-:S03]  /*c1f0*/  IMAD.WIDE R10, R24, 0x2, R2 ;  /* 0x00000002180a7825 */ /* 0x001fc600078e0202 */
[----:B------:R-:W3:Y:S04]  /*c200*/  LDL.LU R24, [R1+0x2b0] ;  /* 0x0002b00001187983 */ /* 0x000ee80000300800 */
[----:B------:R0:W-:Y:S01]  /*c210*/  STL.64 [R1+0x208], R10 ;  /* 0x0002080a01007387 */ /* 0x0001e20000100a00 */
[----:B-1----:R-:W-:-:S05]  /*c220*/  IMAD.WIDE R12, R7, 0x2, R2 ;  /* 0x00000002070c7825 */ /* 0x002fca00078e0202 */
[----:B------:R1:W-:Y:S01]  /*c230*/  STL.64 [R1+0x220], R12 ;  /* 0x0002200c01007387 */ /* 0x0003e20000100a00 */
[----:B0-----:R-:W-:-:S03]  /*c240*/  IMAD.WIDE R10, R26, 0x2, R2 ;  /* 0x000000021a0a7825 */ /* 0x001fc600078e0202 */
[----:B------:R-:W3:Y:S01]  /*c250*/  LDL.LU R16, [R1+0x2b4] ;  /* 0x0002b40001107983 */ /* 0x000ee20000300800 */
[----:B------:R-:W-:-:S03]  /*c260*/  IMAD.WIDE R6, R25, 0x2, R2 ;  /* 0x0000000219067825 */ /* 0x000fc600078e0202 */
[----:B------:R0:W-:Y:S04]  /*c270*/  STL.64 [R1+0x230], R10 ;  /* 0x0002300a01007387 */ /* 0x0001e80000100a00 */
[----:B------:R-:W3:Y:S04]  /*c280*/  LDL.LU R17, [R1+0x2b8] ;  /* 0x0002b80001117983 */ /* 0x000ee80000300800 */
[----:B------:R0:W-:Y:S04]  /*c290*/  STL.64 [R1+0x2a8], R6 ;  /* 0x0002a80601007387 */ /* 0x0001e80000100a00 */
[----:B------:R-:W3:Y:S04]  /*c2a0*/  LDL.LU R14, [R1+0x2bc] ;  /* 0x0002bc00010e7983 */ /* 0x000ee80000300800 */
[----:B------:R-:W3:Y:S04]  /*c2b0*/  LDL.LU R15, [R1+0x2c0] ;  /* 0x0002c000010f7983 */ /* 0x000ee80000300800 */
[----:B-1----:R-:W3:Y:S04]  /*c2c0*/  LDL.LU R12, [R1+0x2c4] ;  /* 0x0002c400010c7983 */ /* 0x002ee80000300800 */
[----:B------:R-:W3:Y:S04]  /*c2d0*/  LDL.LU R13, [R1+0x2c8] ;  /* 0x0002c800010d7983 */ /* 0x000ee80000300800 */
[----:B0-----:R-:W3:Y:S04]  /*c2e0*/  LDL.LU R10, [R1+0x2cc] ;  /* 0x0002cc00010a7983 */ /* 0x001ee80000300800 */
[----:B------:R-:W3:Y:S04]  /*c2f0*/  LDL.LU R11, [R1+0x2d0] ;  /* 0x0002d000010b7983 */ /* 0x000ee80000300800 */
[----:B------:R-:W3:Y:S04]  /*c300*/  LDL.LU R8, [R1+0x2d4] ;  /* 0x0002d40001087983 */ /* 0x000ee80000300800 */
[----:B------:R-:W3:Y:S04]  /*c310*/  LDL.LU R6, [R1+0x2d8] ;  /* 0x0002d80001067983 */ /* 0x000ee80000300800 */
[----:B------:R-:W3:Y:S04]  /*c320*/  LDL.LU R7, [R1+0x2dc] ;  /* 0x0002dc0001077983 */ /* 0x000ee80000300800 */
[----:B------:R-:W3:Y:S04]  /*c330*/  LDL.LU R26, [R1+0x2e0] ;  /* 0x0002e000011a7983 */ /* 0x000ee80000300800 */
[----:B------:R-:W3:Y:S01]  /*c340*/  LDL.LU R25, [R1+0x2e4] ;  /* 0x0002e40001197983 */ /* 0x000ee20000300800 */
[----:B----4-:R-:W-:-:S05]  /*c350*/  IMAD.WIDE R22, R20, 0x2, R2 ;  /* 0x0000000214167825 */ /* 0x010fca00078e0202 */
[----:B------:R0:W-:Y:S02]  /*c360*/  STL.64 [R1+0x3f8], R22 ;  /* 0x0003f81601007387 */ /* 0x0001e40000100a00 */
[----:B0-----:R-:W-:-:S04]  /*c370*/  IMAD.WIDE R22, R21, 0x2, R2 ;  /* 0x0000000215167825 */ /* 0x001fc800078e0202 */
[--C-:B------:R-:W-:Y:S01]  /*c380*/  IMAD.WIDE R20, R18, 0x2, R2.reuse ;  /* 0x0000000212147825 */ /* 0x100fe200078e0202 */
[----:B------:R0:W-:Y:S04]  /*c390*/  STL.64 [R1+0x408], R22 ;  /* 0x0004081601007387 */ /* 0x0001e80000100a00 */
[----:B------:R1:W-:Y:S01]  /*c3a0*/  STL.64 [R1+0x418], R20 ;  /* 0x0004181401007387 */ /* 0x0003e20000100a00 */
[----:B0-----:R-:W-:-:S04]  /*c3b0*/  IMAD.WIDE R22, R19, 0x2, R2 ;  /* 0x0000000213167825 */ /* 0x001fc800078e0202 */
[--C-:B-1----:R-:W-:Y:S01]  /*c3c0*/  IMAD.WIDE R20, R9, 0x2, R2.reuse ;  /* 0x0000000209147825 */ /* 0x102fe200078e0202 */
[----:B------:R0:W-:Y:S03]  /*c3d0*/  STL.64 [R1+0x428], R22 ;  /* 0x0004281601007387 */ /* 0x0001e60000100a00 */
[--C-:B------:R-:W-:Y:S02]  /*c3e0*/  IMAD.WIDE R18, R27, 0x2, R2.reuse ;  /* 0x000000021b127825 */ /* 0x100fe400078e0202 */
[----:B------:R-:W4:Y:S04]  /*c3f0*/  LDL.LU R27, [R1+0x2e8] ;  /* 0x0002e800011b7983 */ /* 0x000f280000300800 */
[----:B------:R1:W-:Y:S01]  /*c400*/  STL.64 [R1+0x438], R20 ;  /* 0x0004381401007387 */ /* 0x0003e20000100a00 */
[----:B0-----:R-:W-:-:S03]  /*c410*/  IMAD.WIDE R22, R4, 0x2, R2 ;  /* 0x0000000204167825 */ /* 0x001fc600078e0202 */
[----:B------:R0:W-:Y:S04]  /*c420*/  STL.64 [R1+0x448], R18 ;  /* 0x0004481201007387 */ /* 0x0001e80000100a00 */
[----:B------:R-:W-:Y:S01]  /*c430*/  STL.64 [R1+0x458], R22 ;  /* 0x0004581601007387 */ /* 0x000fe20000100a00 */
[----:B-1----:R-:W-:-:S03]  /*c440*/  IMAD.WIDE R20, R28, 0x2, R2 ;  /* 0x000000021c147825 */ /* 0x002fc600078e0202 */
[----:B------:R-:W4:Y:S01]  /*c450*/  LDL.LU R9, [R1+0x2ec] ;  /* 0x0002ec0001097983 */ /* 0x000f220000300800 */
[----:B0-----:R-:W-:-:S03]  /*c460*/  IMAD.WIDE R18, R29, 0x2, R2 ;  /* 0x000000021d127825 */ /* 0x001fc600078e0202 */
[----:B------:R2:W-:Y:S04]  /*c470*/  STL.64 [R1+0x468], R20 ;  /* 0x0004681401007387 */ /* 0x0005e80000100a00 */
[----:B------:R-:W4:Y:S04]  /*c480*/  LDL.LU R28, [R1+0x2f0] ;  /* 0x0002f000011c7983 */ /* 0x000f280000300800 */
[----:B------:R3:W-:Y:S04]  /*c490*/  STL.64 [R1+0x478], R18 ;  /* 0x0004781201007387 */ /* 0x0007e80000100a00 */
[----:B------:R-:W4:Y:S04]  /*c4a0*/  LDL.LU R29, [R1+0x2f4] ;  /* 0x0002f400011d7983 */ /* 0x000f280000300800 */
[----:B------:R-:W4:Y:S01]  /*c4b0*/  LDL.LU R4, [R1+0x2f8] ;  /* 0x0002f80001047983 */ /* 0x000f220000300800 */
[----:B--2---:R-:W-:-:S05]  /*c4c0*/  IMAD.WIDE R20, R5, 0x2, R2 ;  /* 0x0000000205147825 */ /* 0x004fca00078e0202 */
[----:B------:R0:W-:Y:S01]  /*c4d0*/  STL.64 [R1+0x488], R20 ;  /* 0x0004881401007387 */ /* 0x0001e20000100a00 */
[----:B---3--:R-:W-:-:S03]  /*c4e0*/  IMAD.WIDE R18, R24, 0x2, R2 ;  /* 0x0000000218127825 */ /* 0x008fc600078e0202 */
[----:B------:R-:W2:Y:S04]  /*c4f0*/  LDL.LU R5, [R1+0x2fc] ;  /* 0x0002fc0001057983 */ /* 0x000ea80000300800 */
        /* <DEDUP_REMOVED lines=24> */
[----:B------:R-:W-:Y:S04]  /*c680*/  STL.64 [R1+0x548], R12 ;  /* 0x0005480c01007387 */ /* 0x000fe80000100a00 */
[----:B------:R-:W3:Y:S01]  /*c690*/  LDL.LU R20, [R1+0x304] ;  /* 0x0003040001147983 */ /* 0x000ee20000300800 */
[----:B------:R-:W-:-:S03]  /*c6a0*/  IMAD.WIDE R6, R25, 0x2, R2 ;  /* 0x0000000219067825 */ /* 0x000fc600078e0202 */
[----:B------:R-:W-:Y:S04]  /*c6b0*/  STL.64 [R1+0x558], R10 ;  /* 0x0005580a01007387 */ /* 0x000fe80000100a00 */
[----:B------:R-:W3:Y:S04]  /*c6c0*/  LDL.LU R21, [R1+0x308] ;  /* 0x0003080001157983 */ /* 0x000ee80000300800 */
[----:B------:R0:W-:Y:S04]  /*c6d0*/  STL.64 [R1+0x568], R6 ;  /* 0x0005680601007387 */ /* 0x0001e80000100a00 */
[----:B------:R-:W3:Y:S04]  /*c6e0*/  LDL.LU R18, [R1+0x30c] ;  /* 0x00030c0001127983 */ /* 0x000ee80000300800 */
[----:B------:R-:W3:Y:S04]  /*c6f0*/  LDL.LU R19, [R1+0x310] ;  /* 0x0003100001137983 */ /* 0x000ee80000300800 */
[----:B0-----:R-:W3:Y:S04]  /*c700*/  LDL.LU R6, [R1+0x314] ;  /* 0x0003140001067983 */ /* 0x001ee80000300800 */
[----:B------:R-:W3:Y:S04]  /*c710*/  LDL.LU R25, [R1+0x318] ;  /* 0x0003180001197983 */ /* 0x000ee80000300800 */
[----:B------:R-:W3:Y:S04]  /*c720*/  LDL.LU R7, [R1+0x31c] ;  /* 0x00031c0001077983 */ /* 0x000ee80000300800 */
[----:B------:R-:W3:Y:S01]  /*c730*/  LDL.LU R26, [R1+0x320] ;  /* 0x00032000011a7983 */ /* 0x000ee20000300800 */
[----:B----4-:R-:W-:-:S05]  /*c740*/  IMAD.WIDE R10, R27, 0x2, R2 ;  /* 0x000000021b0a7825 */ /* 0x010fca00078e0202 */
[----:B------:R0:W-:Y:S04]  /*c750*/  STL.64 [R1+0x578], R10 ;  /* 0x0005780a01007387 */ /* 0x0001e80000100a00 */
[----:B------:R-:W4:Y:S01]  /*c760*/  LDL.LU R27, [R1+0x324] ;  /* 0x00032400011b7983 */ /* 0x000f220000300800 */
[----:B------:R-:W-:-:S05]  /*c770*/  IMAD.WIDE R12, R9, 0x2, R2 ;  /* 0x00000002090c7825 */ /* 0x000fca00078e0202 */
[----:B------:R-:W-:Y:S01]  /*c780*/  STL.64 [R1+0x588], R12 ;  /* 0x0005880c01007387 */ /* 0x000fe20000100a00 */
[----:B0-----:R-:W-:-:S03]  /*c790*/  IMAD.WIDE R10, R28, 0x2, R2 ;  /* 0x000000021c0a7825 */ /* 0x001fc600078e0202 */
[----:B------:R-:W4:Y:S01]  /*c7a0*/  LDL.LU R28, [R1+0x328] ;  /* 0x00032800011c7983 */ /* 0x000f220000300800 */
[----:B------:R-:W-:-:S03]  /*c7b0*/  IMAD.WIDE R8, R29, 0x2, R2 ;  /* 0x000000021d087825 */ /* 0x000fc600078e0202 */
[----:B------:R0:W-:Y:S04]  /*c7c0*/  STL.64 [R1+0x598], R10 ;  /* 0x0005980a01007387 */ /* 0x0001e80000100a00 */
[----:B------:R-:W4:Y:S04]  /*c7d0*/  LDL.LU R29, [R1+0x32c] ;  /* 0x00032c00011d7983 */ /* 0x000f280000300800 */
[----:B------:R2:W-:Y:S01]  /*c7e0*/  STL.64 [R1+0x5a8], R8 ;  /* 0x0005a80801007387 */ /* 0x0005e20000100a00 */
[----:B0-----:R-:W-:-:S05]  /*c7f0*/  IMAD.WIDE R10, R4, 0x2, R2 ;  /* 0x00000002040a7825 */ /* 0x001fca00078e0202 */
[----:B------:R0:W-:Y:S04]  /*c800*/  STL.64 [R1+0x5b8], R10 ;  /* 0x0005b80a01007387 */ /* 0x0001e80000100a00 */
[----:B------:R-:W4:Y:S01]  /*c810*/  LDL.LU R16, [R1+0x330] ;  /* 0x0003300001107983 */ /* 0x000f220000300800 */
[----:B--2---:R-:W-:-:S05]  /*c820*/  IMAD.WIDE R8, R5, 0x2, R2 ;  /* 0x0000000205087825 */ /* 0x004fca00078e0202 */
[----:B------:R1:W-:Y:S01]  /*c830*/  STL.64 [R1+0x5c8], R8 ;  /* 0x0005c80801007387 */ /* 0x0003e20000100a00 */
[----:B---3--:R-:W-:-:S03]  /*c840*/  IMAD.WIDE R4, R24, 0x2, R2 ;  /* 0x0000000218047825 */ /* 0x008fc600078e0202 */
[----:B------:R-:W2:Y:S04]  /*c850*/  LDL.LU R17, [R1+0x334] ;  /* 0x0003340001117983 */ /* 0x000ea80000300800 */
[----:B------:R3:W-:Y:S04]  /*c860*/  STL.64 [R1+0x5d8], R4 ;  /* 0x0005d80401007387 */ /* 0x0007e80000100a00 */
[----:B------:R-:W2:Y:S04]  /*c870*/  LDL.LU R14, [R1+0x338] ;  /* 0x00033800010e7983 */ /* 0x000ea80000300800 */
[----:B------:R-:W2:Y:S04]  /*c880*/  LDL.LU R15, [R1+0x33c] ;  /* 0x00033c00010f7983 */ /* 0x000ea80000300800 */
[----:B------:R-:W2:Y:S04]  /*c890*/  LDL.LU R12, [R1+0x340] ;  /* 0x00034000010c7983 */ /* 0x000ea80000300800 */
[----:B------:R-:W2:Y:S04]  /*c8a0*/  LDL.LU R13, [R1+0x344] ;  /* 0x00034400010d7983 */ /* 0x000ea80000300800 */
[----:B0-----:R-:W2:Y:S04]  /*c8b0*/  LDL.LU R10, [R1+0x348] ;  /* 0x00034800010a7983 */ /* 0x001ea80000300800 */
[----:B------:R-:W2:Y:S04]  /*c8c0*/  LDL.LU R11, [R1+0x34c] ;  /* 0x00034c00010b7983 */ /* 0x000ea80000300800 */
[----:B-1----:R-:W2:Y:S04]  /*c8d0*/  LDL.LU R8, [R1+0x350] ;  /* 0x0003500001087983 */ /* 0x002ea80000300800 */
[----:B------:R-:W2:Y:S04]  /*c8e0*/  LDL.LU R9, [R1+0x354] ;  /* 0x0003540001097983 */ /* 0x000ea80000300800 */
[----:B---3--:R-:W3:Y:S04]  /*c8f0*/  LDL.LU R4, [R1+0x358] ;  /* 0x0003580001047983 */ /* 0x008ee80000300800 */
[----:B------:R-:W3:Y:S04]  /*c900*/  LDL.LU R5, [R1+0x35c] ;  /* 0x00035c0001057983 */ /* 0x000ee80000300800 */
[----:B------:R-:W3:Y:S01]  /*c910*/  LDL.LU R24, [R1+0x360] ;  /* 0x0003600001187983 */ /* 0x000ee20000300800 */
[----:B------:R-:W-:-:S05]  /*c920*/  IMAD.WIDE R22, R20, 0x2, R2 ;  /* 0x0000000214167825 */ /* 0x000fca00078e0202 */
[----:B------:R0:W-:Y:S02]  /*c930*/  STL.64 [R1+0x5e8], R22 ;  /* 0x0005e81601007387 */ /* 0x0001e40000100a00 */
[----:B0-----:R-:W-:-:S04]  /*c940*/  IMAD.WIDE R22, R21, 0x2, R2 ;  /* 0x0000000215167825 */ /* 0x001fc800078e0202 */
[--C-:B------:R-:W-:Y:S01]  /*c950*/  IMAD.WIDE R20, R18, 0x2, R2.reuse ;  /* 0x0000000212147825 */ /* 0x100fe200078e0202 */
[----:B------:R0:W-:Y:S04]  /*c960*/  STL.64 [R1+0x5f8], R22 ;  /* 0x0005f81601007387 */ /* 0x0001e80000100a00 */
[----:B------:R1:W-:Y:S01]  /*c970*/  STL.64 [R1+0x608], R20 ;  /* 0x0006081401007387 */ /* 0x0003e20000100a00 */
[----:B0-----:R-:W-:-:S04]  /*c980*/  IMAD.WIDE R22, R19, 0x2, R2 ;  /* 0x0000000213167825 */ /* 0x001fc800078e0202 */
[--C-:B------:R-:W-:Y:S01]  /*c990*/  IMAD.WIDE R18, R25, 0x2, R2.reuse ;  /* 0x0000000219127825 */ /* 0x100fe200078e0202 */
[----:B------:R-:W-:Y:S04]  /*c9a0*/  STL.64 [R1+0x618], R22 ;  /* 0x0006181601007387 */ /* 0x000fe80000100a00 */
[----:B------:R-:W3:Y:S01]  /*c9b0*/  LDL.LU R25, [R1+0x364] ;  /* 0x0003640001197983 */ /* 0x000ee20000300800 */
[----:B-1----:R-:W-:-:S04]  /*c9c0*/  IMAD.WIDE R20, R6, 0x2, R2 ;  /* 0x0000000206147825 */ /* 0x002fc800078e0202 */
[--C-:B------:R-:W-:Y:S01]  /*c9d0*/  IMAD.WIDE R6, R7, 0x2, R2.reuse ;  /* 0x0000000207067825 */ /* 0x100fe200078e0202 */
[----:B------:R0:W-:Y:S04]  /*c9e0*/  STL.64 [R1+0x628], R20 ;  /* 0x0006281401007387 */ /* 0x0001e80000100a00 */
[----:B------:R-:W-:Y:S04]  /*c9f0*/  STL.64 [R1+0x638], R18 ;  /* 0x0006381201007387 */ /* 0x000fe80000100a00 */
[----:B------:R1:W-:Y:S01]  /*ca00*/  STL.64 [R1+0x648], R6 ;  /* 0x0006480601007387 */ /* 0x0003e20000100a00 */
[----:B0-----:R-:W-:-:S03]  /*ca10*/  IMAD.WIDE R20, R26, 0x2, R2 ;  /* 0x000000021a147825 */ /* 0x001fc600078e0202 */
[----:B-1----:R-:W3:Y:S04]  /*ca20*/  LDL.LU R6, [R1+0x368] ;  /* 0x0003680001067983 */ /* 0x002ee80000300800 */
[----:B------:R0:W-:Y:S04]  /*ca30*/  STL.64 [R1+0x658], R20 ;  /* 0x0006581401007387 */ /* 0x0001e80000100a00 */
[----:B------:R-:W3:Y:S01]  /*ca40*/  LDL.LU R26, [R1+0x36c] ;  /* 0x00036c00011a7983 */ /* 0x000ee20000300800 */
[----:B----4-:R-:W-:-:S05]  /*ca50*/  IMAD.WIDE R18, R27, 0x2, R2 ;  /* 0x000000021b127825 */ /* 0x010fca00078e0202 */
[----:B------:R1:W-:Y:S04]  /*ca60*/  STL.64 [R1+0x668], R18 ;  /* 0x0006681201007387 */ /* 0x0003e80000100a00 */
[----:B------:R-:W4:Y:S04]  /*ca70*/  LDL.LU R27, [R1+0x370] ;  /* 0x00037000011b7983 */ /* 0x000f280000300800 */
[----:B------:R-:W4:Y:S01]  /*ca80*/  LDL.LU R7, [R1+0x374] ;  /* 0x0003740001077983 */ /* 0x000f220000300800 */
[----:B0-----:R-:W-:-:S05]  /*ca90*/  IMAD.WIDE R20, R28, 0x2, R2 ;  /* 0x000000021c147825 */ /* 0x001fca00078e0202 */
[----:B------:R-:W-:Y:S04]  /*caa0*/  STL.64 [R1+0x678], R20 ;  /* 0x0006781401007387 */ /* 0x000fe80000100a00 */
[----:B------:R-:W4:Y:S01]  /*cab0*/  LDL.LU R28, [R1+0x378] ;  /* 0x00037800011c7983 */ /* 0x000f220000300800 */
[----:B-1----:R-:W-:-:S05]  /*cac0*/  IMAD.WIDE R18, R29, 0x2, R2 ;  /* 0x000000021d127825 */ /* 0x002fca00078e0202 */
[----:B------:R0:W-:Y:S04]  /*cad0*/  STL.64 [R1+0x688], R18 ;  /* 0x0006881201007387 */ /* 0x0001e80000100a00 */
[----:B------:R-:W4:Y:S01]  /*cae0*/  LDL.LU R29, [R1+0x37c] ;  /* 0x00037c00011d7983 */ /* 0x000f220000300800 */
[----:B0-----:R-:W-:-:S05]  /*caf0*/  IMAD.WIDE R18, R16, 0x2, R2 ;  /* 0x0000000210127825 */ /* 0x001fca00078e0202 */
[----:B------:R0:W-:Y:S01]  /*cb00*/  STL.64 [R1+0x698], R18 ;  /* 0x0006981201007387 */ /* 0x0001e20000100a00 */
[----:B--2---:R-:W-:-:S05]  /*cb10*/  IMAD.WIDE R16, R17, 0x2, R2 ;  /* 0x0000000211107825 */ /* 0x004fca00078e0202 */
[----:B------:R1:W-:Y:S01]  /*cb20*/  STL.64 [R1+0x6a8], R16 ;  /* 0x0006a81001007387 */ /* 0x0003e20000100a00 */
[----:B------:R-:W-:-:S04]  /*cb30*/  IMAD.WIDE R20, R14, 0x2, R2 ;  /* 0x000000020e147825 */ /* 0x000fc800078e0202 */
[--C-:B0-----:R-:W-:Y:S01]  /*cb40*/  IMAD.WIDE R18, R15, 0x2, R2.reuse ;  /* 0x000000020f127825 */ /* 0x101fe200078e0202 */
[----:B------:R-:W-:Y:S03]  /*cb50*/  STL.64 [R1+0x6b8], R20 ;  /* 0x0006b81401007387 */ /* 0x000fe60000100a00 */
        /* <DEDUP_REMOVED lines=13> */
[----:B------:R-:W-:Y:S03]  /*cc30*/  STL.64 [R1+0x728], R12 ;  /* 0x0007280c01007387 */ /* 0x000fe60000100a00 */
[--C-:B------:R-:W-:Y:S01]  /*cc40*/  IMAD.WIDE R8, R5, 0x2, R2.reuse ;  /* 0x0000000205087825 */ /* 0x100fe200078e0202 */
[----:B------:R-:W-:Y:S04]  /*cc50*/  STL.64 [R1+0x738], R10 ;  /* 0x0007380a01007387 */ /* 0x000fe80000100a00 */
[----:B------:R-:W2:Y:S01]  /*cc60*/  LDL.LU R20, [R1+0x238] ;  /* 0x0002380001147983 */ /* 0x000ea20000300800 */
[----:B------:R-:W-:-:S03]  /*cc70*/  IMAD.WIDE R4, R24, 0x2, R2 ;  /* 0x0000000218047825 */ /* 0x000fc600078e0202 */
[----:B------:R-:W-:Y:S04]  /*cc80*/  STL.64 [R1+0x748], R8 ;  /* 0x0007480801007387 */ /* 0x000fe80000100a00 */
[----:B------:R-:W3:Y:S04]  /*cc90*/  LDL.LU R21, [R1+0x214] ;  /* 0x0002140001157983 */ /* 0x000ee80000300800 */
[----:B------:R0:W-:Y:S04]  /*cca0*/  STL.64 [R1+0x758], R4 ;  /* 0x0007580401007387 */ /* 0x0001e80000100a00 */
[----:B------:R-:W3:Y:S04]  /*ccb0*/  LDL.LU R18, [R1+0x210] ;  /* 0x0002100001127983 */ /* 0x000ee80000300800 */
[----:B0-----:R-:W3:Y:S04]  /*ccc0*/  LDL.LU R4, [R1+0x1fc] ;  /* 0x0001fc0001047983 */ /* 0x001ee80000300800 */
[----:B------:R-:W3:Y:S04]  /*ccd0*/  LDL.LU R5, [R1+0x1d4] ;  /* 0x0001d40001057983 */ /* 0x000ee80000300800 */
[----:B------:R-:W3:Y:S01]  /*cce0*/  LDL.LU R24, [R1+0x1d0] ;  /* 0x0001d00001187983 */ /* 0x000ee20000300800 */
[----:B------:R-:W-:-:S03]  /*ccf0*/  IMAD.WIDE R8, R25, 0x2, R2 ;  /* 0x0000000219087825 */ /* 0x000fc600078e0202 */
[----:B------:R-:W3:Y:S04]  /*cd00*/  LDL.LU R25, [R1+0x1ac] ;  /* 0x0001ac0001197983 */ /* 0x000ee80000300800 */
[----:B------:R-:W3:Y:S04]  /*cd10*/  LDL.LU R19, [R1+0x1a8] ;  /* 0x0001a80001137983 */ /* 0x000ee80000300800 */
[----:B------:R4:W-:Y:S04]  /*cd20*/  STL.64 [R1+0x768], R8 ;  /* 0x0007680801007387 */ /* 0x0009e80000100a00 */
[----:B------:R-:W3:Y:S01]  /*cd30*/  LDL.LU R16, [R1+0x184] ;  /* 0x0001840001107983 */ /* 0x000ee20000300800 */
[----:B------:R-:W-:-:S05]  /*cd40*/  IMAD.WIDE R12, R6, 0x2, R2 ;  /* 0x00000002060c7825 */ /* 0x000fca00078e0202 */
[----:B------:R-:W-:Y:S01]  /*cd50*/  STL.64 [R1+0x778], R12 ;  /* 0x0007780c01007387 */ /* 0x000fe20000100a00 */
[----:B------:R-:W-:-:S03]  /*cd60*/  IMAD.WIDE R10, R26, 0x2, R2 ;  /* 0x000000021a0a7825 */ /* 0x000fc600078e0202 */
[----:B------:R-:W3:Y:S04]  /*cd70*/  LDL.LU R26, [R1+0x148] ;  /* 0x00014800011a7983 */ /* 0x000ee80000300800 */
[----:B------:R0:W-:Y:S01]  /*cd80*/  STL.64 [R1+0x788], R10 ;  /* 0x0007880a01007387 */ /* 0x0001e20000100a00 */
[----:B----4-:R-:W-:-:S03]  /*cd90*/  IMAD.WIDE R8, R27, 0x2, R2 ;  /* 0x000000021b087825 */ /* 0x010fc600078e0202 */
[----:B------:R-:W4:Y:S01]  /*cda0*/  LDL.LU R27, [R1+0x124] ;  /* 0x00012400011b7983 */ /* 0x000f220000300800 */
[----:B0-----:R-:W-:-:S03]  /*cdb0*/  IMAD.WIDE R10, R7, 0x2, R2 ;  /* 0x00000002070a7825 */ /* 0x001fc600078e0202 */
[----:B------:R0:W-:Y:S04]  /*cdc0*/  STL.64 [R1+0x798], R8 ;  /* 0x0007980801007387 */ /* 0x0001e80000100a00 */
[----:B------:R1:W-:Y:S04]  /*cdd0*/  STL.64 [R1+0x7a8], R10 ;  /* 0x0007a80a01007387 */ /* 0x0003e80000100a00 */
[----:B------:R-:W4:Y:S01]  /*cde0*/  LDL.LU R17, [R1+0xf8] ;  /* 0x0000f80001117983 */ /* 0x000f220000300800 */
[----:B0-----:R-:W-:-:S05]  /*cdf0*/  IMAD.WIDE R8, R28, 0x2, R2 ;  /* 0x000000021c087825 */ /* 0x001fca00078e0202 */
[----:B------:R0:W-:Y:S04]  /*ce00*/  STL.64 [R1+0x7b8], R8 ;  /* 0x0007b80801007387 */ /* 0x0001e80000100a00 */
[----:B------:R-:W4:Y:S01]  /*ce10*/  LDL.LU R14, [R1+0xbc] ;  /* 0x0000bc00010e7983 */ /* 0x000f220000300800 */
[----:B------:R-:W-:-:S05]  /*ce20*/  IMAD.WIDE R6, R29, 0x2, R2 ;  /* 0x000000021d067825 */ /* 0x000fca00078e0202 */
[----:B------:R0:W-:Y:S04]  /*ce30*/  STL.64 [R1+0x7c8], R6 ;  /* 0x0007c80601007387 */ /* 0x0001e80000100a00 */
[----:B------:R-:W4:Y:S04]  /*ce40*/  LDL.LU R15, [R1+0xb0] ;  /* 0x0000b000010f7983 */ /* 0x000f280000300800 */
[----:B------:R-:W4:Y:S04]  /*ce50*/  LDL.LU R12, [R1+0xa4] ;  /* 0x0000a400010c7983 */ /* 0x000f280000300800 */
[----:B------:R-:W4:Y:S04]  /*ce60*/  LDL.LU R13, [R1+0xa0] ;  /* 0x0000a000010d7983 */ /* 0x000f280000300800 */
[----:B-1----:R-:W4:Y:S04]  /*ce70*/  LDL.LU R10, [R1+0x7c] ;  /* 0x00007c00010a7983 */ /* 0x002f280000300800 */
[----:B------:R-:W4:Y:S04]  /*ce80*/  LDL.LU R11, [R1+0x78] ;  /* 0x00007800010b7983 */ /* 0x000f280000300800 */
[----:B0-----:R-:W4:Y:S04]  /*ce90*/  LDL.LU R8, [R1+0x54] ;  /* 0x0000540001087983 */ /* 0x001f280000300800 */
[----:B------:R-:W4:Y:S04]  /*cea0*/  LDL.LU R9, [R1+0x50] ;  /* 0x0000500001097983 */ /* 0x000f280000300800 */
[----:B------:R-:W4:Y:S04]  /*ceb0*/  LDL.LU R6, [R1+0x4c] ;  /* 0x00004c0001067983 */ /* 0x000f280000300800 */
[----:B------:R-:W4:Y:S04]  /*cec0*/  LDL.LU R28, [R1+0x48] ;  /* 0x00004800011c7983 */ /* 0x000f280000300800 */
[----:B------:R-:W4:Y:S04]  /*ced0*/  LDL.LU R29, [R1+0x44] ;  /* 0x00004400011d7983 */ /* 0x000f280000300800 */
[----:B------:R-:W4:Y:S01]  /*cee0*/  LDL.LU R7, [R1+0x40] ;  /* 0x0000400001077983 */ /* 0x000f220000300800 */
[----:B--2---:R-:W-:-:S05]  /*cef0*/  IMAD.WIDE R22, R20, 0x2, R2 ;  /* 0x0000000214167825 */ /* 0x004fca00078e0202 */
[----:B------:R0:W-:Y:S01]  /*cf00*/  STL.64 [R1+0x238], R22 ;  /* 0x0002381601007387 */ /* 0x0001e20000100a00 */
[----:B---3--:R-:W-:-:S03]  /*cf10*/  IMAD.WIDE R20, R21, 0x2, R2 ;  /* 0x0000000215147825 */ /* 0x008fc600078e0202 */
[----:B0-----:R-:W2:Y:S04]  /*cf20*/  LDL.LU.64 R22, [R1+0xc90] ;  /* 0x000c900001167983 */ /* 0x001ea80000300a00 */
[----:B------:R0:W-:Y:S02]  /*cf30*/  STL.64 [R1+0x7e8], R20 ;  /* 0x0007e81401007387 */ /* 0x0001e40000100a00 */
[----:B0-----:R-:W-:-:S05]  /*cf40*/  IMAD.WIDE R20, R18, 0x2, R2 ;  /* 0x0000000212147825 */ /* 0x001fca00078e0202 */
        /* <DEDUP_REMOVED lines=9> */
[----:B0-----:R-:W2:Y:S04]  /*cfe0*/  LDL.LU.64 R4, [R1+0x38] ;  /* 0x0000380001047983 */ /* 0x001ea80000300a00 */
[----:B------:R0:W-:Y:S04]  /*cff0*/  STL.64 [R1+0x838], R24 ;  /* 0x0008381801007387 */ /* 0x0001e80000100a00 */
[----:B0-----:R-:W2:Y:S01]  /*d000*/  LDL.LU.64 R24, [R1+0xc80] ;  /* 0x000c800001187983 */ /* 0x001ea20000300a00 */
[----:B------:R-:W-:-:S05]  /*d010*/  IMAD.WIDE R18, R19, 0x2, R2 ;  /* 0x0000000213127825 */ /* 0x000fca00078e0202 */
[----:B------:R0:W-:Y:S02]  /*d020*/  STL.64 [R1+0x1a8], R18 ;  /* 0x0001a81201007387 */ /* 0x0001e40000100a00 */
[----:B0-----:R-:W-:-:S05]  /*d030*/  IMAD.WIDE R18, R16, 0x2, R2 ;  /* 0x0000000210127825 */ /* 0x001fca00078e0202 */
[----:B------:R2:W-:Y:S02]  /*d040*/  STL.64 [R1+0x858], R18 ;  /* 0x0008581201007387 */ /* 0x0005e40000100a00 */
[----:B--2---:R-:W-:-:S05]  /*d050*/  IMAD.WIDE R18, R24, 0x2, R2 ;  /* 0x0000000218127825 */ /* 0x004fca00078e0202 */
[----:B------:R0:W-:Y:S02]  /*d060*/  STL.64 [R1+0x180], R18 ;  /* 0x0001801201007387 */ /* 0x0001e40000100a00 */
[--C-:B0-----:R-:W-:Y:S02]  /*d070*/  IMAD.WIDE R18, R25, 0x2, R2.reuse ;  /* 0x0000000219127825 */ /* 0x101fe400078e0202 */
[----:B------:R-:W2:Y:S04]  /*d080*/  LDL.LU.64 R24, [R1+0x30] ;  /* 0x0000300001187983 */ /* 0x000ea80000300a00 */
[----:B------:R0:W-:Y:S02]  /*d090*/  STL.64 [R1+0x878], R18 ;  /* 0x0008781201007387 */ /* 0x0001e40000100a00 */
[----:B0-----:R-:W-:-:S04]  /*d0a0*/  IMAD.WIDE R18, R26, 0x2, R2 ;  /* 0x000000021a127825 */ /* 0x001fc800078e0202 */
[--C-:B----4-:R-:W-:Y:S01]  /*d0b0*/  IMAD.WIDE R26, R27, 0x2, R2.reuse ;  /* 0x000000021b1a7825 */ /* 0x110fe200078e0202 */
[----:B------:R0:W-:Y:S04]  /*d0c0*/  STL.64 [R1+0x148], R18 ;  /* 0x0001481201007387 */ /* 0x0001e80000100a00 */
[----:B0-----:R-:W4:Y:S04]  /*d0d0*/  LDL.LU.64 R18, [R1+0xc78] ;  /* 0x000c780001127983 */ /* 0x001f280000300a00 */
[----:B------:R0:W-:Y:S04]  /*d0e0*/  STL.64 [R1+0x898], R26 ;  /* 0x0008981a01007387 */ /* 0x0001e80000100a00 */
[----:B0-----:R-:W2:Y:S02]  /*d0f0*/  LDL.LU R26, [R1+0xc74] ;  /* 0x000c7400011a7983 */ /* 0x001ea40000300800 */
[----:B--2---:R-:W-:-:S05]  /*d100*/  IMAD.WIDE R26, R26, 0x2, R2 ;  /* 0x000000021a1a7825 */ /* 0x004fca00078e0202 */
[----:B------:R0:W-:Y:S04]  /*d110*/  STL.64 [R1+0x120], R26 ;  /* 0x0001201a01007387 */ /* 0x0001e80000100a00 */
[----:B0-----:R-:W2:Y:S01]  /*d120*/  LDL.LU R27, [R1+0xc70] ;  /* 0x000c7000011b7983 */ /* 0x001ea20000300800 */
[----:B------:R-:W-:-:S04]  /*d130*/  IMAD.WIDE R16, R17, 0x2, R2 ;  /* 0x0000000211107825 */ /* 0x000fc800078e0202 */
[----:B--2---:R-:W-:-:S05]  /*d140*/  IMAD.WIDE R26, R27, 0x2, R2 ;  /* 0x000000021b1a7825 */ /* 0x004fca00078e0202 */
[----:B------:R0:W-:Y:S04]  /*d150*/  STL.64 [R1+0x8b8], R26 ;  /* 0x0008b81a01007387 */ /* 0x0001e80000100a00 */
[----:B0-----:R-:W2:Y:S04]  /*d160*/  LDL.LU.64 R26, [R1+0x28] ;  /* 0x00002800011a7983 */ /* 0x001ea80000300a00 */
[----:B------:R0:W-:Y:S02]  /*d170*/  STL.64 [R1+0xf8], R16 ;  /* 0x0000f81001007387 */ /* 0x0001e40000100a00 */
[----:B0-----:R-:W-:-:S04]  /*d180*/  IMAD.WIDE R16, R14, 0x2, R2 ;  /* 0x000000020e107825 */ /* 0x001fc800078e0202 */
[--C-:B------:R-:W-:Y:S01]  /*d190*/  IMAD.WIDE R14, R15, 0x2, R2.reuse ;  /* 0x000000020f0e7825 */ /* 0x100fe200078e0202 */
        /* <DEDUP_REMOVED lines=18> */
[----:B0-----:R-:W-:-:S05]  /*d2c0*/  IMAD.WIDE R8, R6, 0x2, R2 ;  /* 0x0000000206087825 */ /* 0x001fca00078e0202 */
        /* <DEDUP_REMOVED lines=9> */
[----:B--2---:R-:W-:-:S05]  /*d360*/  IMAD.WIDE R6, R28, 0x2, R2 ;  /* 0x000000021c067825 */ /* 0x004fca00078e0202 */
[----:B------:R0:W-:Y:S04]  /*d370*/  STL.64 [R1+0x998], R6 ;  /* 0x0009980601007387 */ /* 0x0001e80000100a00 */
[----:B0-----:R-:W2:Y:S04]  /*d380*/  LDL.LU.64 R6, [R1+0xc38] ;  /* 0x000c380001067983 */ /* 0x001ea80000300a00 */
[----:B------:R-:W2:Y:S04]  /*d390*/  LDL.LU R28, [R1+0x380] ;  /* 0x00038000011c7983 */ /* 0x000ea80000300800 */
[----:B------:R2:W-:Y:S02]  /*d3a0*/  STL [R1+0xbec], R29 ;  /* 0x000bec1d01007387 */ /* 0x0005e40000100800 */
[----:B--2---:R-:W-:-:S05]  /*d3b0*/  IMAD.WIDE R28, R28, 0x2, R2 ;  /* 0x000000021c1c7825 */ /* 0x004fca00078e0202 */
[----:B------:R0:W-:Y:S02]  /*d3c0*/  STL.64 [R1+0x9b8], R28 ;  /* 0x0009b81c01007387 */ /* 0x0001e40000100a00 */
[----:B0-----:R-:W-:-:S05]  /*d3d0*/  IMAD.WIDE R28, R0, 0x2, R2 ;  /* 0x00000002001c7825 */ /* 0x001fca00078e0202 */
[----:B------:R0:W-:Y:S01]  /*d3e0*/  STL.64 [R1+0xbf0], R28 ;  /* 0x000bf01c01007387 */ /* 0x0001e20000100a00 */
[----:B------:R-:W-:-:S03]  /*d3f0*/  IMAD.MOV.U32 R0, RZ, RZ, R5 ;  /* 0x000000ffff007224 */ /* 0x000fc600078e0005 */
[----:B0-----:R-:W2:Y:S04]  /*d400*/  LDL.LU.64 R28, [R1+0x10] ;  /* 0x00001000011c7983 */ /* 0x001ea80000300a00 */
[----:B------:R0:W-:Y:S04]  /*d410*/  STL [R1+0xb40], R4 ;  /* 0x000b400401007387 */ /* 0x0001e80000100800 */
[----:B------:R-:W2:Y:S04]  /*d420*/  LDL.LU.64 R2, [R1] ;  /* 0x0000000001027983 */ /* 0x000ea80000300a00 */
[----:B0-----:R-:W2:Y:S04]  /*d430*/  LDL.LU.64 R4, [R1+0xc30] ;  /* 0x000c300001047983 */ /* 0x001ea80000300a00 */
[----:B--2---:R-:W-:Y:S04]  /*d440*/  STL [R1+0xb3c], R4 ;  /* 0x000b3c0401007387 */ /* 0x004fe80000100800 */
[----:B------:R0:W-:Y:S04]  /*d450*/  STL [R1+0xb38], R0 ;  /* 0x000b380001007387 */ /* 0x0001e80000100800 */
[----:B------:R1:W-:Y:S01]  /*d460*/  STL [R1+0xb30], R5 ;  /* 0x000b300501007387 */ /* 0x0003e20000100800 */
[----:B0-----:R-:W-:-:S03]  /*d470*/  IMAD.MOV.U32 R0, RZ, RZ, R25 ;  /* 0x000000ffff007224 */ /* 0x001fc600078e0019 */
[----:B-1----:R-:W2:Y:S04]  /*d480*/  LDL.LU.64 R4, [R1+0x8] ;  /* 0x0000080001047983 */ /* 0x002ea80000300a00 */
[----:B------:R0:W-:Y:S04]  /*d490*/  STL [R1+0xb34], R24 ;  /* 0x000b341801007387 */ /* 0x0001e80000100800 */
[----:B0-----:R-:W2:Y:S04]  /*d4a0*/  LDL.LU.64 R24, [R1+0xc28] ;  /* 0x000c280001187983 */ /* 0x001ea80000300a00 */
[----:B------:R-:W-:Y:S04]  /*d4b0*/  STL [R1+0xb2c], R6 ;  /* 0x000b2c0601007387 */ /* 0x000fe80000100800 */
[----:B------:R0:W-:Y:S04]  /*d4c0*/  STL [R1+0xb28], R0 ;  /* 0x000b280001007387 */ /* 0x0001e80000100800 */
[----:B------:R1:W-:Y:S01]  /*d4d0*/  STL [R1+0xb20], R7 ;  /* 0x000b200701007387 */ /* 0x0003e20000100800 */
[----:B0-----:R-:W-:-:S03]  /*d4e0*/  IMAD.MOV.U32 R0, RZ, RZ, R27 ;  /* 0x000000ffff007224 */ /* 0x001fc600078e001b */
[----:B-1----:R-:W2:Y:S04]  /*d4f0*/  LDL.LU.64 R6, [R1+0x18] ;  /* 0x0000180001067983 */ /* 0x002ea80000300a00 */
[----:B------:R0:W-:Y:S04]  /*d500*/  STL [R1+0xb24], R26 ;  /* 0x000b241a01007387 */ /* 0x0001e80000100800 */
[----:B0-----:R-:W2:Y:S04]  /*d510*/  LDL.LU.64 R26, [R1+0xc20] ;  /* 0x000c2000011a7983 */ /* 0x001ea80000300a00 */
[----:B------:R-:W-:Y:S04]  /*d520*/  STL [R1+0xb1c], R8 ;  /* 0x000b1c0801007387 */ /* 0x000fe80000100800 */
[----:B------:R-:W-:Y:S04]  /*d530*/  STL [R1+0xb18], R0 ;  /* 0x000b180001007387 */ /* 0x000fe80000100800 */
[----:B------:R0:W-:Y:S04]  /*d540*/  STL [R1+0xb10], R9 ;  /* 0x000b100901007387 */ /* 0x0001e80000100800 */
[----:B0-----:R-:W2:Y:S02]  /*d550*/  LDL.LU.64 R8, [R1+0x20] ;  /* 0x0000200001087983 */ /* 0x001ea40000300a00 */
[----:B--2---:R-:W-:-:S02]  /*d560*/  IMAD.MOV.U32 R0, RZ, RZ, R9 ;  /* 0x000000ffff007224 */ /* 0x004fc400078e0009 */
[----:B------:R-:W-:Y:S04]  /*d570*/  STL [R1+0xb14], R8 ;  /* 0x000b140801007387 */ /* 0x000fe80000100800 */
[----:B------:R-:W-:Y:S04]  /*d580*/  STL [R1+0xb0c], R10 ;  /* 0x000b0c0a01007387 */ /* 0x000fe80000100800 */
[----:B------:R0:W-:Y:S04]  /*d590*/  STL [R1+0xb08], R0 ;  /* 0x000b080001007387 */ /* 0x0001e80000100800 */
[----:B------:R-:W-:Y:S01]  /*d5a0*/  STL [R1+0xb00], R11 ;  /* 0x000b000b01007387 */ /* 0x000fe20000100800 */
[----:B0-----:R-:W-:-:S03]  /*d5b0*/  IMAD.MOV.U32 R0, RZ, RZ, R7 ;  /* 0x000000ffff007224 */ /* 0x001fc600078e0007 */
[----:B------:R0:W-:Y:S04]  /*d5c0*/  STL [R1+0xb04], R6 ;  /* 0x000b040601007387 */ /* 0x0001e80000100800 */
[----:B------:R-:W-:Y:S04]  /*d5d0*/  STL [R1+0xafc], R12 ;  /* 0x000afc0c01007387 */ /* 0x000fe80000100800 */
[----:B------:R1:W-:Y:S04]  /*d5e0*/  STL [R1+0xaf8], R0 ;  /* 0x000af80001007387 */ /* 0x0003e80000100800 */
[----:B------:R-:W-:Y:S04]  /*d5f0*/  STL [R1+0xaf0], R13 ;  /* 0x000af00d01007387 */ /* 0x000fe80000100800 */
[----:B0-----:R-:W2:Y:S01]  /*d600*/  LDL.LU.64 R6, [R1+0x58] ;  /* 0x0000580001067983 */ /* 0x001ea20000300a00 */
[----:B-1----:R-:W-:-:S03]  /*d610*/  IMAD.MOV.U32 R0, RZ, RZ, R29 ;  /* 0x000000ffff007224 */ /* 0x002fc600078e001d */
[----:B------:R0:W-:Y:S04]  /*d620*/  STL [R1+0xaf4], R28 ;  /* 0x000af41c01007387 */ /* 0x0001e80000100800 */
[----:B------:R-:W-:Y:S04]  /*d630*/  STL [R1+0xaec], R14 ;  /* 0x000aec0e01007387 */ /* 0x000fe80000100800 */
[----:B------:R1:W-:Y:S04]  /*d640*/  STL [R1+0xae8], R0 ;  /* 0x000ae80001007387 */ /* 0x0003e80000100800 */
[----:B------:R3:W-:Y:S04]  /*d650*/  STL [R1+0xae0], R15 ;  /* 0x000ae00f01007387 */ /* 0x0007e80000100800 */
[----:B0-----:R-:W2:Y:S01]  /*d660*/  LDL.LU.64 R28, [R1+0x68] ;  /* 0x00006800011c7983 */ /* 0x001ea20000300a00 */
[----:B-1----:R-:W-:-:S03]  /*d670*/  IMAD.MOV.U32 R0, RZ, RZ, R5 ;  /* 0x000000ffff007224 */ /* 0x002fc600078e0005 */
[----:B------:R-:W-:Y:S04]  /*d680*/  STL [R1+0xae4], R4 ;  /* 0x000ae40401007387 */ /* 0x000fe80000100800 */
[----:B---3--:R-:W3:Y:S04]  /*d690*/  LDL.LU.64 R14, [R1+0x70] ;  /* 0x00007000010e7983 */ /* 0x008ee80000300a00 */
[----:B------:R0:W-:Y:S04]  /*d6a0*/  STL [R1+0xad8], R0 ;  /* 0x000ad80001007387 */ /* 0x0001e80000100800 */
[----:B------:R-:W-:Y:S04]  /*d6b0*/  STL [R1+0xadc], R16 ;  /* 0x000adc1001007387 */ /* 0x000fe80000100800 */
[----:B------:R-:W-:Y:S01]  /*d6c0*/  STL [R1+0xad0], R17 ;  /* 0x000ad01101007387 */ /* 0x000fe20000100800 */
[----:B0-----:R-:W-:-:S03]  /*d6d0*/  IMAD.MOV.U32 R0, RZ, RZ, R3 ;  /* 0x000000ffff007224 */ /* 0x001fc600078e0003 */
[----:B------:R-:W-:Y:S04]  /*d6e0*/  STL [R1+0xad4], R2 ;  /* 0x000ad40201007387 */ /* 0x000fe80000100800 */
[----:B------:R-:W3:Y:S04]  /*d6f0*/  LDL.LU.64 R8, [R1+0x88] ;  /* 0x0000880001087983 */ /* 0x000ee80000300a00 */
[----:B------:R-:W-:Y:S04]  /*d700*/  STL [R1+0xac8], R0 ;  /* 0x000ac80001007387 */ /* 0x000fe80000100800 */
[----:B----4-:R-:W-:Y:S04]  /*d710*/  STL [R1+0xacc], R18 ;  /* 0x000acc1201007387 */ /* 0x010fe80000100800 */
[----:B------:R0:W-:Y:S04]  /*d720*/  STL [R1+0xac0], R19 ;  /* 0x000ac01301007387 */ /* 0x0001e80000100800 */
[----:B0-----:R-:W4:Y:S04]  /*d730*/  LDL.LU.64 R18, [R1+0x80] ;  /* 0x0000800001127983 */ /* 0x001f280000300a00 */
[----:B------:R-:W3:Y:S04]  /*d740*/  LDL.LU.64 R16, [R1+0x90] ;  /* 0x0000900001107983 */ /* 0x000ee80000300a00 */
[----:B------:R-:W-:Y:S04]  /*d750*/  STL [R1+0xac4], R26 ;  /* 0x000ac41a01007387 */ /* 0x000fe80000100800 */
[----:B------:R0:W-:Y:S04]  /*d760*/  STL [R1+0xab8], R27 ;  /* 0x000ab81b01007387 */ /* 0x0001e80000100800 */
[----:B0-----:R-:W3:Y:S04]  /*d770*/  LDL.LU.64 R26, [R1+0x60] ;  /* 0x00006000011a7983 */ /* 0x001ee80000300a00 */
[----:B------:R-:W4:Y:S04]  /*d780*/  LDL.LU.64 R4, [R1+0x98] ;  /* 0x0000980001047983 */ /* 0x000f280000300a00 */
[----:B------:R-:W-:Y:S04]  /*d790*/  STL [R1+0xabc], R20 ;  /* 0x000abc1401007387 */ /* 0x000fe80000100800 */
[----:B------:R-:W-:Y:S04]  /*d7a0*/  STL [R1+0xab0], R21 ;  /* 0x000ab01501007387 */ /* 0x000fe80000100800 */
[----:B------:R-:W4:Y:S04]  /*d7b0*/  LDL.LU.64 R12, [R1+0xa8] ;  /* 0x0000a800010c7983 */ /* 0x000f280000300a00 */
[----:B------:R-:W-:Y:S04]  /*d7c0*/  STL [R1+0xab4], R24 ;  /* 0x000ab41801007387 */ /* 0x000fe80000100800 */
[----:B------:R-:W-:Y:S04]  /*d7d0*/  STL [R1+0xaa8], R25 ;  /* 0x000aa81901007387 */ /* 0x000fe80000100800 */
[----:B------:R-:W4:Y:S04]  /*d7e0*/  LDL.LU.64 R2, [R1+0xc0] ;  /* 0x0000c00001027983 */ /* 0x000f280000300a00 */
[----:B------:R-:W-:Y:S04]  /*d7f0*/  STL [R1+0xaac], R22 ;  /* 0x000aac1601007387 */ /* 0x000fe80000100800 */
[----:B------:R-:W-:Y:S04]  /*d800*/  STL [R1+0x244], R23 ;  /* 0x0002441701007387 */ /* 0x000fe80000100800 */
[----:B------:R-:W4:Y:S04]  /*d810*/  LDL.LU.64 R10, [R1+0xc8] ;  /* 0x0000c800010a7983 */ /* 0x000f280000300a00 */
[----:B--2---:R0:W-:Y:S01]  /*d820*/  STL [R1+0x24c], R6 ;  /* 0x00024c0601007387 */ /* 0x0041e20000100800 */
[----:B------:R-:W-:-:S03]  /*d830*/  IMAD.MOV.U32 R0, RZ, RZ, R7 ;  /* 0x000000ffff007224 */ /* 0x000fc600078e0007 */
[----:B0-----:R-:W2:Y:S04]  /*d840*/  LDL.LU.64 R6, [R1+0xd0] ;  /* 0x0000d00001067983 */ /* 0x001ea80000300a00 */
[----:B------:R0:W-:Y:S04]  /*d850*/  STL [R1+0x248], R0 ;  /* 0x0002480001007387 */ /* 0x0001e80000100800 */
[----:B---3--:R1:W-:Y:S01]  /*d860*/  STL [R1+0x254], R26 ;  /* 0x0002541a01007387 */ /* 0x0083e20000100800 */
[----:B0-----:R-:W-:-:S03]  /*d870*/  IMAD.MOV.U32 R0, RZ, RZ, R27 ;  /* 0x000000ffff007224 */ /* 0x001fc600078e001b */
[----:B-1----:R-:W3:Y:S04]  /*d880*/  LDL.LU.64 R26, [R1+0xd8] ;  /* 0x0000d800011a7983 */ /* 0x002ee80000300a00 */
[----:B------:R0:W-:Y:S04]  /*d890*/  STL [R1+0x250], R0 ;  /* 0x0002500001007387 */ /* 0x0001e80000100800 */
[----:B------:R1:W-:Y:S01]  /*d8a0*/  STL [R1+0x25c], R28 ;  /* 0x00025c1c01007387 */ /* 0x0003e20000100800 */
[----:B0-----:R-:W-:-:S03]  /*d8b0*/  IMAD.MOV.U32 R0, RZ, RZ, R29 ;  /* 0x000000ffff007224 */ /* 0x001fc600078e001d */
[----:B-1----:R-:W3:Y:S04]  /*d8c0*/  LDL.LU.64 R28, [R1+0xe0] ;  /* 0x0000e000011c7983 */ /* 0x002ee80000300a00 */
[----:B------:R0:W-:Y:S04]  /*d8d0*/  STL [R1+0x258], R0 ;  /* 0x0002580001007387 */ /* 0x0001e80000100800 */
[----:B------:R1:W-:Y:S01]  /*d8e0*/  STL [R1+0x264], R14 ;  /* 0x0002640e01007387 */ /* 0x0003e20000100800 */
[----:B0-----:R-:W-:-:S03]  /*d8f0*/  IMAD.MOV.U32 R0, RZ, RZ, R15 ;  /* 0x000000ffff007224 */ /* 0x001fc600078e000f */
[----:B-1----:R-:W3:Y:S04]  /*d900*/  LDL.LU.64 R14, [R1+0xe8] ;  /* 0x0000e800010e7983 */ /* 0x002ee80000300a00 */
[----:B------:R0:W-:Y:S04]  /*d910*/  STL [R1+0x260], R0 ;  /* 0x0002600001007387 */ /* 0x0001e80000100800 */
[----:B----4-:R1:W-:Y:S01]  /*d920*/  STL [R1+0x26c], R18 ;  /* 0x00026c1201007387 */ /* 0x0103e20000100800 */
[----:B0-----:R-:W-:-:S03]  /*d930*/  IMAD.MOV.U32 R0, RZ, RZ, R19 ;  /* 0x000000ffff007224 */ /* 0x001fc600078e0013 */
[----:B-1----:R-:W4:Y:S04]  /*d940*/  LDL.LU.64 R18, [R1+0xf0] ;  /* 0x0000f00001127983 */ /* 0x002f280000300a00 */
[----:B------:R0:W-:Y:S04]  /*d950*/  STL [R1+0x268], R0 ;  /* 0x0002680001007387 */ /* 0x0001e80000100800 */
[----:B------:R1:W-:Y:S01]  /*d960*/  STL [R1+0x274], R8 ;  /* 0x0002740801007387 */ /* 0x0003e20000100800 */
        /* <DEDUP_REMOVED lines=23> */
[----:B--2---:R1:W-:Y:S01]  /*dae0*/  STL [R1+0x2b8], R6 ;  /* 0x0002b80601007387 */ /* 0x0043e20000100800 */
[----:B0-----:R-:W-:-:S03]  /*daf0*/  IMAD.MOV.U32 R0, RZ, RZ, R7 ;  /* 0x000000ffff007224 */ /* 0x001fc600078e0007 */
[----:B-1----:R-:W2:Y:S04]  /*db00*/  LDL.LU.64 R6, [R1+0x138] ;  /* 0x0001380001067983 */ /* 0x002ea80000300a00 */
        /* <DEDUP_REMOVED lines=593> */
[----:B------:R-:W-:Y:S04]  /*10020*/  STL [R1+0x760], R16 ;  /* 0x0007601001007387 */ /* 0x000fe80000100800 */
[----:B------:R-:W4:Y:S01]  /*10030*/  LDL.LU.64 R20, [R1+0x7b8] ;  /* 0x0007b80001147983 */ /* 0x000f220000300a00 */
[----:B0-----:R-:W-:-:S05]  /*10040*/  IMAD.MOV.U32 R0, RZ, RZ, R17 ;  /* 0x000000ffff007224 */ /* 0x001fca00078e0011 */
        /* <DEDUP_REMOVED lines=8> */
[----:B------:R0:W-:Y:S02]  /*100d0*/  STL [R1+0x76c], R0 ;  /* 0x00076c0001007387 */ /* 0x0001e40000100800 */
[----:B0-----:R-:W-:Y:S02]  /*100e0*/  IMAD.MOV.U32 R0, RZ, RZ, R3 ;  /* 0x000000ffff007224 */ /* 0x001fe400078e0003 */
[----:B------:R0:W-:Y:S04]  /*100f0*/  STL [R1+0x778], R2 ;  /* 0x0007780201007387 */ /* 0x0001e80000100800 */
[----:B0-----:R-:W4:Y:S04]  /*10100*/  LDL.LU.64 R2, [R1+0x7d0] ;  /* 0x0007d00001027983 */ /* 0x001f280000300a00 */
[----:B------:R0:W-:Y:S04]  /*10110*/  STL [R1+0x774], R0 ;  /* 0x0007740001007387 */ /* 0x0001e80000100800 */
[----:B------:R1:W-:Y:S04]  /*10120*/  STL [R1+0x780], R10 ;  /* 0x0007800a01007387 */ /* 0x0003e80000100800 */
[----:B------:R-:W4:Y:S01]  /*10130*/  LDL.LU.64 R12, [R1+0x238] ;  /* 0x00023800010c7983 */ /* 0x000f220000300a00 */
[----:B0-----:R-:W-:-:S03]  /*10140*/  IMAD.MOV.U32 R0, RZ, RZ, R11 ;  /* 0x000000ffff007224 */ /* 0x001fc600078e000b */
[----:B--2---:R-:W-:Y:S04]  /*10150*/  STL [R1+0x788], R6 ;  /* 0x0007880601007387 */ /* 0x004fe80000100800 */
[----:B------:R0:W-:Y:S04]  /*10160*/  STL [R1+0x77c], R0 ;  /* 0x00077c0001007387 */ /* 0x0001e80000100800 */
[----:B-1----:R-:W2:Y:S01]  /*10170*/  LDL.LU.64 R10, [R1+0x7e0] ;  /* 0x0007e000010a7983 */ /* 0x002ea20000300a00 */
[----:B0-----:R-:W-:-:S03]  /*10180*/  IMAD.MOV.U32 R0, RZ, RZ, R7 ;  /* 0x000000ffff007224 */ /* 0x001fc600078e0007 */
[----:B---3--:R-:W-:Y:S04]  /*10190*/  STL [R1+0x790], R26 ;  /* 0x0007901a01007387 */ /* 0x008fe80000100800 */
[----:B------:R0:W-:Y:S04]  /*101a0*/  STL [R1+0x784], R0 ;  /* 0x0007840001007387 */ /* 0x0001e80000100800 */
[----:B------:R-:W3:Y:S01]  /*101b0*/  LDL.LU.64 R6, [R1+0x7e8] ;  /* 0x0007e80001067983 */ /* 0x000ee20000300a00 */
[----:B0-----:R-:W-:-:S03]  /*101c0*/  IMAD.MOV.U32 R0, RZ, RZ, R27 ;  /* 0x000000ffff007224 */ /* 0x001fc600078e001b */
[----:B------:R-:W-:Y:S04]  /*101d0*/  STL [R1+0x798], R28 ;  /* 0x0007981c01007387 */ /* 0x000fe80000100800 */
[----:B------:R0:W-:Y:S04]  /*101e0*/  STL [R1+0x78c], R0 ;  /* 0x00078c0001007387 */ /* 0x0001e80000100800 */
[----:B------:R-:W3:Y:S01]  /*101f0*/  LDL.LU.64 R26, [R1+0x7f0] ;  /* 0x0007f000011a7983 */ /* 0x000ee20000300a00 */
[----:B0-----:R-:W-:-:S03]  /*10200*/  IMAD.MOV.U32 R0, RZ, RZ, R29 ;  /* 0x000000ffff007224 */ /* 0x001fc600078e001d */
[----:B------:R-:W-:Y:S04]  /*10210*/  STL [R1+0x7a0], R14 ;  /* 0x0007a00e01007387 */ /* 0x000fe80000100800 */
[----:B------:R0:W-:Y:S04]  /*10220*/  STL [R1+0x794], R0 ;  /* 0x0007940001007387 */ /* 0x0001e80000100800 */
[----:B------:R-:W3:Y:S01]  /*10230*/  LDL.LU.64 R28, [R1+0x210] ;  /* 0x00021000011c7983 */ /* 0x000ee20000300a00 */
[----:B0-----:R-:W-:-:S03]  /*10240*/  IMAD.MOV.U32 R0, RZ, RZ, R15 ;  /* 0x000000ffff007224 */ /* 0x001fc600078e000f */
[----:B----4-:R-:W-:Y:S04]  /*10250*/  STL [R1+0x7a8], R18 ;  /* 0x0007a81201007387 */ /* 0x010fe80000100800 */
[----:B------:R0:W-:Y:S04]  /*10260*/  STL [R1+0x79c], R0 ;  /* 0x00079c0001007387 */ /* 0x0001e80000100800 */
[----:B------:R-:W4:Y:S01]  /*10270*/  LDL.LU.64 R14, [R1+0x800] ;  /* 0x00080000010e7983 */ /* 0x000f220000300a00 */
[----:B0-----:R-:W-:-:S03]  /*10280*/  IMAD.MOV.U32 R0, RZ, RZ, R19 ;  /* 0x000000ffff007224 */ /* 0x001fc600078e0013 */
[----:B------:R-:W-:Y:S04]  /*10290*/  STL [R1+0x7b0], R8 ;  /* 0x0007b00801007387 */ /* 0x000fe80000100800 */
        /* <DEDUP_REMOVED lines=8> */
[----:B------:R0:W-:Y:S02]  /*10320*/  STL [R1+0x7b4], R0 ;  /* 0x0007b40001007387 */ /* 0x0001e40000100800 */
[----:B0-----:R-:W-:Y:S02]  /*10330*/  IMAD.MOV.U32 R0, RZ, RZ, R5 ;  /* 0x000000ffff007224 */ /* 0x001fe400078e0005 */
[----:B------:R-:W4:Y:S04]  /*10340*/  LDL.LU.64 R4, [R1+0x818] ;  /* 0x0008180001047983 */ /* 0x000f280000300a00 */
[----:B------:R0:W-:Y:S04]  /*10350*/  STL [R1+0x7bc], R0 ;  /* 0x0007bc0001007387 */ /* 0x0001e80000100800 */
[----:B------:R1:W-:Y:S01]  /*10360*/  STL [R1+0x7c8], R16 ;  /* 0x0007c81001007387 */ /* 0x0003e20000100800 */
[----:B0-----:R-:W-:-:S03]  /*10370*/  IMAD.MOV.U32 R0, RZ, RZ, R17 ;  /* 0x000000ffff007224 */ /* 0x001fc600078e0011 */
[----:B-1----:R-:W4:Y:S04]  /*10380*/  LDL.LU.64 R16, [R1+0x820] ;  /* 0x0008200001107983 */ /* 0x002f280000300a00 */
[----:B------:R0:W-:Y:S04]  /*10390*/  STL [R1+0x7c4], R0 ;  /* 0x0007c40001007387 */ /* 0x0001e80000100800 */
[----:B------:R1:W-:Y:S01]  /*103a0*/  STL [R1+0x7d0], R2 ;  /* 0x0007d00201007387 */ /* 0x0003e20000100800 */
[----:B0-----:R-:W-:-:S03]  /*103b0*/  IMAD.MOV.U32 R0, RZ, RZ, R3 ;  /* 0x000000ffff007224 */ /* 0x001fc600078e0003 */
[----:B------:R-:W-:Y:S04]  /*103c0*/  STL [R1+0x7d8], R12 ;  /* 0x0007d80c01007387 */ /* 0x000fe80000100800 */
[----:B------:R0:W-:Y:S04]  /*103d0*/  STL [R1+0x7cc], R0 ;  /* 0x0007cc0001007387 */ /* 0x0001e80000100800 */
[----:B-1----:R-:W4:Y:S01]  /*103e0*/  LDL.LU.64 R2, [R1+0x1d0] ;  /* 0x0001d00001027983 */ /* 0x002f220000300a00 */
[----:B0-----:R-:W-:-:S03]  /*103f0*/  IMAD.MOV.U32 R0, RZ, RZ, R13 ;  /* 0x000000ffff007224 */ /* 0x001fc600078e000d */
[----:B--2---:R-:W-:Y:S04]  /*10400*/  STL [R1+0x7e0], R10 ;  /* 0x0007e00a01007387 */ /* 0x004fe80000100800 */
[----:B------:R0:W-:Y:S04]  /*10410*/  STL [R1+0x7d4], R0 ;  /* 0x0007d40001007387 */ /* 0x0001e80000100800 */
[----:B------:R-:W2:Y:S01]  /*10420*/  LDL.LU.64 R12, [R1+0x830] ;  /* 0x00083000010c7983 */ /* 0x000ea20000300a00 */
        /* <DEDUP_REMOVED lines=23> */
[----:B------:R-:W4:Y:S04]  /*105a0*/  LDL.LU.64 R20, [R1+0x860] ;  /* 0x0008600001147983 */ /* 0x000f280000300a00 */
[----:B------:R-:W4:Y:S01]  /*105b0*/  LDL.LU.64 R26, [R1+0x180] ;  /* 0x00018000011a7983 */ /* 0x000f220000300a00 */
[----:B0-----:R-:W-:-:S05]  /*105c0*/  IMAD.MOV.U32 R0, RZ, RZ, R9 ;  /* 0x000000ffff007224 */ /* 0x001fca00078e0009 */
[----:B------:R0:W-:Y:S04]  /*105d0*/  STL [R1+0x80c], R0 ;  /* 0x00080c0001007387 */ /* 0x0001e80000100800 */
[----:B------:R1:W-:Y:S01]  /*105e0*/  STL [R1+0x818], R4 ;  /* 0x0008180401007387 */ /* 0x0003e20000100800 */
[----:B0-----:R-:W-:-:S03]  /*105f0*/  IMAD.MOV.U32 R0, RZ, RZ, R5 ;  /* 0x000000ffff007224 */ /* 0x001fc600078e0005 */
[----:B------:R-:W4:Y:S04]  /*10600*/  LDL.LU.64 R8, [R1+0x870] ;  /* 0x0008700001087983 */ /* 0x000f280000300a00 */
[----:B------:R-:W-:Y:S04]  /*10610*/  STL [R1+0x820], R16 ;  /* 0x0008201001007387 */ /* 0x000fe80000100800 */
[----:B------:R0:W-:Y:S04]  /*10620*/  STL [R1+0x814], R0 ;  /* 0x0008140001007387 */ /* 0x0001e80000100800 */
[----:B-1----:R-:W4:Y:S04]  /*10630*/  LDL.LU.64 R4, [R1+0x878] ;  /* 0x0008780001047983 */ /* 0x002f280000300a00 */
[----:B------:R-:W4:Y:S01]  /*10640*/  LDL.LU.64 R18, [R1+0x880] ;  /* 0x0008800001127983 */ /* 0x000f220000300a00 */
[----:B0-----:R-:W-:-:S05]  /*10650*/  IMAD.MOV.U32 R0, RZ, RZ, R17 ;  /* 0x000000ffff007224 */ /* 0x001fca00078e0011 */
[----:B------:R0:W-:Y:S04]  /*10660*/  STL [R1+0x81c], R0 ;  /* 0x00081c0001007387 */ /* 0x0001e80000100800 */
[----:B------:R1:W-:Y:S01]  /*10670*/  STL [R1+0x828], R2 ;  /* 0x0008280201007387 */ /* 0x0003e20000100800 */
[----:B0-----:R-:W-:-:S03]  /*10680*/  IMAD.MOV.U32 R0, RZ, RZ, R3 ;  /* 0x000000ffff007224 */ /* 0x001fc600078e0003 */
[----:B-1----:R-:W4:Y:S04]  /*10690*/  LDL.LU.64 R2, [R1+0x148] ;  /* 0x0001480001027983 */ /* 0x002f280000300a00 */
[----:B------:R2:W-:Y:S02]  /*106a0*/  STL [R1+0x824], R0 ;  /* 0x0008240001007387 */ /* 0x0005e40000100800 */
[----:B--2---:R-:W-:Y:S02]  /*106b0*/  IMAD.MOV.U32 R0, RZ, RZ, R13 ;  /* 0x000000ffff007224 */ /* 0x004fe400078e000d */
[----:B------:R-:W-:Y:S04]  /*106c0*/  STL [R1+0x830], R12 ;  /* 0x0008300c01007387 */ /* 0x000fe80000100800 */
[----:B------:R-:W2:Y:S04]  /*106d0*/  LDL.LU.64 R16, [R1+0x890] ;  /* 0x0008900001107983 */ /* 0x000ea80000300a00 */
[----:B------:R3:W-:Y:S02]  /*106e0*/  STL [R1+0x82c], R0 ;  /* 0x00082c0001007387 */ /* 0x0007e40000100800 */
[----:B---3--:R-:W-:-:S02]  /*106f0*/  IMAD.MOV.U32 R0, RZ, RZ, R11 ;  /* 0x000000ffff007224 */ /* 0x008fc400078e000b */
[----:B------:R0:W-:Y:S04]  /*10700*/  STL [R1+0x838], R10 ;  /* 0x0008380a01007387 */ /* 0x0001e80000100800 */
[----:B------:R-:W3:Y:S04]  /*10710*/  LDL.LU.64 R12, [R1+0x898] ;  /* 0x00089800010c7983 */ /* 0x000ee80000300a00 */
[----:B------:R-:W-:Y:S04]  /*10720*/  STL [R1+0x840], R6 ;  /* 0x0008400601007387 */ /* 0x000fe80000100800 */
[----:B------:R1:W-:Y:S04]  /*10730*/  STL [R1+0x834], R0 ;  /* 0x0008340001007387 */ /* 0x0003e80000100800 */
[----:B0-----:R-:W3:Y:S01]  /*10740*/  LDL.LU.64 R10, [R1+0x8a0] ;  /* 0x0008a000010a7983 */ /* 0x001ee20000300a00 */
[----:B-1----:R-:W-:-:S03]  /*10750*/  IMAD.MOV.U32 R0, RZ, RZ, R7 ;  /* 0x000000ffff007224 */ /* 0x002fc600078e0007 */
[----:B------:R-:W-:Y:S04]  /*10760*/  STL [R1+0x848], R24 ;  /* 0x0008481801007387 */ /* 0x000fe80000100800 */
[----:B------:R0:W-:Y:S04]  /*10770*/  STL [R1+0x83c], R0 ;  /* 0x00083c0001007387 */ /* 0x0001e80000100800 */
[----:B------:R-:W3:Y:S01]  /*10780*/  LDL.LU.64 R6, [R1+0x120] ;  /* 0x0001200001067983 */ /* 0x000ee20000300a00 */
[----:B0-----:R-:W-:-:S03]  /*10790*/  IMAD.MOV.U32 R0, RZ, RZ, R25 ;  /* 0x000000ffff007224 */ /* 0x001fc600078e0019 */
[----:B----4-:R-:W-:Y:S04]  /*107a0*/  STL [R1+0x850], R28 ;  /* 0x0008501c01007387 */ /* 0x010fe80000100800 */
        /* <DEDUP_REMOVED lines=8> */
[----:B------:R-:W-:Y:S01]  /*10830*/  STL [R1+0x860], R20 ;  /* 0x0008601401007387 */ /* 0x000fe20000100800 */
[----:B0-----:R-:W-:-:S03]  /*10840*/  IMAD.MOV.U32 R0, RZ, RZ, R21 ;  /* 0x000000ffff007224 */ /* 0x001fc600078e0015 */
[----:B------:R-:W-:Y:S04]  /*10850*/  STL [R1+0x868], R26 ;  /* 0x0008681a01007387 */ /* 0x000fe80000100800 */
[----:B------:R0:W-:Y:S02]  /*10860*/  STL [R1+0x85c], R0 ;  /* 0x00085c0001007387 */ /* 0x0001e40000100800 */
[----:B0-----:R-:W-:Y:S02]  /*10870*/  IMAD.MOV.U32 R0, RZ, RZ, R27 ;  /* 0x000000ffff007224 */ /* 0x001fe400078e001b */
[----:B------:R-:W-:Y:S04]  /*10880*/  STL [R1+0x870], R8 ;  /* 0x0008700801007387 */ /* 0x000fe80000100800 */
[----:B------:R0:W-:Y:S02]  /*10890*/  STL [R1+0x864], R0 ;  /* 0x0008640001007387 */ /* 0x0001e40000100800 */
[----:B0-----:R-:W-:-:S02]  /*108a0*/  IMAD.MOV.U32 R0, RZ, RZ, R9 ;  /* 0x000000ffff007224 */ /* 0x001fc400078e0009 */
[----:B------:R-:W4:Y:S04]  /*108b0*/  LDL.LU.64 R8, [R1+0x8c0] ;  /* 0x0008c00001087983 */ /* 0x000f280000300a00 */
[----:B------:R0:W-:Y:S04]  /*108c0*/  STL [R1+0x86c], R0 ;  /* 0x00086c0001007387 */ /* 0x0001e80000100800 */
[----:B------:R1:W-:Y:S01]  /*108d0*/  STL [R1+0x878], R4 ;  /* 0x0008780401007387 */ /* 0x0003e20000100800 */
[----:B0-----:R-:W-:-:S03]  /*108e0*/  IMAD.MOV.U32 R0, RZ, RZ, R5 ;  /* 0x000000ffff007224 */ /* 0x001fc600078e0005 */
[----:B------:R-:W-:Y:S04]  /*108f0*/  STL [R1+0x880], R18 ;  /* 0x0008801201007387 */ /* 0x000fe80000100800 */
[----:B------:R0:W-:Y:S04]  /*10900*/  STL [R1+0x874], R0 ;  /* 0x0008740001007387 */ /* 0x0001e80000100800 */
[----:B-1----:R-:W4:Y:S01]  /*10910*/  LDL.LU.64 R4, [R1+0xf8] ;  /* 0x0000f80001047983 */ /* 0x002f220000300a00 */
[----:B0-----:R-:W-:-:S03]  /*10920*/  IMAD.MOV.U32 R0, RZ, RZ, R19 ;  /* 0x000000ffff007224 */ /* 0x001fc600078e0013 */
[----:B------:R-:W-:Y:S04]  /*10930*/  STL [R1+0x888], R2 ;  /* 0x0008880201007387 */ /* 0x000fe80000100800 */
[----:B------:R0:W-:Y:S02]  /*10940*/  STL [R1+0x87c], R0 ;  /* 0x00087c0001007387 */ /* 0x0001e40000100800 */
[----:B0-----:R-:W-:Y:S02]  /*10950*/  IMAD.MOV.U32 R0, RZ, RZ, R3 ;  /* 0x000000ffff007224 */ /* 0x001fe400078e0003 */
[----:B------:R-:W4:Y:S04]  /*10960*/  LDL.LU.64 R2, [R1+0x8d0] ;  /* 0x0008d00001027983 */ /* 0x000f280000300a00 */
[----:B------:R2:W-:Y:S02]  /*10970*/  STL [R1+0x884], R0 ;  /* 0x0008840001007387 */ /* 0x0005e40000100800 */
[----:B--2---:R-:W-:-:S02]  /*10980*/  IMAD.MOV.U32 R0, RZ, RZ, R17 ;  /* 0x000000ffff007224 */ /* 0x004fc400078e0011 */
[----:B------:R-:W-:Y:S04]  /*10990*/  STL [R1+0x890], R16 ;  /* 0x0008901001007387 */ /* 0x000fe80000100800 */
[----:B------:R-:W0:Y:S04]  /*109a0*/  S2R R19, SR_TID.X ;  /* 0x0000000000137919 */ /* 0x000e280000002100 */
[----:B---3--:R-:W-:Y:S04]  /*109b0*/  STL [R1+0x898], R12 ;  /* 0x0008980c01007387 */ /* 0x008fe80000100800 */
[----:B------:R1:W-:Y:S04]  /*109c0*/  STL [R1+0x88c], R0 ;  /* 0x00088c0001007387 */ /* 0x0003e80000100800 */
[----:B------:R-:W2:Y:S01]  /*109d0*/  LDL.LU.64 R22, [R1+0x8d8] ;  /* 0x0008d80001167983 */ /* 0x000ea20000300a00 */
[----:B-1----:R-:W-:-:S05]  /*109e0*/  IMAD.MOV.U32 R0, RZ, RZ, R13 ;  /* 0x000000ffff007224 */ /* 0x002fca00078e000d */
[----:B------:R1:W-:Y:S04]  /*109f0*/  STL [R1+0x894], R0 ;  /* 0x0008940001007387 */ /* 0x0003e80000100800 */
[----:B------:R-:W-:Y:S04]  /*10a00*/  STL [R1+0x8a0], R10 ;  /* 0x0008a00a01007387 */ /* 0x000fe80000100800 */
[----:B------:R-:W3:Y:S01]  /*10a10*/  LDL.LU.64 R12, [R1+0x8e0] ;  /* 0x0008e000010c7983 */ /* 0x000ee20000300a00 */
[----:B-1----:R-:W-:-:S05]  /*10a20*/  IMAD.MOV.U32 R0, RZ, RZ, R11 ;  /* 0x000000ffff007224 */ /* 0x002fca00078e000b */
[----:B------:R1:W-:Y:S02]  /*10a30*/  STL [R1+0x89c], R0 ;  /* 0x00089c0001007387 */ /* 0x0003e40000100800 */
[----:B-1----:R-:W-:Y:S02]  /*10a40*/  IMAD.MOV.U32 R0, RZ, RZ, R7 ;  /* 0x000000ffff007224 */ /* 0x002fe400078e0007 */
[----:B------:R-:W-:Y:S04]  /*10a50*/  STL [R1+0x8a8], R6 ;  /* 0x0008a80601007387 */ /* 0x000fe80000100800 */
[----:B------:R-:W3:Y:S04]  /*10a60*/  LDL.LU.64 R24, [R1+0x8e8] ;  /* 0x0008e80001187983 */ /* 0x000ee80000300a00 */
[----:B------:R1:W-:Y:S04]  /*10a70*/  STL [R1+0x8a4], R0 ;  /* 0x0008a40001007387 */ /* 0x0003e80000100800 */
[----:B----4-:R4:W-:Y:S01]  /*10a80*/  STL [R1+0x8b0], R28 ;  /* 0x0008b01c01007387 */ /* 0x0109e20000100800 */
[----:B-1----:R-:W-:-:S03]  /*10a90*/  IMAD.MOV.U32 R0, RZ, RZ, R29 ;  /* 0x000000ffff007224 */ /* 0x002fc600078e001d */
[----:B------:R-:W3:Y:S04]  /*10aa0*/  LDL.LU.64 R10, [R1+0x8f0] ;  /* 0x0008f000010a7983 */ /* 0x000ee80000300a00 */
[----:B------:R-:W-:Y:S04]  /*10ab0*/  STL [R1+0x8b8], R14 ;  /* 0x0008b80e01007387 */ /* 0x000fe80000100800 */
[----:B------:R1:W-:Y:S04]  /*10ac0*/  STL [R1+0x8ac], R0 ;  /* 0x0008ac0001007387 */ /* 0x0003e80000100800 */
[----:B------:R-:W3:Y:S04]  /*10ad0*/  LDL.LU.64 R6, [R1+0x8f8] ;  /* 0x0008f80001067983 */ /* 0x000ee80000300a00 */
[----:B----4-:R-:W4:Y:S01]  /*10ae0*/  LDL.LU.64 R28, [R1+0x900] ;  /* 0x00090000011c7983 */ /* 0x010f220000300a00 */
[----:B-1----:R-:W-:-:S03]  /*10af0*/  IMAD.MOV.U32 R0, RZ, RZ, R15 ;  /* 0x000000ffff007224 */ /* 0x002fc600078e000f */
[----:B0-----:R-:W-:Y:S04]  /*10b00*/  STL [R1+0xbf8], R19 ;  /* 0x000bf81301007387 */ /* 0x001fe80000100800 */
[----:B------:R0:W-:Y:S04]  /*10b10*/  STL [R1+0x8c0], R8 ;  /* 0x0008c00801007387 */ /* 0x0001e80000100800 */
[----:B------:R-:W-:Y:S04]  /*10b20*/  STL [R1+0x8b4], R0 ;  /* 0x0008b40001007387 */ /* 0x000fe80000100800 */
[----:B------:R-:W4:Y:S01]  /*10b30*/  LDL.LU.64 R26, [R1+0xa0] ;  /* 0x0000a000011a7983 */ /* 0x000f220000300a00 */
[----:B0-----:R-:W-:-:S05]  /*10b40*/  IMAD.MOV.U32 R8, RZ, RZ, R9 ;  /* 0x000000ffff087224 */ /* 0x001fca00078e0009 */
[----:B------:R-:W-:Y:S04]  /*10b50*/  STL [R1+0x8bc], R8 ;  /* 0x0008bc0801007387 */ /* 0x000fe80000100800 */
[----:B------:R0:W-:Y:S04]  /*10b60*/  STL [R1+0x8c8], R4 ;  /* 0x0008c80401007387 */ /* 0x0001e80000100800 */
[----:B------:R-:W4:Y:S01]  /*10b70*/  LDL.LU.64 R14, [R1+0x910] ;  /* 0x00091000010e7983 */ /* 0x000f220000300a00 */
[----:B------:R-:W-:-:S04]  /*10b80*/  SHF.R.U32.HI R17, RZ, 0x4, R19 ;  /* 0x00000004ff117819 */ /* 0x000fc80000011613 */
[----:B------:R-:W-:Y:S01]  /*10b90*/  SGXT.U32 R17, R17, 0x3 ;  /* 0x000000031111781a */ /* 0x000fe20000000000 */
[----:B0-----:R-:W-:-:S03]  /*10ba0*/  IMAD.MOV.U32 R4, RZ, RZ, R5 ;  /* 0x000000ffff047224 */ /* 0x001fc600078e0005 */
[----:B------:R-:W-:Y:S02]  /*10bb0*/  LOP3.LUT R0, R17, 0xf0, RZ, 0xfc, !PT ;  /* 0x000000f011007812 */ /* 0x000fe400078efcff */
[----:B------:R-:W-:Y:S04]  /*10bc0*/  STL [R1+0x8c4], R4 ;  /* 0x0008c40401007387 */ /* 0x000fe80000100800 */
[----:B------:R0:W-:Y:S02]  /*10bd0*/  STL [R1+0x8d0], R2 ;  /* 0x0008d00201007387 */ /* 0x0001e40000100800 */
[----:B0-----:R-:W-:Y:S02]  /*10be0*/  IMAD.MOV.U32 R2, RZ, RZ, R3 ;  /* 0x000000ffff027224 */ /* 0x001fe400078e0003 */
[----:B------:R-:W-:-:S03]  /*10bf0*/  IMAD R3, R0, c[0x0][0x188], RZ ;  /* 0x0000620000037a24 */ /* 0x000fc600078e02ff */
[----:B------:R-:W-:Y:S04]  /*10c00*/  STL [R1+0x8cc], R2 ;  /* 0x0008cc0201007387 */ /* 0x000fe80000100800 */
[----:B------:R-:W4:Y:S04]  /*10c10*/  LDL.LU.64 R8, [R1+0x918] ;  /* 0x0009180001087983 */ /* 0x000f280000300a00 */
[----:B------:R-:W-:Y:S01]  /*10c20*/  STL [R1+0xbfc], R17 ;  /* 0x000bfc1101007387 */ /* 0x000fe20000100800 */
[----:B------:R-:W-:Y:S02]  /*10c30*/  IMAD.MOV R20, RZ, RZ, -c[0x0][0x188] ;  /* 0x80006200ff147624 */ /* 0x000fe400078e02ff */
[----:B--2---:R-:W-:Y:S01]  /*10c40*/  IMAD.MOV.U32 R0, RZ, RZ, R23 ;  /* 0x000000ffff007224 */ /* 0x004fe200078e0017 */
[----:B------:R-:W-:Y:S04]  /*10c50*/  STL [R1+0x8d8], R22 ;  /* 0x0008d81601007387 */ /* 0x000fe80000100800 */
[----:B------:R-:W2:Y:S04]  /*10c60*/  LDL.LU.64 R4, [R1+0x920] ;  /* 0x0009200001047983 */ /* 0x000ea80000300a00 */
[----:B---3--:R-:W-:Y:S04]  /*10c70*/  STL [R1+0x8e0], R12 ;  /* 0x0008e00c01007387 */ /* 0x008fe80000100800 */
[----:B------:R0:W-:Y:S02]  /*10c80*/  STL [R1+0x8d4], R0 ;  /* 0x0008d40001007387 */ /* 0x0001e40000100800 */
[----:B0-----:R-:W-:-:S02]  /*10c90*/  IMAD.MOV.U32 R0, RZ, RZ, R13 ;  /* 0x000000ffff007224 */ /* 0x001fc400078e000d */
[----:B------:R-:W3:Y:S04]  /*10ca0*/  LDL.LU.64 R12, [R1+0x78] ;  /* 0x00007800010c7983 */ /* 0x000ee80000300a00 */
[----:B------:R0:W-:Y:S04]  /*10cb0*/  STL [R1+0x8dc], R0 ;  /* 0x0008dc0001007387 */ /* 0x0001e80000100800 */
[----:B------:R-:W-:Y:S01]  /*10cc0*/  STL [R1+0x8e8], R24 ;  /* 0x0008e81801007387 */ /* 0x000fe20000100800 */
[----:B0-----:R-:W-:Y:S02]  /*10cd0*/  IMAD.MOV.U32 R0, RZ, RZ, R25 ;  /* 0x000000ffff007224 */ /* 0x001fe400078e0019 */
[----:B------:R-:W-:Y:S01]  /*10ce0*/  IMAD R23, R20, 0x8, R3 ;  /* 0x0000000814177824 */ /* 0x000fe200078e0203 */
[----:B------:R-:W-:Y:S04]  /*10cf0*/  STL [R1+0x8f0], R10 ;  /* 0x0008f00a01007387 */ /* 0x000fe80000100800 */
[----:B------:R0:W-:Y:S02]  /*10d00*/  STL [R1+0x8e4], R0 ;  /* 0x0008e40001007387 */ /* 0x0001e40000100800 */
[----:B0-----:R-:W-:-:S02]  /*10d10*/  IMAD.MOV.U32 R0, RZ, RZ, R11 ;  /* 0x000000ffff007224 */ /* 0x001fc400078e000b */
[----:B------:R-:W2:Y:S04]  /*10d20*/  LDL.LU.64 R10, [R1+0x930] ;  /* 0x00093000010a7983 */ /* 0x000ea80000300a00 */
[----:B------:R0:W-:Y:S04]  /*10d30*/  STL [R1+0x8ec], R0 ;  /* 0x0008ec0001007387 */ /* 0x0001e80000100800 */
[----:B------:R1:W-:Y:S01]  /*10d40*/  STL [R1+0x8f8], R6 ;  /* 0x0008f80601007387 */ /* 0x0003e20000100800 */
[----:B0-----:R-:W-:-:S03]  /*10d50*/  IMAD.MOV.U32 R0, RZ, RZ, R7 ;  /* 0x000000ffff007224 */ /* 0x001fc600078e0007 */
[----:B----4-:R-:W-:Y:S04]  /*10d60*/  STL [R1+0x900], R28 ;  /* 0x0009001c01007387 */ /* 0x010fe80000100800 */
[----:B------:R0:W-:Y:S01]  /*10d70*/  STL [R1+0x8f4], R0 ;  /* 0x0008f40001007387 */ /* 0x0001e20000100800 */
[----:B------:R-:W-:-:S03]  /*10d80*/  IMAD R22, R20, 0x8, R23 ;  /* 0x0000000814167824 */ /* 0x000fc600078e0217 */
[----:B-1----:R-:W4:Y:S01]  /*10d90*/  LDL.LU.64 R6, [R1+0x938] ;  /* 0x0009380001067983 */ /* 0x002f220000300a00 */
[----:B0-----:R-:W-:-:S03]  /*10da0*/  IMAD.MOV.U32 R0, RZ, RZ, R29 ;  /* 0x000000ffff007224 */ /* 0x001fc600078e001d */
[----:B------:R-:W2:Y:S04]  /*10db0*/  LDL.LU.64 R28, [R1+0x940] ;  /* 0x00094000011c7983 */ /* 0x000ea80000300a00 */
[----:B------:R0:W-:Y:S04]  /*10dc0*/  STL [R1+0x8fc], R0 ;  /* 0x0008fc0001007387 */ /* 0x0001e80000100800 */
[----:B------:R-:W-:Y:S01]  /*10dd0*/  STL.64 [R1+0xc00], R22 ;  /* 0x000c001601007387 */ /* 0x000fe20000100a00 */
[----:B0-----:R-:W-:-:S03]  /*10de0*/  IMAD.MOV.U32 R0, RZ, RZ, R27 ;  /* 0x000000ffff007224 */ /* 0x001fc600078e001b */
[----:B------:R-:W-:Y:S04]  /*10df0*/  STL [R1+0x908], R26 ;  /* 0x0009081a01007387 */ /* 0x000fe80000100800 */
[----:B------:R-:W-:Y:S04]  /*10e00*/  STL [R1+0x910], R14 ;  /* 0x0009100e01007387 */ /* 0x000fe80000100800 */
[----:B------:R0:W-:Y:S02]  /*10e10*/  STL [R1+0x904], R0 ;  /* 0x0009040001007387 */ /* 0x0001e40000100800 */
[----:B0-----:R-:W-:-:S02]  /*10e20*/  IMAD.MOV.U32 R0, RZ, RZ, R15 ;  /* 0x000000ffff007224 */ /* 0x001fc400078e000f */
[----:B------:R-:W2:Y:S01]  /*10e30*/  LDL.LU.64 R14, [R1+0x950] ;  /* 0x00095000010e7983 */ /* 0x000ea20000300a00 */
[----:B------:R-:W-:-:S04]  /*10e40*/  IMAD R21, R20, 0x8, R22 ;  /* 0x0000000814157824 */ /* 0x000fc800078e0216 */
[----:B------:R-:W-:Y:S01]  /*10e50*/  IMAD R24, R20, 0x8, R21 ;  /* 0x0000000814187824 */ /* 0x000fe200078e0215 */
[----:B--2---:R0:W-:Y:S04]  /*10e60*/  STL.64 [R1+0xc18], R14 ;  /* 0x000c180e01007387 */ /* 0x0041e80000100a00 */
[----:B------:R1:W-:Y:S04]  /*10e70*/  STL [R1+0x90c], R0 ;  /* 0x00090c0001007387 */ /* 0x0003e80000100800 */
[----:B0-----:R-:W2:Y:S01]  /*10e80*/  LDL.LU.64 R14, [R1+0x50] ;  /* 0x00005000010e7983 */ /* 0x001ea20000300a00 */
[----:B-1----:R-:W-:-:S03]  /*10e90*/  IMAD.MOV.U32 R0, RZ, RZ, R9 ;  /* 0x000000ffff007224 */ /* 0x002fc600078e0009 */
[----:B------:R0:W-:Y:S04]  /*10ea0*/  STL [R1+0x918], R8 ;  /* 0x0009180801007387 */ /* 0x0001e80000100800 */
[----:B------:R-:W2:Y:S04]  /*10eb0*/  LDL.LU.64 R26, [R1+0x958] ;  /* 0x00095800011a7983 */ /* 0x000ea80000300a00 */
[----:B------:R1:W-:Y:S04]  /*10ec0*/  STL [R1+0x914], R0 ;  /* 0x0009140001007387 */ /* 0x0003e80000100800 */
[----:B------:R3:W-:Y:S04]  /*10ed0*/  STL [R1+0x920], R4 ;  /* 0x0009200401007387 */ /* 0x0007e80000100800 */
[----:B0-----:R-:W2:Y:S01]  /*10ee0*/  LDL.LU.64 R8, [R1+0x960] ;  /* 0x0009600001087983 */ /* 0x001ea20000300a00 */
[----:B-1----:R-:W-:-:S05]  /*10ef0*/  IMAD.MOV.U32 R0, RZ, RZ, R5 ;  /* 0x000000ffff007224 */ /* 0x002fca00078e0005 */
[----:B------:R-:W-:Y:S01]  /*10f00*/  STL [R1+0x91c], R0 ;  /* 0x00091c0001007387 */ /* 0x000fe20000100800 */
[----:B---3--:R-:W-:-:S03]  /*10f10*/  IMAD R4, R20, 0x8, R24 ;  /* 0x0000000814047824 */ /* 0x008fc600078e0218 */
[----:B------:R0:W-:Y:S04]  /*10f20*/  STL [R1+0xc08], R24 ;  /* 0x000c081801007387 */ /* 0x0001e80000100800 */
[----:B------:R-:W-:Y:S04]  /*10f30*/  STL [R1+0x928], R12 ;  /* 0x0009280c01007387 */ /* 0x000fe80000100800 */
[----:B0-----:R-:W3:Y:S01]  /*10f40*/  LDL.LU.64 R24, [R1+0x970] ;  /* 0x0009700001187983 */ /* 0x001ee20000300a00 */
[----:B------:R-:W-:-:S03]  /*10f50*/  IMAD.MOV.U32 R0, RZ, RZ, R13 ;  /* 0x000000ffff007224 */ /* 0x000fc600078e000d */
[----:B---3--:R0:W-:Y:S04]  /*10f60*/  STL.64 [R1+0xc10], R24 ;  /* 0x000c101801007387 */ /* 0x0081e80000100a00 */
[----:B0-----:R-:W3:Y:S04]  /*10f70*/  LDL.LU.64 R24, [R1+0x48] ;  /* 0x0000480001187983 */ /* 0x001ee80000300a00 */
[----:B------:R-:W-:Y:S04]  /*10f80*/  STL [R1+0x930], R10 ;  /* 0x0009300a01007387 */ /* 0x000fe80000100800 */
[----:B------:R0:W-:Y:S04]  /*10f90*/  STL [R1+0x924], R0 ;  /* 0x0009240001007387 */ /* 0x0001e80000100800 */
[----:B------:R-:W3:Y:S01]  /*10fa0*/  LDL.LU.64 R22, [R1+0x978] ;  /* 0x0009780001167983 */ /* 0x000ee20000300a00 */
[----:B0-----:R-:W-:-:S03]  /*10fb0*/  IMAD.MOV.U32 R0, RZ, RZ, R11 ;  /* 0x000000ffff007224 */ /* 0x001fc600078e000b */
[----:B------:R-:W3:Y:S04]  /*10fc0*/  LDL.LU.64 R10, [R1+0x980] ;  /* 0x00098000010a7983 */ /* 0x000ee80000300a00 */
[----:B------:R0:W-:Y:S04]  /*10fd0*/  STL [R1+0x92c], R0 ;  /* 0x00092c0001007387 */ /* 0x0001e80000100800 */
[----:B----4-:R-:W-:Y:S04]  /*10fe0*/  STL [R1+0x938], R6 ;  /* 0x0009380601007387 */ /* 0x010fe80000100800 */
[----:B------:R-:W4:Y:S01]  /*10ff0*/  LDL.LU.64 R16, [R1+0x40] ;  /* 0x0000400001107983 */ /* 0x000f220000300a00 */
[----:B0-----:R-:W-:-:S03]  /*11000*/  IMAD.MOV.U32 R0, RZ, RZ, R7 ;  /* 0x000000ffff007224 */ /* 0x001fc600078e0007 */
[----:B------:R-:W3:Y:S04]  /*11010*/  LDL.LU.64 R18, [R1+0x990] ;  /* 0x0009900001127983 */ /* 0x000ee80000300a00 */
[----:B------:R0:W-:Y:S04]  /*11020*/  STL [R1+0x934], R0 ;  /* 0x0009340001007387 */ /* 0x0001e80000100800 */
[----:B------:R1:W-:Y:S04]  /*11030*/  STL [R1+0x940], R28 ;  /* 0x0009401c01007387 */ /* 0x0003e80000100800 */
[----:B------:R-:W3:Y:S01]  /*11040*/  LDL.LU.64 R12, [R1+0x998] ;  /* 0x00099800010c7983 */ /* 0x000ee20000300a00 */
[----:B0-----:R-:W-:-:S03]  /*11050*/  IMAD.MOV.U32 R0, RZ, RZ, R29 ;  /* 0x000000ffff007224 */ /* 0x001fc600078e001d */
[----:B------:R-:W3:Y:S04]  /*11060*/  LDL R2, [R1+0xb68] ;  /* 0x000b680001027983 */ /* 0x000ee80000100800 */
[----:B------:R0:W-:Y:S04]  /*11070*/  STL [R1+0x93c], R0 ;  /* 0x00093c0001007387 */ /* 0x0001e80000100800 */
[----:B--2---:R2:W-:Y:S04]  /*11080*/  STL [R1+0x948], R14 ;  /* 0x0009480e01007387 */ /* 0x0045e80000100800 */
[----:B-1----:R-:W3:Y:S01]  /*11090*/  LDL.LU.64 R28, [R1+0x9a0] ;  /* 0x0009a000011c7983 */ /* 0x002ee20000300a00 */
[----:B0-----:R-:W-:-:S03]  /*110a0*/  IMAD.MOV.U32 R0, RZ, RZ, R15 ;  /* 0x000000ffff007224 */ /* 0x001fc600078e000f */
[----:B--2---:R-:W2:Y:S04]  /*110b0*/  LDL.LU.64 R14, [R1+0xc18] ;  /* 0x000c1800010e7983 */ /* 0x004ea80000300a00 */
[----:B--2---:R-:W-:Y:S04]  /*110c0*/  STL [R1+0x950], R14 ;  /* 0x0009500e01007387 */ /* 0x004fe80000100800 */
[----:B------:R0:W-:Y:S02]  /*110d0*/  STL [R1+0x944], R0 ;  /* 0x0009440001007387 */ /* 0x0001e40000100800 */
[----:B0-----:R-:W-:-:S05]  /*110e0*/  IMAD.MOV.U32 R0, RZ, RZ, R15 ;  /* 0x000000ffff007224 */ /* 0x001fca00078e000f */
[----:B------:R0:W-:Y:S04]  /*110f0*/  STL [R1+0x94c], R0 ;  /* 0x00094c0001007387 */ /* 0x0001e80000100800 */
[----:B------:R1:W-:Y:S04]  /*11100*/  STL [R1+0x958], R26 ;  /* 0x0009581a01007387 */ /* 0x0003e80000100800 */
[----:B------:R-:W2:Y:S01]  /*11110*/  LDL.LU.64 R14, [R1+0x9b0] ;  /* 0x0009b000010e7983 */ /* 0x000ea20000300a00 */
[----:B0-----:R-:W-:-:S03]  /*11120*/  IMAD.MOV.U32 R0, RZ, RZ, R27 ;  /* 0x000000ffff007224 */ /* 0x001fc600078e001b */
[----:B------:R-:W-:Y:S04]  /*11130*/  STL [R1+0x960], R8 ;  /* 0x0009600801007387 */ /* 0x000fe80000100800 */
[----:B------:R0:W-:Y:S04]  /*11140*/  STL [R1+0x954], R0 ;  /* 0x0009540001007387 */ /* 0x0001e80000100800 */
[----:B-1----:R-:W2:Y:S01]  /*11150*/  LDL.LU.64 R26, [R1+0x9b8] ;  /* 0x0009b800011a7983 */ /* 0x002ea20000300a00 */
[----:B0-----:R-:W-:-:S05]  /*11160*/  IMAD.MOV.U32 R0, RZ, RZ, R9 ;  /* 0x000000ffff007224 */ /* 0x001fca00078e0009 */
[----:B------:R0:W-:Y:S04]  /*11170*/  STL [R1+0x95c], R0 ;  /* 0x00095c0001007387 */ /* 0x0001e80000100800 */
[----:B---3--:R1:W-:Y:S01]  /*11180*/  STL [R1+0x968], R24 ;  /* 0x0009681801007387 */ /* 0x0083e20000100800 */
[----:B0-----:R-:W-:-:S03]  /*11190*/  IMAD.MOV.U32 R0, RZ, RZ, R25 ;  /* 0x000000ffff007224 */ /* 0x001fc600078e0019 */
[----:B-1----:R-:W3:Y:S04]  /*111a0*/  LDL.LU.64 R24, [R1+0xc10] ;  /* 0x000c100001187983 */ /* 0x002ee80000300a00 */
[----:B---3--:R0:W-:Y:S04]  /*111b0*/  STL [R1+0x970], R24 ;  /* 0x0009701801007387 */ /* 0x0081e80000100800 */
[----:B------:R1:W-:Y:S04]  /*111c0*/  STL [R1+0x964], R0 ;  /* 0x0009640001007387 */ /* 0x0003e80000100800 */
[----:B0-----:R-:W3:Y:S01]  /*111d0*/  LDL.LU R24, [R1+0xc08] ;  /* 0x000c080001187983 */ /* 0x001ee20000300800 */
[----:B-1----:R-:W-:-:S05]  /*111e0*/  IMAD.MOV.U32 R0, RZ, RZ, R25 ;  /* 0x000000ffff007224 */ /* 0x002fca00078e0019 */
[----:B------:R0:W-:Y:S04]  /*111f0*/  STL [R1+0x96c], R0 ;  /* 0x00096c0001007387 */ /* 0x0001e80000100800 */
[----:B------:R1:W-:Y:S01]  /*11200*/  STL [R1+0x978], R22 ;  /* 0x0009781601007387 */ /* 0x0003e20000100800 */
[----:B0-----:R-:W-:-:S03]  /*11210*/  IMAD.MOV.U32 R0, RZ, RZ, R23 ;  /* 0x000000ffff007224 */ /* 0x001fc600078e0017 */
[----:B-1----:R-:W2:Y:S04]  /*11220*/  LDL.LU.64 R22, [R1+0xc00] ;  /* 0x000c000001167983 */ /* 0x002ea80000300a00 */
[----:B------:R-:W-:Y:S04]  /*11230*/  STL [R1+0x980], R10 ;  /* 0x0009800a01007387 */ /* 0x000fe80000100800 */
[----:B------:R0:W-:Y:S02]  /*11240*/  STL [R1+0x974], R0 ;  /* 0x0009740001007387 */ /* 0x0001e40000100800 */
[----:B0-----:R-:W-:-:S05]  /*11250*/  IMAD.MOV.U32 R0, RZ, RZ, R11 ;  /* 0x000000ffff007224 */ /* 0x001fca00078e000b */
[----:B------:R0:W-:Y:S04]  /*11260*/  STL [R1+0x97c], R0 ;  /* 0x00097c0001007387 */ /* 0x0001e80000100800 */
[----:B----4-:R1:W-:Y:S01]  /*11270*/  STL [R1+0x988], R16 ;  /* 0x0009881001007387 */ /* 0x0103e20000100800 */
[----:B0-----:R-:W-:-:S03]  /*11280*/  IMAD.MOV.U32 R0, RZ, RZ, R17 ;  /* 0x000000ffff007224 */ /* 0x001fc600078e0011 */
[----:B-1----:R-:W4:Y:S04]  /*11290*/  LDL.LU R17, [R1+0xbfc] ;  /* 0x000bfc0001117983 */ /* 0x002f280000300800 */
[----:B------:R-:W-:Y:S04]  /*112a0*/  STL [R1+0x990], R18 ;  /* 0x0009901201007387 */ /* 0x000fe80000100800 */
[----:B------:R0:W-:Y:S02]  /*112b0*/  STL [R1+0x984], R0 ;  /* 0x0009840001007387 */ /* 0x0001e40000100800 */
[----:B0-----:R-:W-:-:S02]  /*112c0*/  IMAD.MOV.U32 R0, RZ, RZ, R19 ;  /* 0x000000ffff007224 */ /* 0x001fc400078e0013 */
[----:B------:R-:W2:Y:S04]  /*112d0*/  LDL.LU R19, [R1+0xbf8] ;  /* 0x000bf80001137983 */ /* 0x000ea80000300800 */
[----:B------:R0:W-:Y:S04]  /*112e0*/  STL [R1+0x98c], R0 ;  /* 0x00098c0001007387 */ /* 0x0001e80000100800 */
[----:B------:R-:W-:Y:S01]  /*112f0*/  STL [R1+0x998], R12 ;  /* 0x0009980c01007387 */ /* 0x000fe20000100800 */
[----:B0-----:R-:W-:-:S05]  /*11300*/  IMAD.MOV.U32 R0, RZ, RZ, R13 ;  /* 0x000000ffff007224 */ /* 0x001fca00078e000d */
[----:B------:R0:W-:Y:S04]  /*11310*/  STL [R1+0x994], R0 ;  /* 0x0009940001007387 */ /* 0x0001e80000100800 */
[----:B------:R1:W-:Y:S01]  /*11320*/  STL [R1+0x9a0], R28 ;  /* 0x0009a01c01007387 */ /* 0x0003e20000100800 */
[----:B0-----:R-:W-:-:S03]  /*11330*/  IMAD.MOV.U32 R0, RZ, RZ, R29 ;  /* 0x000000ffff007224 */ /* 0x001fc600078e001d */
[----:B-1----:R-:W2:Y:S04]  /*11340*/  LDL.LU.64 R28, [R1+0xbf0] ;  /* 0x000bf000011c7983 */ /* 0x002ea80000300a00 */
[----:B------:R2:W-:Y:S01]  /*11350*/  STL [R1+0x99c], R0 ;  /* 0x00099c0001007387 */ /* 0x0005e20000100800 */
[----:B------:R-:W-:-:S04]  /*11360*/  IMAD R5, R20, 0x8, R4 ;  /* 0x0000000814057824 */ /* 0x000fc800078e0204 */
[----:B------:R-:W-:-:S04]  /*11370*/  IMAD R6, R20, 0x10, R5 ;  /* 0x0000001014067824 */ /* 0x000fc800078e0205 */
[----:B------:R-:W-:-:S04]  /*11380*/  IMAD R7, R20, 0x8, R6 ;  /* 0x0000000814077824 */ /* 0x000fc800078e0206 */
[----:B------:R-:W-:-:S04]  /*11390*/  IMAD R8, R20, 0x8, R7 ;  /* 0x0000000814087824 */ /* 0x000fc800078e0207 */
[----:B------:R-:W-:-:S04]  /*113a0*/  IMAD R9, R20, 0x8, R8 ;  /* 0x0000000814097824 */ /* 0x000fc800078e0208 */
[----:B------:R-:W-:-:S04]  /*113b0*/  IMAD R10, R20, 0x8, R9 ;  /* 0x00000008140a7824 */ /* 0x000fc800078e0209 */
[C---:B------:R-:W-:Y:S02]  /*113c0*/  IMAD R11, R20.reuse, 0x8, R10 ;  /* 0x00000008140b7824 */ /* 0x040fe400078e020a */
[----:B--2---:R-:W-:Y:S01]  /*113d0*/  IMAD.MOV.U32 R0, RZ, RZ, R29 ;  /* 0x000000ffff007224 */ /* 0x004fe200078e001d */
[----:B------:R0:W-:Y:S04]  /*113e0*/  STL [R1+0x9a8], R28 ;  /* 0x0009a81c01007387 */ /* 0x0001e80000100800 */
[----:B0-----:R0:W5:Y:S04]  /*113f0*/  LDL.LU R29, [R1+0xbec] ;  /* 0x000bec00011d7983 */ /* 0x0011680000300800 */
[----:B------:R-:W-:Y:S04]  /*11400*/  STL [R1+0x9b0], R14 ;  /* 0x0009b00e01007387 */ /* 0x000fe80000100800 */
[----:B------:R1:W-:Y:S04]  /*11410*/  STL [R1+0x9a4], R0 ;  /* 0x0009a40001007387 */ /* 0x0003e80000100800 */
[----:B-1----:R-:W2:Y:S01]  /*11420*/  LDL.LU R0, [R1+0x29c] ;  /* 0x00029c0001007983 */ /* 0x002ea20000300800 */
[----:B------:R-:W-:-:S04]  /*11430*/  IMAD R12, R20, 0x8, R11 ;  /* 0x00000008140c7824 */ /* 0x000fc800078e020b */
[----:B------:R-:W-:Y:S01]  /*11440*/  IMAD R13, R20, 0x10, R12 ;  /* 0x00000010140d7824 */ /* 0x000fe200078e020c */
[----:B------:R-:W-:Y:S01]  /*11450*/  ISETP.GE.AND P1, PT, R2, RZ, PT ;  /* 0x000000ff0200720c */ /* 0x000fe20003f26270 */
[----:B------:R-:W-:Y:S02]  /*11460*/  IMAD.MOV.U32 R2, RZ, RZ, R15 ;  /* 0x000000ffff027224 */ /* 0x000fe400078e000f */
[----:B------:R-:W-:-:S04]  /*11470*/  IMAD R14, R20, 0x8, R13 ;  /* 0x00000008140e7824 */ /* 0x000fc800078e020d */
[C---:B------:R-:W-:Y:S01]  /*11480*/  IMAD R15, R20.reuse, 0x8, R14 ;  /* 0x00000008140f7824 */ /* 0x040fe200078e020e */
[----:B------:R1:W-:Y:S03]  /*11490*/  STL [R1+0x9ac], R2 ;  /* 0x0009ac0201007387 */ /* 0x0003e60000100800 */
[C---:B------:R-:W-:Y:S01]  /*114a0*/  IMAD R16, R20.reuse, 0x8, R15 ;  /* 0x0000000814107824 */ /* 0x040fe200078e020f */
[----:B------:R-:W-:Y:S01]  /*114b0*/  ISETP.NE.AND P0, PT, RZ, c[0x0][0x178], PT ;  /* 0x00005e00ff007a0c */ /* 0x000fe20003f05270 */
[----:B------:R-:W-:Y:S01]  /*114c0*/  STL [R1+0x9b8], R26 ;  /* 0x0009b81a01007387 */ /* 0x000fe20000100800 */
[----:B-1----:R-:W-:Y:S01]  /*114d0*/  IMAD.MOV.U32 R2, RZ, RZ, R27 ;  /* 0x000000ffff027224 */ /* 0x002fe200078e001b */
[----:B------:R-:W-:Y:S01]  /*114e0*/  LEA.HI R28, R19, 0x78, RZ, 0x1c ;  /* 0x00000078131c7811 */ /* 0x000fe200078fe0ff */
[----:B------:R-:W-:-:S03]  /*114f0*/  IMAD R18, R20, 0x8, R16 ;  /* 0x0000000814127824 */ /* 0x000fc600078e0210 */
[----:B------:R1:W-:Y:S01]  /*11500*/  STL [R1+0x9b4], R2 ;  /* 0x0009b40201007387 */ /* 0x0003e20000100800 */
[----:B----4-:R-:W-:Y:S02]  /*11510*/  IMAD R25, R17, c[0x0][0x188], RZ ;  /* 0x0000620011197a24 */ /* 0x010fe400078e02ff */
[----:B------:R-:W-:Y:S01]  /*11520*/  IMAD R17, R20, 0x8, R18 ;  /* 0x0000000814117824 */ /* 0x000fe200078e0212 */
[C---:B-1----:R-:W-:Y:S02]  /*11530*/  LEA.HI R2, R19.reuse, 0xf8, RZ, 0x1c ;  /* 0x000000f813027811 */ /* 0x042fe400078fe0ff */
[----:B------:R-:W-:-:S05]  /*11540*/  LEA.HI R19, R19, 0xb8, RZ, 0x1c ;  /* 0x000000b813137811 */ /* 0x000fca00078fe0ff */
[----:B------:R-:W-:Y:S02]  /*11550*/  IMAD R27, R19, c[0x0][0x188], RZ ;  /* 0x00006200131b7a24 */ /* 0x000fe400078e02ff */
[----:B------:R-:W-:Y:S02]  /*11560*/  IMAD R19, R20, 0x8, R17 ;  /* 0x0000000814137824 */ /* 0x000fe400078e0211 */
[----:B------:R-:W1:Y:S01]  /*11570*/  S2R R20, SR_TID.X ;  /* 0x0000000000147919 */ /* 0x000e620000002100 */
[----:B------:R-:W-:Y:S02]  /*11580*/  IMAD R26, R2, c[0x0][0x188], RZ ;  /* 0x00006200021a7a24 */ /* 0x000fe400078e02ff */
[----:B------:R-:W-:Y:S01]  /*11590*/  IMAD R28, R28, c[0x0][0x188], RZ ;  /* 0x000062001c1c7a24 */ /* 0x000fe200078e02ff */
[----:B-1----:R-:W-:-:S05]  /*115a0*/  LEA.HI R20, R20, 0x38, RZ, 0x1c ;  /* 0x0000003814147811 */ /* 0x002fca00078fe0ff */
[----:B------:R-:W-:Y:S02]  /*115b0*/  IMAD R20, R20, c[0x0][0x188], RZ ;  /* 0x0000620014147a24 */ /* 0x000fe400078e02ff */
[----:B--2---:R-:W-:Y:S01]  /*115c0*/  @!P1 IMAD.MOV R0, RZ, RZ, -R0 ;  /* 0x000000ffff009224 */ /* 0x004fe200078e0a00 */
[----:B------:R-:W-:-:S05]  /*115d0*/  @!P0 LOP3.LUT R0, RZ, c[0x0][0x178], RZ, 0x33, !PT ;  /* 0x00005e00ff008a12 */ /* 0x000fca00078e33ff */
[----:B------:R-:W-:-:S05]  /*115e0*/  IMAD R0, R0, c[0x0][0x184], RZ ;  /* 0x0000610000007a24 */ /* 0x000fca00078e02ff */
[----:B------:R-:W-:-:S04]  /*115f0*/  LEA R2, P0, R0, c[0x0][0x160], 0x1 ;  /* 0x0000580000027a11 */ /* 0x000fc800078008ff */
[----:B------:R-:W-:-:S05]  /*11600*/  LEA R26, P4, R26, R2, 0x1 ;  /* 0x000000021a1a7211 */ /* 0x000fca00078808ff */
[----:B------:R1:W-:Y:S02]  /*11610*/  STL [R1+0x9c0], R26 ;  /* 0x0009c01a01007387 */ /* 0x0003e40000100800 */
[----:B-1----:R-:W-:-:S05]  /*11620*/  LEA R26, P5, R27, R2, 0x1 ;  /* 0x000000021b1a7211 */ /* 0x002fca00078a08ff */
[----:B------:R1:W-:Y:S01]  /*11630*/  STL [R1+0xa00], R26 ;  /* 0x000a001a01007387 */ /* 0x0003e20000100800 */
[----:B------:R-:W-:Y:S02]  /*11640*/  LEA.HI.X.SX32 R0, R0, c[0x0][0x164], 0x1, P0 ;  /* 0x0000590000007a11 */ /* 0x000fe400000f0eff */
[-C--:B------:R-:W-:Y:S02]  /*11650*/  LEA R20, P0, R20, R2.reuse, 0x1 ;  /* 0x0000000214147211 */ /* 0x080fe400078008ff */
[----:B-1----:R-:W-:-:S05]  /*11660*/  LEA R26, P6, R28, R2, 0x1 ;  /* 0x000000021c1a7211 */ /* 0x002fca00078c08ff */
[----:B------:R1:W-:Y:S04]  /*11670*/  STL [R1+0xa40], R26 ;  /* 0x000a401a01007387 */ /* 0x0003e80000100800 */
[----:B------:R-:W-:Y:S01]  /*11680*/  STL [R1+0xa80], R20 ;  /* 0x000a801401007387 */ /* 0x000fe20000100800 */
[----:B-1----:R-:W-:-:S05]  /*11690*/  LEA R26, P1, R3, R2, 0x1 ;  /* 0x00000002031a7211 */ /* 0x002fca00078208ff */
[----:B------:R1:W-:Y:S02]  /*116a0*/  STL [R1+0x9c8], R26 ;  /* 0x0009c81a01007387 */ /* 0x0003e40000100800 */
[----:B-1----:R-:W-:-:S05]  /*116b0*/  LEA R26, P2, R23, R2, 0x1 ;  /* 0x00000002171a7211 */ /* 0x002fca00078408ff */
[----:B------:R1:W-:Y:S02]  /*116c0*/  STL [R1+0x9d0], R26 ;  /* 0x0009d01a01007387 */ /* 0x0003e40000100800 */
[----:B-1----:R-:W-:-:S05]  /*116d0*/  LEA R26, P3, R22, R2, 0x1 ;  /* 0x00000002161a7211 */ /* 0x002fca00078608ff */
[----:B------:R1:W-:Y:S04]  /*116e0*/  STL [R1+0x9d8], R26 ;  /* 0x0009d81a01007387 */ /* 0x0003e80000100800 */
[----:B-1----:R-:W1:Y:S04]  /*116f0*/  S2R R26, SR_TID.X ;  /* 0x00000000001a7919 */ /* 0x002e680000002100 */
[----:B------:R-:W2:Y:S01]  /*11700*/  S2R R20, SR_TID.X ;  /* 0x0000000000147919 */ /* 0x000ea20000002100 */
[----:B------:R-:W-:Y:S02]  /*11710*/  LEA.HI.X.SX32 R27, R27, R0, 0x1, P5 ;  /* 0x000000001b1b7211 */ /* 0x000fe400028f0eff */
[----:B-1----:R-:W-:-:S05]  /*11720*/  LEA.HI R26, R26, 0xf8, RZ, 0x1c ;  /* 0x000000f81a1a7811 */ /* 0x002fca00078fe0ff */
[----:B------:R-:W-:-:S05]  /*11730*/  IMAD R26, R26, c[0x0][0x188], RZ ;  /* 0x000062001a1a7a24 */ /* 0x000fca00078e02ff */
[----:B------:R-:W-:-:S05]  /*11740*/  LEA.HI.X.SX32 R26, R26, R0, 0x1, P4 ;  /* 0x000000001a1a7211 */ /* 0x000fca00020f0eff */
[----:B------:R2:W-:Y:S02]  /*11750*/  STL [R1+0x9bc], R26 ;  /* 0x0009bc1a01007387 */ /* 0x0005e40000100800 */
[----:B--2---:R-:W-:Y:S02]  /*11760*/  LEA.HI R26, R20, 0x38, RZ, 0x1c ;  /* 0x00000038141a7811 */ /* 0x004fe400078fe0ff */
[----:B------:R-:W-:-:S05]  /*11770*/  LEA R20, P4, R21, R2, 0x1 ;  /* 0x0000000215147211 */ /* 0x000fca00078808ff */
[----:B------:R-:W-:Y:S04]  /*11780*/  STL [R1+0x9e0], R20 ;  /* 0x0009e01401007387 */ /* 0x000fe80000100800 */
[----:B------:R3:W-:Y:S01]  /*11790*/  STL [R1+0x9fc], R27 ;  /* 0x0009fc1b01007387 */ /* 0x0007e20000100800 */
[----:B------:R-:W-:Y:S01]  /*117a0*/  IMAD R26, R26, c[0x0][0x188], RZ ;  /* 0x000062001a1a7a24 */ /* 0x000fe200078e02ff */
[----:B---3--:R-:W-:-:S05]  /*117b0*/  LEA R27, P5, R24, R2, 0x1 ;  /* 0x00000002181b7211 */ /* 0x008fca00078a08ff */
[----:B------:R1:W-:Y:S01]  /*117c0*/  STL [R1+0x9e8], R27 ;  /* 0x0009e81b01007387 */ /* 0x0003e20000100800 */
[-C--:B------:R-:W-:Y:S02]  /*117d0*/  LEA.HI.X.SX32 R3, R3, R0.reuse, 0x1, P1 ;  /* 0x0000000003037211 */ /* 0x080fe400008f0eff */
[----:B-1----:R-:W-:Y:S02]  /*117e0*/  LEA.HI.X.SX32 R27, R28, R0, 0x1, P6 ;  /* 0x000000001c1b7211 */ /* 0x002fe400030f0eff */
[----:B------:R-:W-:-:S03]  /*117f0*/  LEA R28, P6, R4, R2, 0x1 ;  /* 0x00000002041c7211 */ /* 0x000fc600078c08ff */
[----:B------:R1:W-:Y:S04]  /*11800*/  STL [R1+0xa3c], R27 ;  /* 0x000a3c1b01007387 */ /* 0x0003e80000100800 */
[----:B------:R-:W-:Y:S01]  /*11810*/  STL [R1+0x9f0], R28 ;  /* 0x0009f01c01007387 */ /* 0x000fe20000100800 */
[----:B-1----:R-:W-:Y:S02]  /*11820*/  LEA.HI.X.SX32 R27, R26, R0, 0x1, P0 ;  /* 0x000000001a1b7211 */ /* 0x002fe400000f0eff */
[----:B------:R-:W-:-:S03]  /*11830*/  LEA R26, P0, R5, R2, 0x1 ;  /* 0x00000002051a7211 */ /* 0x000fc600078008ff */
[----:B------:R1:W-:Y:S04]  /*11840*/  STL [R1+0xa7c], R27 ;  /* 0x000a7c1b01007387 */ /* 0x0003e80000100800 */
[----:B------:R2:W-:Y:S04]  /*11850*/  STL [R1+0x9f8], R26 ;  /* 0x0009f81a01007387 */ /* 0x0005e80000100800 */
[----:B------:R3:W-:Y:S01]  /*11860*/  STL [R1+0x9c4], R3 ;  /* 0x0009c40301007387 */ /* 0x0007e20000100800 */
[----:B-1----:R-:W-:Y:S02]  /*11870*/  LEA R27, P1, R6, R2, 0x1 ;  /* 0x00000002061b7211 */ /* 0x002fe400078208ff */
[----:B--2---:R-:W-:-:S03]  /*11880*/  LEA.HI.X.SX32 R26, R23, R0, 0x1, P2 ;  /* 0x00000000171a7211 */ /* 0x004fc600010f0eff */
[----:B------:R-:W-:Y:S01]  /*11890*/  STL [R1+0xa08], R27 ;  /* 0x000a081b01007387 */ /* 0x000fe20000100800 */
[----:B---3--:R-:W-:-:S03]  /*118a0*/  LEA R3, P2, R7, R2, 0x1 ;  /* 0x0000000207037211 */ /* 0x008fc600078408ff */
[----:B------:R-:W-:Y:S01]  /*118b0*/  STL [R1+0x9cc], R26 ;  /* 0x0009cc1a01007387 */ /* 0x000fe20000100800 */
[----:B------:R-:W-:Y:S02]  /*118c0*/  LEA.HI.X.SX32 R23, R22, R0, 0x1, P3 ;  /* 0x0000000016177211 */ /* 0x000fe400018f0eff */
[----:B------:R-:W-:Y:S01]  /*118d0*/  LEA R22, P3, R8, R2, 0x1 ;  /* 0x0000000208167211 */ /* 0x000fe200078608ff */
[----:B------:R1:W-:Y:S04]  /*118e0*/  STL [R1+0xa10], R3 ;  /* 0x000a100301007387 */ /* 0x0003e80000100800 */
[----:B------:R-:W-:Y:S01]  /*118f0*/  STL [R1+0x9d4], R23 ;  /* 0x0009d41701007387 */ /* 0x000fe20000100800 */
[----:B-1----:R-:W-:-:S03]  /*11900*/  LEA.HI.X.SX32 R3, R21, R0, 0x1, P4 ;  /* 0x0000000015037211 */ /* 0x002fc600020f0eff */
[----:B------:R1:W-:Y:S01]  /*11910*/  STL [R1+0xa18], R22 ;  /* 0x000a181601007387 */ /* 0x0003e20000100800 */
[----:B------:R-:W-:-:S03]  /*11920*/  LEA R21, P4, R9, R2, 0x1 ;  /* 0x0000000209157211 */ /* 0x000fc600078808ff */
[----:B------:R2:W-:Y:S01]  /*11930*/  STL [R1+0x9dc], R3 ;  /* 0x0009dc0301007387 */ /* 0x0005e20000100800 */
[----:B-1----:R-:W-:-:S03]  /*11940*/  LEA.HI.X.SX32 R22, R24, R0, 0x1, P5 ;  /* 0x0000000018167211 */ /* 0x002fc600028f0eff */
[----:B------:R1:W-:Y:S01]  /*11950*/  STL [R1+0xa20], R21 ;  /* 0x000a201501007387 */ /* 0x0003e20000100800 */
[----:B--2---:R-:W-:-:S03]  /*11960*/  LEA R3, P5, R10, R2, 0x1 ;  /* 0x000000020a037211 */ /* 0x004fc600078a08ff */
[----:B------:R-:W-:Y:S04]  /*11970*/  STL [R1+0x9e4], R22 ;  /* 0x0009e41601007387 */ /* 0x000fe80000100800 */
[----:B------:R2:W-:Y:S01]  /*11980*/  STL [R1+0xa28], R3 ;  /* 0x000a280301007387 */ /* 0x0005e20000100800 */
[----:B-1----:R-:W-:Y:S02]  /*11990*/  LEA.HI.X.SX32 R21, R4, R0, 0x1, P6 ;  /* 0x0000000004157211 */ /* 0x002fe400030f0eff */
[----:B------:R-:W-:-:S03]  /*119a0*/  LEA R4, P6, R11, R2, 0x1 ;  /* 0x000000020b047211 */ /* 0x000fc600078c08ff */
[----:B------:R-:W-:Y:S01]  /*119b0*/  STL [R1+0x9ec], R21 ;  /* 0x0009ec1501007387 */ /* 0x000fe20000100800 */
[----:B--2---:R-:W-:Y:S02]  /*119c0*/  LEA.HI.X.SX32 R3, R5, R0, 0x1, P0 ;  /* 0x0000000005037211 */ /* 0x004fe400000f0eff */
[----:B------:R-:W-:Y:S01]  /*119d0*/  LEA R5, P0, R12, R2, 0x1 ;  /* 0x000000020c057211 */ /* 0x000fe200078008ff */
[----:B------:R1:W-:Y:S04]  /*119e0*/  STL [R1+0xa30], R4 ;  /* 0x000a300401007387 */ /* 0x0003e80000100800 */
[----:B------:R2:W-:Y:S04]  /*119f0*/  STL [R1+0x9f4], R3 ;  /* 0x0009f40301007387 */ /* 0x0005e80000100800 */
[----:B------:R3:W-:Y:S01]  /*11a00*/  STL [R1+0xa38], R5 ;  /* 0x000a380501007387 */ /* 0x0007e20000100800 */
[----:B-1----:R-:W-:-:S02]  /*11a10*/  LEA.HI.X.SX32 R4, R6, R0, 0x1, P1 ;  /* 0x0000000006047211 */ /* 0x002fc400008f0eff */
[----:B--2---:R-:W-:-:S03]  /*11a20*/  LEA R3, P1, R13, R2, 0x1 ;  /* 0x000000020d037211 */ /* 0x004fc600078208ff */
[----:B------:R1:W-:Y:S01]  /*11a30*/  STL [R1+0xa04], R4 ;  /* 0x000a040401007387 */ /* 0x0003e20000100800 */
[----:B---3--:R-:W-:-:S03]  /*11a40*/  LEA.HI.X.SX32 R5, R7, R0, 0x1, P2 ;  /* 0x0000000007057211 */ /* 0x008fc600010f0eff */
[----:B------:R2:W-:Y:S04]  /*11a50*/  STL [R1+0xa48], R3 ;  /* 0x000a480301007387 */ /* 0x0005e80000100800 */
[----:B------:R3:W-:Y:S01]  /*11a60*/  STL [R1+0xa0c], R5 ;  /* 0x000a0c0501007387 */ /* 0x0007e20000100800 */
[----:B-1----:R-:W-:Y:S02]  /*11a70*/  LEA R4, P2, R14, R2, 0x1 ;  /* 0x000000020e047211 */ /* 0x002fe400078408ff */
[----:B--2---:R-:W-:-:S03]  /*11a80*/  LEA.HI.X.SX32 R3, R8, R0, 0x1, P3 ;  /* 0x0000000008037211 */ /* 0x004fc600018f0eff */
[----:B------:R1:W-:Y:S01]  /*11a90*/  STL [R1+0xa50], R4 ;  /* 0x000a500401007387 */ /* 0x0003e20000100800 */
[----:B---3--:R-:W-:-:S03]  /*11aa0*/  LEA R5, P3, R15, R2, 0x1 ;  /* 0x000000020f057211 */ /* 0x008fc600078608ff */
[----:B------:R2:W-:Y:S04]  /*11ab0*/  STL [R1+0xa14], R3 ;  /* 0x000a140301007387 */ /* 0x0005e80000100800 */
[----:B------:R3:W-:Y:S01]  /*11ac0*/  STL [R1+0xa58], R5 ;  /* 0x000a580501007387 */ /* 0x0007e20000100800 */
[----:B-1----:R-:W-:Y:S02]  /*11ad0*/  LEA.HI.X.SX32 R4, R9, R0, 0x1, P4 ;  /* 0x0000000009047211 */ /* 0x002fe400020f0eff */
[----:B--2---:R-:W-:-:S03]  /*11ae0*/  LEA R3, P4, R16, R2, 0x1 ;  /* 0x0000000210037211 */ /* 0x004fc600078808ff */
[----:B------:R1:W-:Y:S01]  /*11af0*/  STL [R1+0xa1c], R4 ;  /* 0x000a1c0401007387 */ /* 0x0003e20000100800 */
[----:B---3--:R-:W-:-:S03]  /*11b00*/  LEA.HI.X.SX32 R5, R10, R0, 0x1, P5 ;  /* 0x000000000a057211 */ /* 0x008fc600028f0eff */
[----:B------:R2:W-:Y:S04]  /*11b10*/  STL [R1+0xa60], R3 ;  /* 0x000a600301007387 */ /* 0x0005e80000100800 */
[----:B------:R3:W-:Y:S01]  /*11b20*/  STL [R1+0xa24], R5 ;  /* 0x000a240501007387 */ /* 0x0007e20000100800 */
[----:B-1----:R-:W-:Y:S02]  /*11b30*/  LEA R4, P5, R18, R2, 0x1 ;  /* 0x0000000212047211 */ /* 0x002fe400078a08ff */
[----:B--2---:R-:W-:-:S03]  /*11b40*/  LEA.HI.X.SX32 R3, R11, R0, 0x1, P6 ;  /* 0x000000000b037211 */ /* 0x004fc600030f0eff */
[----:B------:R-:W-:Y:S01]  /*11b50*/  STL [R1+0xa68], R4 ;  /* 0x000a680401007387 */ /* 0x000fe20000100800 */
[----:B---3--:R-:W-:-:S03]  /*11b60*/  LEA R5, P6, R17, R2, 0x1 ;  /* 0x0000000211057211 */ /* 0x008fc600078c08ff */
[----:B------:R1:W-:Y:S01]  /*11b70*/  STL [R1+0xa2c], R3 ;  /* 0x000a2c0301007387 */ /* 0x0003e20000100800 */
[----:B------:R-:W-:-:S03]  /*11b80*/  LEA.HI.X.SX32 R6, R13, R0, 0x1, P1 ;  /* 0x000000000d067211 */ /* 0x000fc600008f0eff */
[----:B------:R2:W-:Y:S01]  /*11b90*/  STL [R1+0xa70], R5 ;  /* 0x000a700501007387 */ /* 0x0005e20000100800 */
[----:B-1----:R-:W-:Y:S02]  /*11ba0*/  LEA.HI.X.SX32 R3, R12, R0, 0x1, P0 ;  /* 0x000000000c037211 */ /* 0x002fe400000f0eff */
[----:B--2---:R-:W-:-:S03]  /*11bb0*/  LEA R5, P0, R19, R2, 0x1 ;  /* 0x0000000213057211 */ /* 0x004fc600078008ff */
[----:B------:R-:W-:Y:S01]  /*11bc0*/  STL [R1+0xa34], R3 ;  /* 0x000a340301007387 */ /* 0x000fe20000100800 */
[----:B------:R-:W-:-:S03]  /*11bd0*/  IMAD.MOV R20, RZ, RZ, -c[0x0][0x188] ;  /* 0x80006200ff147624 */ /* 0x000fc600078e02ff */
[----:B------:R1:W-:Y:S01]  /*11be0*/  STL [R1+0xa78], R5 ;  /* 0x000a780501007387 */ /* 0x0003e20000100800 */
[----:B------:R-:W-:-:S03]  /*11bf0*/  LEA.HI.X.SX32 R7, R15, R0, 0x1, P3 ;  /* 0x000000000f077211 */ /* 0x000fc600018f0eff */
[----:B------:R2:W-:Y:S01]  /*11c00*/  STL [R1+0xa44], R6 ;  /* 0x000a440601007387 */ /* 0x0005e20000100800 */
[----:B------:R-:W-:Y:S01]  /*11c10*/  IMAD R4, R20, 0x10, R19 ;  /* 0x0000001014047824 */ /* 0x000fe200078e0213 */
[----:B-1----:R-:W-:Y:S02]  /*11c20*/  LEA R5, P1, R25, R2, 0x1 ;  /* 0x0000000219057211 */ /* 0x002fe400078208ff */
[----:B--2---:R-:W-:-:S03]  /*11c30*/  LEA.HI.X.SX32 R6, R14, R0, 0x1, P2 ;  /* 0x000000000e067211 */ /* 0x004fc600010f0eff */
[----:B------:R-:W-:Y:S01]  /*11c40*/  STL [R1+0xaa4], R5 ;  /* 0x000aa40501007387 */ /* 0x000fe20000100800 */
[----:B------:R-:W-:-:S03]  /*11c50*/  IMAD R3, R20, 0x8, R4 ;  /* 0x0000000814037824 */ /* 0x000fc600078e0204 */
[----:B------:R1:W-:Y:S01]  /*11c60*/  STL [R1+0xa4c], R6 ;  /* 0x000a4c0601007387 */ /* 0x0003e20000100800 */
[----:B------:R-:W-:-:S03]  /*11c70*/  LEA.HI.X.SX32 R8, R17, R0, 0x1, P6 ;  /* 0x0000000011087211 */ /* 0x000fc600030f0eff */
[----:B------:R2:W-:Y:S01]  /*11c80*/  STL [R1+0xa54], R7 ;  /* 0x000a540701007387 */ /* 0x0005e20000100800 */
[-C--:B-1----:R-:W-:Y:S02]  /*11c90*/  LEA.HI.X.SX32 R6, R16, R0.reuse, 0x1, P4 ;  /* 0x0000000010067211 */ /* 0x082fe400020f0eff */
[----:B--2---:R-:W-:-:S03]  /*11ca0*/  LEA.HI.X.SX32 R7, R18, R0, 0x1, P5 ;  /* 0x0000000012077211 */ /* 0x004fc600028f0eff */
[----:B------:R1:W-:Y:S01]  /*11cb0*/  STL [R1+0xa5c], R6 ;  /* 0x000a5c0601007387 */ /* 0x0003e20000100800 */
[----:B------:R-:W-:-:S03]  /*11cc0*/  IMAD R5, R20, 0x8, R3 ;  /* 0x0000000814057824 */ /* 0x000fc600078e0203 */
[----:B------:R2:W-:Y:S04]  /*11cd0*/  STL [R1+0xa64], R7 ;  /* 0x000a640701007387 */ /* 0x0005e80000100800 */
[----:B------:R3:W-:Y:S01]  /*11ce0*/  STL [R1+0xa6c], R8 ;  /* 0x000a6c0801007387 */ /* 0x0007e20000100800 */
[----:B-1----:R-:W-:Y:S01]  /*11cf0*/  IMAD R6, R20, 0x8, R5 ;  /* 0x0000000814067824 */ /* 0x002fe200078e0205 */
[----:B--2---:R-:W-:Y:S02]  /*11d00*/  LEA.HI.X.SX32 R7, R19, R0, 0x1, P0 ;  /* 0x0000000013077211 */ /* 0x004fe400000f0eff */
[-C--:B------:R-:W-:Y:S02]  /*11d10*/  LEA R9, P0, R4, R2.reuse, 0x1 ;  /* 0x0000000204097211 */ /* 0x080fe400078008ff */
[----:B---3--:R-:W-:Y:S01]  /*11d20*/  LEA R8, P2, R3, R2, 0x1 ;  /* 0x0000000203087211 */ /* 0x008fe200078408ff */
[----:B------:R1:W-:Y:S04]  /*11d30*/  STL [R1+0xa74], R7 ;  /* 0x000a740701007387 */ /* 0x0003e80000100800 */
[----:B------:R2:W-:Y:S04]  /*11d40*/  STL [R1+0xa88], R9 ;  /* 0x000a880901007387 */ /* 0x0005e80000100800 */
[----:B------:R3:W-:Y:S01]  /*11d50*/  STL [R1+0xa90], R8 ;  /* 0x000a900801007387 */ /* 0x0007e20000100800 */
[----:B-1----:R-:W-:Y:S01]  /*11d60*/  IMAD R7, R20, 0x8, R6 ;  /* 0x0000000814077824 */ /* 0x002fe200078e0206 */
[----:B--2---:R-:W-:-:S03]  /*11d70*/  LEA.HI.X.SX32 R9, R25, R0, 0x1, P1 ;  /* 0x0000000019097211 */ /* 0x004fc600008f0eff */
[----:B------:R-:W-:Y:S01]  /*11d80*/  IMAD R20, R20, 0x8, R7 ;  /* 0x0000000814147824 */ /* 0x000fe200078e0207 */
[-C--:B---3--:R-:W-:Y:S02]  /*11d90*/  LEA.HI.X.SX32 R8, R4, R0.reuse, 0x1, P0 ;  /* 0x0000000004087211 */ /* 0x088fe400000f0eff */
[----:B------:R-:W-:Y:S02]  /*11da0*/  LEA.HI.X.SX32 R4, R3, R0, 0x1, P2 ;  /* 0x0000000003047211 */ /* 0x000fe400010f0eff */
[-C--:B------:R-:W-:Y:S01]  /*11db0*/  LEA R3, P0, R5, R2.reuse, 0x1 ;  /* 0x0000000205037211 */ /* 0x080fe200078008ff */
[----:B------:R-:W-:Y:S04]  /*11dc0*/  STL [R1+0xaa0], R9 ;  /* 0x000aa00901007387 */ /* 0x000fe80000100800 */
[----:B------:R1:W-:Y:S04]  /*11dd0*/  STL [R1+0xa84], R8 ;  /* 0x000a840801007387 */ /* 0x0003e80000100800 */
[----:B------:R2:W-:Y:S04]  /*11de0*/  STL [R1+0xa8c], R4 ;  /* 0x000a8c0401007387 */ /* 0x0005e80000100800 */
[----:B------:R3:W-:Y:S01]  /*11df0*/  STL [R1+0xa94], R3 ;  /* 0x000a940301007387 */ /* 0x0007e20000100800 */
[----:B-1----:R-:W-:-:S02]  /*11e00*/  LEA R8, P1, R6, R2, 0x1 ;  /* 0x0000000206087211 */ /* 0x002fc400078208ff */
[----:B--2---:R-:W-:-:S03]  /*11e10*/  LEA R4, P2, R7, R2, 0x1 ;  /* 0x0000000207047211 */ /* 0x004fc600078408ff */
[----:B------:R-:W-:Y:S01]  /*11e20*/  STL [R1+0xa98], R8 ;  /* 0x000a980801007387 */ /* 0x000fe20000100800 */
[----:B---3--:R-:W-:Y:S02]  /*11e30*/  LEA R3, P3, R20, R2, 0x1 ;  /* 0x0000000214037211 */ /* 0x008fe400078608ff */
[----:B------:R-:W-:Y:S01]  /*11e40*/  LEA.HI.X.SX32 R2, R5, R0, 0x1, P0 ;  /* 0x0000000005027211 */ /* 0x000fe200000f0eff */
[----:B------:R-:W-:Y:S01]  /*11e50*/  STL [R1+0xa9c], R4 ;  /* 0x000a9c0401007387 */ /* 0x000fe20000100800 */
[----:B------:R-:W-:-:S03]  /*11e60*/  IMAD.MOV.U32 R26, RZ, RZ, c[0x0][0x18c] ;  /* 0x00006300ff1a7624 */ /* 0x000fc600078e00ff */
[----:B------:R1:W-:Y:S01]  /*11e70*/  STL [R1+0x2ac], R3 ;  /* 0x0002ac0301007387 */ /* 0x0003e20000100800 */
[----:B------:R-:W-:-:S03]  /*11e80*/  IMAD.SHL.U32 R26, R26, 0x100, RZ ;  /* 0x000001001a1a7824 */ /* 0x000fc600078e00ff */
[----:B------:R2:W-:Y:S01]  /*11e90*/  STL [R1+0x29c], R2 ;  /* 0x00029c0201007387 */ /* 0x0005e20000100800 */
[-C--:B-1----:R-:W-:Y:S02]  /*11ea0*/  LEA.HI.X.SX32 R3, R6, R0.reuse, 0x1, P1 ;  /* 0x0000000006037211 */ /* 0x082fe400008f0eff */
[-C--:B--2---:R-:W-:Y:S02]  /*11eb0*/  LEA.HI.X.SX32 R2, R7, R0.reuse, 0x1, P2 ;  /* 0x0000000007027211 */ /* 0x084fe400010f0eff */
[----:B------:R-:W-:Y:S01]  /*11ec0*/  LEA.HI.X.SX32 R0, R20, R0, 0x1, P3 ;  /* 0x0000000014007211 */ /* 0x000fe200018f0eff */
[----:B------:R-:W-:Y:S04]  /*11ed0*/  STL [R1+0x2a4], R3 ;  /* 0x0002a40301007387 */ /* 0x000fe80000100800 */
[----:B------:R-:W-:Y:S04]  /*11ee0*/  STL [R1+0x2a8], R2 ;  /* 0x0002a80201007387 */ /* 0x000fe80000100800 */
[----:B------:R1:W-:Y:S02]  /*11ef0*/  STL [R1+0x2a0], R0 ;  /* 0x0002a00001007387 */ /* 0x0003e40000100800 */
[----:B-1----:R-:W-:-:S04]  /*11f00*/  SHF.R.S32.HI R0, RZ, 0x1f, R26 ;  /* 0x0000001fff007819 */ /* 0x002fc8000001141a */
[----:B------:R-:W-:Y:S02]  /*11f10*/  SHF.L.U64.HI R0, R26, 0x1, R0 ;  /* 0x000000011a007819 */ /* 0x000fe40000010200 */
[----:B------:R-:W2:Y:S04]  /*11f20*/  LDL R26, [R1+0xb4] ;  /* 0x0000b400011a7983 */ /* 0x000ea80000100800 */
[----:B------:R-:W1:Y:S01]  /*11f30*/  S2R R27, SR_TID.X ;  /* 0x00000000001b7919 */ /* 0x000e620000002100 */
[----:B------:R-:W-:-:S05]  /*11f40*/  IMAD.MOV.U32 R23, RZ, RZ, 0xff ;  /* 0x000000ffff177424 */ /* 0x000fca00078e00ff */
[----:B------:R-:W-:-:S04]  /*11f50*/  IADD3 R23, R23, c[0x0][0x180], RZ ;  /* 0x0000600017177a10 */ /* 0x000fc80007ffe0ff */
[----:B------:R-:W-:-:S04]  /*11f60*/  SHF.R.S32.HI R28, RZ, 0x1f, R23 ;  /* 0x0000001fff1c7819 */ /* 0x000fc80000011417 */
[----:B------:R-:W-:Y:S02]  /*11f70*/  LEA.HI R28, R28, R23, RZ, 0x8 ;  /* 0x000000171c1c7211 */ /* 0x000fe400078f40ff */
[----:B-1----:R-:W-:-:S04]  /*11f80*/  SHF.R.U32.HI R27, RZ, 0x4, R27 ;  /* 0x00000004ff1b7819 */ /* 0x002fc8000001161b */
[----:B------:R-:W-:Y:S02]  /*11f90*/  SGXT.U32 R27, R27, 0x3 ;  /* 0x000000031b1b781a */ /* 0x000fe40000000000 */
[----:B------:R-:W-:Y:S02]  /*11fa0*/  SHF.R.S32.HI R2, RZ, 0x8, R28 ;  /* 0x00000008ff027819 */ /* 0x000fe4000001141c */
[C---:B------:R-:W-:Y:S02]  /*11fb0*/  LOP3.LUT R3, R27.reuse, 0x80, RZ, 0xfc, !PT ;  /* 0x000000801b037812 */ /* 0x040fe400078efcff */
[C---:B------:R-:W-:Y:S02]  /*11fc0*/  LOP3.LUT R2, R27.reuse, 0x88, RZ, 0xfc, !PT ;  /* 0x000000881b027812 */ /* 0x040fe400078efcff */
[C---:B------:R-:W-:Y:S02]  /*11fd0*/  LOP3.LUT R3, R27.reuse, 0x98, RZ, 0xfc, !PT ;  /* 0x000000981b037812 */ /* 0x040fe400078efcff */
[----:B------:R-:W-:-:S02]  /*11fe0*/  LOP3.LUT R2, R27, 0xa0, RZ, 0xfc, !PT ;  /* 0x000000a01b027812 */ /* 0x000fc400078efcff */
[C---:B------:R-:W-:Y:S02]  /*11ff0*/  LOP3.LUT R4, R27.reuse, 0x90, RZ, 0xfc, !PT ;  /* 0x000000901b047812 */ /* 0x040fe400078efcff */
[C---:B------:R-:W-:Y:S02]  /*12000*/  LOP3.LUT R3, R27.reuse, 0xb0, RZ, 0xfc, !PT ;  /* 0x000000b01b037812 */ /* 0x040fe400078efcff */
[C---:B------:R-:W-:Y:S02]  /*12010*/  LOP3.LUT R2, R27.reuse, 0xc0, RZ, 0xfc, !PT ;  /* 0x000000c01b027812 */ /* 0x040fe400078efcff */
[C---:B------:R-:W-:Y:S02]  /*12020*/  LOP3.LUT R4, R27.reuse, 0xa8, RZ, 0xfc, !PT ;  /* 0x000000a81b047812 */ /* 0x040fe400078efcff */
[C---:B------:R-:W-:Y:S02]  /*12030*/  LOP3.LUT R3, R27.reuse, 0xc8, RZ, 0xfc, !PT ;  /* 0x000000c81b037812 */ /* 0x040fe400078efcff */
[----:B------:R-:W-:-:S02]  /*12040*/  LOP3.LUT R2, R27, 0xd0, RZ, 0xfc, !PT ;  /* 0x000000d01b027812 */ /* 0x000fc400078efcff */
[C---:B------:R-:W-:Y:S02]  /*12050*/  LOP3.LUT R4, R27.reuse, 0xd8, RZ, 0xfc, !PT ;  /* 0x000000d81b047812 */ /* 0x040fe400078efcff */
[C---:B------:R-:W-:Y:S02]  /*12060*/  LOP3.LUT R3, R27.reuse, 0xe0, RZ, 0xfc, !PT ;  /* 0x000000e01b037812 */ /* 0x040fe400078efcff */
[----:B------:R-:W-:Y:S02]  /*12070*/  LOP3.LUT R2, R27, 0xe8, RZ, 0xfc, !PT ;  /* 0x000000e81b027812 */ /* 0x000fe400078efcff */
[----:B------:R-:W1:Y:S04]  /*12080*/  S2R R27, SR_TID.X ;  /* 0x00000000001b7919 */ /* 0x000e680000002100 */
[----:B------:R0:W-:Y:S04]  /*12090*/  STL [R1+0x230], RZ ;  /* 0x000230ff01007387 */ /* 0x0001e80000100800 */
[----:B------:R0:W-:Y:S04]  /*120a0*/  STL [R1+0x234], RZ ;  /* 0x000234ff01007387 */ /* 0x0001e80000100800 */
[----:B------:R0:W-:Y:S04]  /*120b0*/  STL [R1+0x238], RZ ;  /* 0x000238ff01007387 */ /* 0x0001e80000100800 */
[----:B------:R0:W-:Y:S01]  /*120c0*/  STL [R1+0x23c], RZ ;  /* 0x00023cff01007387 */ /* 0x0001e20000100800 */
[----:B-1----:R-:W-:-:S03]  /*120d0*/  LOP3.LUT R27, R27, 0x7f, RZ, 0xc0, !PT ;  /* 0x0000007f1b1b7812 */ /* 0x002fc600078ec0ff */
[----:B------:R0:W-:Y:S02]  /*120e0*/  STL [R1+0x220], RZ ;  /* 0x000220ff01007387 */ /* 0x0001e40000100800 */
[----:B------:R-:W-:Y:S02]  /*120f0*/  IMAD.SHL.U32 R28, R27, 0x2, RZ ;  /* 0x000000021b1c7824 */ /* 0x000fe400078e00ff */
[----:B------:R0:W-:Y:S04]  /*12100*/  STL [R1+0x224], RZ ;  /* 0x000224ff01007387 */ /* 0x0001e80000100800 */
[----:B------:R0:W-:Y:S01]  /*12110*/  STL [R1+0x228], RZ ;  /* 0x000228ff01007387 */ /* 0x0001e20000100800 */
[----:B------:R-:W-:-:S03]  /*12120*/  LOP3.LUT R2, R28, 0x20, RZ, 0x3c, !PT ;  /* 0x000000201c027812 */ /* 0x000fc600078e3cff */
[----:B------:R0:W-:Y:S01]  /*12130*/  STL [R1+0x22c], RZ ;  /* 0x00022cff01007387 */ /* 0x0001e20000100800 */
[----:B------:R-:W-:-:S03]  /*12140*/  LOP3.LUT R2, R28, 0x50, RZ, 0x3c, !PT ;  /* 0x000000501c027812 */ /* 0x000fc600078e3cff */
[----:B------:R0:W-:Y:S04]  /*12150*/  STL [R1+0x210], RZ ;  /* 0x000210ff01007387 */ /* 0x0001e80000100800 */
[----:B------:R0:W-:Y:S04]  /*12160*/  STL [R1+0x214], RZ ;  /* 0x000214ff01007387 */ /* 0x0001e80000100800 */
[----:B------:R0:W-:Y:S04]  /*12170*/  STL [R1+0x218], RZ ;  /* 0x000218ff01007387 */ /* 0x0001e80000100800 */
[----:B------:R0:W-:Y:S04]  /*12180*/  STL [R1+0x21c], RZ ;  /* 0x00021cff01007387 */ /* 0x0001e80000100800 */
[----:B------:R0:W-:Y:S04]  /*12190*/  STL [R1+0x200], RZ ;  /* 0x000200ff01007387 */ /* 0x0001e80000100800 */
[----:B------:R0:W-:Y:S04]  /*121a0*/  STL [R1+0x204], RZ ;  /* 0x000204ff01007387 */ /* 0x0001e80000100800 */
[----:B------:R0:W-:Y:S04]  /*121b0*/  STL [R1+0x208], RZ ;  /* 0x000208ff01007387 */ /* 0x0001e80000100800 */
[----:B------:R0:W-:Y:S01]  /*121c0*/  STL [R1+0x20c], RZ ;  /* 0x00020cff01007387 */ /* 0x0001e20000100800 */
[----:B------:R-:W-:-:S02]  /*121d0*/  ULDC UR4, c[0x0][0x188] ;  /* 0x0000620000047ab9 */ /* 0x000fc40000000800 */
[----:B------:R-:W-:Y:S01]  /*121e0*/  USHF.L.U32 UR4, UR4, 0x8, URZ ;  /* 0x0000000804047899 */ /* 0x000fe2000800063f */
[C---:B------:R-:W-:Y:S02]  /*121f0*/  LOP3.LUT R3, R28.reuse, 0x10, RZ, 0x3c, !PT ;  /* 0x000000101c037812 */ /* 0x040fe400078e3cff */
[C---:B------:R-:W-:Y:S01]  /*12200*/  LOP3.LUT R4, R28.reuse, 0x30, RZ, 0x3c, !PT ;  /* 0x000000301c047812 */ /* 0x040fe200078e3cff */
[----:B------:R-:W-:Y:S01]  /*12210*/  USHF.R.S32.HI UR5, URZ, 0x1f, UR4 ;  /* 0x0000001f3f057899 */ /* 0x000fe20008011404 */
[C---:B------:R-:W-:Y:S02]  /*12220*/  LOP3.LUT R3, R28.reuse, 0x40, RZ, 0x3c, !PT ;  /* 0x000000401c037812 */ /* 0x040fe400078e3cff */
[C---:B------:R-:W-:Y:S02]  /*12230*/  LOP3.LUT R4, R28.reuse, 0x60, RZ, 0x3c, !PT ;  /* 0x000000601c047812 */ /* 0x040fe400078e3cff */
[----:B------:R-:W-:Y:S01]  /*12240*/  LOP3.LUT R3, R28, 0x70, RZ, 0x3c, !PT ;  /* 0x000000701c037812 */ /* 0x000fe200078e3cff */
[----:B------:R-:W-:-:S02]  /*12250*/  USHF.L.U32 UR10, UR4, 0x1, URZ ;  /* 0x00000001040a7899 */ /* 0x000fc4000800063f */
[----:B------:R-:W-:-:S03]  /*12260*/  USHF.L.U64.HI UR5, UR4, 0x1, UR5 ;  /* 0x0000000104057899 */ /* 0x000fc60008010205 */
[----:B------:R-:W-:Y:S01]  /*12270*/  UMOV UR4, URZ ;  /* 0x0000003f00047c82 */ /* 0x000fe20008000000 */
[----:B--2---:R-:W-:-:S05]  /*12280*/  LOP3.LUT R2, R26, 0x40, RZ, 0x3c, !PT ;  /* 0x000000401a027812 */ /* 0x004fca00078e3cff */
[----:B------:R0:W-:Y:S03]  /*12290*/  STL [R1+0xb64], R2 ;  /* 0x000b640201007387 */ /* 0x0001e60000100800 */
.L_x_3:
[----:B-----5:R-:W2:Y:S04]  /*122a0*/  LDL R3, [R1+0xaa0] ;  /* 0x000aa00001037983 */ /* 0x020ea80000100800 */
[----:B0-----:R-:W2:Y:S01]  /*122b0*/  LDL R2, [R1+0xaa4] ;  /* 0x000aa40001027983 */ /* 0x001ea20000100800 */
[----:B------:R-:W-:Y:S02]  /*122c0*/  UMOV UR6, 0xffffff00 ;  /* 0xffffff0000067882 */ /* 0x000fe40000000000 */
[----:B------:R-:W-:Y:S01]  /*122d0*/  ULDC UR7, c[0x0][0x180] ;  /* 0x0000600000077ab9 */ /* 0x000fe20000000800 */
[----:B------:R-:W-:Y:S01]  /*122e0*/  STL [R1+0x148c], R26 ;  /* 0x00148c1a01007387 */ /* 0x000fe20000100800 */
[----:B------:R-:W-:-:S03]  /*122f0*/  UIMAD UR6, UR4, UR6, UR7 ;  /* 0x00000006040672a4 */ /* 0x000fc6000f8e0207 */
[----:B------:R0:W-:Y:S04]  /*12300*/  STL [R1+0x1488], R25 ;  /* 0x0014881901007387 */ /* 0x0001e80000100800 */
[----:B------:R-:W-:Y:S04]  /*12310*/  STL [R1+0x1484], R24 ;  /* 0x0014841801007387 */ /* 0x000fe80000100800 */
[----:B------:R-:W-:Y:S04]  /*12320*/  STL [R1+0x1480], R23 ;  /* 0x0014801701007387 */ /* 0x000fe80000100800 */
[----:B------:R-:W-:Y:S04]  /*12330*/  STL [R1+0x147c], R22 ;  /* 0x00147c1601007387 */ /* 0x000fe80000100800 */
[----:B------:R-:W-:Y:S04]  /*12340*/  STL [R1+0x1478], R21 ;  /* 0x0014781501007387 */ /* 0x000fe80000100800 */
[----:B------:R1:W-:Y:S04]  /*12350*/  STL [R1+0x1474], R20 ;  /* 0x0014741401007387 */ /* 0x0003e80000100800 */
[----:B------:R-:W-:Y:S04]  /*12360*/  STL [R1+0x1470], R19 ;  /* 0x0014701301007387 */ /* 0x000fe80000100800 */
[----:B------:R-:W-:Y:S04]  /*12370*/  STL [R1+0x146c], R18 ;  /* 0x00146c1201007387 */ /* 0x000fe80000100800 */
[----:B-----5:R-:W-:Y:S04]  /*12380*/  STL [R1+0x1380], R29 ;  /* 0x0013801d01007387 */ /* 0x020fe80000100800 */
[----:B------:R-:W-:Y:S04]  /*12390*/  STL [R1+0x1384], R29 ;  /* 0x0013841d01007387 */ /* 0x000fe80000100800 */
        /* <DEDUP_REMOVED lines=23> */
[----:B------:R-:W3:Y:S04]  /*12510*/  S2R R4, SR_TID.X ;  /* 0x0000000000047919 */ /* 0x000ee80000002100 */
[----:B------:R-:W-:Y:S04]  /*12520*/  STL [R1+0x13e4], R29 ;  /* 0x0013e41d01007387 */ /* 0x000fe80000100800 */
[----:B------:R-:W-:Y:S04]  /*12530*/  STL [R1+0x13e8], R29 ;  /* 0x0013e81d01007387 */ /* 0x000fe80000100800 */
[----:B------:R-:W-:Y:S04]  /*12540*/  STL [R1+0x13ec], R29 ;  /* 0x0013ec1d01007387 */ /* 0x000fe80000100800 */
[----:B------:R-:W-:Y:S04]  /*12550*/  STL [R1+0x13f0], R29 ;  /* 0x0013f01d01007387 */ /* 0x000fe80000100800 */
[----:B------:R-:W-:Y:S04]  /*12560*/  STL [R1+0x13f4], R29 ;  /* 0x0013f41d01007387 */ /* 0x000fe80000100800 */
[----:B------:R-:W-:Y:S01]  /*12570*/  STL [R1+0x13f8], R29 ;  /* 0x0013f81d01007387 */ /* 0x000fe20000100800 */
[----:B---3--:R-:W-:-:S02]  /*12580*/  SHF.R.U32.HI R5, RZ, 0x4, R4 ;  /* 0x00000004ff057819 */ /* 0x008fc40000011604 */
[----:B------:R-:W-:Y:S01]  /*12590*/  SHF.R.U32.HI R4, RZ, 0x4, R4 ;  /* 0x00000004ff047819 */ /* 0x000fe20000011604 */
[----:B------:R-:W-:Y:S01]  /*125a0*/  STL [R1+0x13fc], R29 ;  /* 0x0013fc1d01007387 */ /* 0x000fe20000100800 */
[----:B------:R-:W-:Y:S02]  /*125b0*/  SGXT.U32 R5, R5, 0x3 ;  /* 0x000000030505781a */ /* 0x000fe40000000000 */
[----:B------:R-:W-:Y:S01]  /*125c0*/  SGXT.U32 R4, R4, 0x3 ;  /* 0x000000030404781a */ /* 0x000fe20000000000 */
[----:B------:R-:W-:Y:S01]  /*125d0*/  STL [R1+0x1400], R29 ;  /* 0x0014001d01007387 */ /* 0x000fe20000100800 */
[C---:B------:R-:W-:Y:S02]  /*125e0*/  LOP3.LUT R11, R5.reuse, 0x8, RZ, 0xfc, !PT ;  /* 0x00000008050b7812 */ /* 0x040fe400078efcff */
[----:B------:R-:W-:Y:S01]  /*125f0*/  LOP3.LUT R5, R5, 0x10, RZ, 0xfc, !PT ;  /* 0x0000001005057812 */ /* 0x000fe200078efcff */
[----:B------:R-:W-:Y:S01]  /*12600*/  STL [R1+0x1404], R29 ;  /* 0x0014041d01007387 */ /* 0x000fe20000100800 */
[----:B------:R-:W-:-:S02]  /*12610*/  ISETP.GE.AND P1, PT, R11, UR6, PT ;  /* 0x000000060b007c0c */ /* 0x000fc4000bf26270 */
[----:B------:R-:W-:Y:S01]  /*12620*/  ISETP.GE.AND P2, PT, R5, UR6, PT ;  /* 0x0000000605007c0c */ /* 0x000fe2000bf46270 */
        /* <DEDUP_REMOVED lines=24> */
[----:B------:R-:W-:Y:S01]  /*127b0*/  STL [R1+0x1328], R28 ;  /* 0x0013281c01007387 */ /* 0x000fe20000100800 */
[----:B------:R-:W-:-:S03]  /*127c0*/  LOP3.LUT R11, R4, 0x18, RZ, 0xfc, !PT ;  /* 0x00000018040b7812 */ /* 0x000fc600078efcff */
[----:B------:R-:W-:Y:S04]  /*127d0*/  STL [R1+0x132c], R28 ;  /* 0x00132c1c01007387 */ /* 0x000fe80000100800 */
[----:B------:R-:W3:Y:S04]  /*127e0*/  S2R R8, SR_TID.X ;  /* 0x0000000000087919 */ /* 0x000ee80000002100 */
[----:B------:R-:W-:Y:S04]  /*127f0*/  STL [R1+0x1330], R28 ;  /* 0x0013301c01007387 */ /* 0x000fe80000100800 */
[----:B------:R-:W-:Y:S04]  /*12800*/  STL [R1+0x1334], R28 ;  /* 0x0013341c01007387 */ /* 0x000fe80000100800 */
[----:B------:R-:W-:Y:S04]  /*12810*/  STL [R1+0xd34], R0 ;  /* 0x000d340001007387 */ /* 0x000fe80000100800 */
[----:B------:R-:W4:Y:S04]  /*12820*/  LDL R5, [R1+0x2a0] ;  /* 0x0002a00001057983 */ /* 0x000f280000100800 */
[----:B------:R-:W4:Y:S01]  /*12830*/  LDL R4, [R1+0x2ac] ;  /* 0x0002ac0001047983 */ /* 0x000f220000100800 */
[----:B---3--:R-:W-:-:S03]  /*12840*/  SHF.R.U32.HI R6, RZ, 0x4, R8 ;  /* 0x00000004ff067819 */ /* 0x008fc60000011608 */
[----:B0-----:R-:W3:Y:S01]  /*12850*/  LDL R25, [R1+0x2a8] ;  /* 0x0002a80001197983 */ /* 0x001ee20000100800 */
[----:B------:R-:W-:-:S03]  /*12860*/  SGXT.U32 R6, R6, 0x3 ;  /* 0x000000030606781a */ /* 0x000fc60000000000 */
[----:B-1----:R-:W3:Y:S01]  /*12870*/  LDL R20, [R1+0xa9c] ;  /* 0x000a9c0001147983 */ /* 0x002ee20000100800 */
[----:B------:R-:W-:Y:S02]  /*12880*/  ISETP.GE.AND P0, PT, R6, UR6, PT ;  /* 0x0000000606007c0c */ /* 0x000fe4000bf06270 */
[----:B------:R-:W-:-:S11]  /*12890*/  PRMT R12, RZ, 0x7610, R12 ;  /* 0x00007610ff0c7816 */ /* 0x000fd6000000000c */
[----:B--2---:R4:W2:Y:S01]  /*128a0*/  @!P0 LDG.E.U16 R12, [R2.64] ;  /* 0x00000008020c8981 */ /* 0x0048a2000c1e1500 */
[----:B------:R-:W-:Y:S02]  /*128b0*/  PRMT R13, RZ, 0x7610, R13 ;  /* 0x00007610ff0d7816 */ /* 0x000fe4000000000d */
[----:B------:R-:W-:Y:S02]  /*128c0*/  ISETP.GE.AND P3, PT, R11, UR6, PT ;  /* 0x000000060b007c0c */ /* 0x000fe4000bf66270 */
[----:B------:R-:W2:Y:S01]  /*128d0*/  LDL R11, [R1+0xa98] ;  /* 0x000a9800010b7983 */ /* 0x000ea20000100800 */
[----:B------:R-:W-:Y:S01]  /*128e0*/  PRMT R14, RZ, 0x7610, R14 ;  /* 0x00007610ff0e7816 */ /* 0x000fe2000000000e */
[----:B----4-:R-:W-:Y:S02]  /*128f0*/  @!P1 IMAD.MOV.U32 R3, RZ, RZ, R5 ;  /* 0x000000ffff039224 */ /* 0x010fe400078e0005 */
[----:B------:R-:W-:-:S05]  /*12900*/  @!P1 IMAD.MOV.U32 R2, RZ, RZ, R4 ;  /* 0x000000ffff029224 */ /* 0x000fca00078e0004 */
[----:B------:R0:W4:Y:S04]  /*12910*/  @!P1 LDG.E.U16 R13, [R2.64] ;  /* 0x00000008020d9981 */ /* 0x000128000c1e1500 */
[----:B0-----:R-:W0:Y:S01]  /*12920*/  S2R R3, SR_TID.X ;  /* 0x0000000000037919 */ /* 0x001e220000002100 */
[----:B---3--:R-:W-:-:S03]  /*12930*/  @!P2 IMAD.MOV.U32 R2, RZ, RZ, R20 ;  /* 0x000000ffff02a224 */ /* 0x008fc600078e0014 */
[----:B--2---:R-:W-:Y:S01]  /*12940*/  STL [R1+0x1430], R12 ;  /* 0x0014300c01007387 */ /* 0x004fe20000100800 */
[----:B0-----:R-:W-:-:S04]  /*12950*/  SHF.R.U32.HI R3, RZ, 0x4, R3 ;  /* 0x00000004ff037819 */ /* 0x001fc80000011603 */
[----:B------:R-:W-:-:S04]  /*12960*/  SGXT.U32 R3, R3, 0x3 ;  /* 0x000000030303781a */ /* 0x000fc80000000000 */
[----:B------:R-:W-:Y:S01]  /*12970*/  LOP3.LUT R3, R3, 0x28, RZ, 0xfc, !PT ;  /* 0x0000002803037812 */ /* 0x000fe200078efcff */
[----:B------:R-:W-:Y:S03]  /*12980*/  STL [R1+0x1438], R12 ;  /* 0x0014380c01007387 */ /* 0x000fe60000100800 */
[----:B------:R-:W-:Y:S01]  /*12990*/  ISETP.GE.AND P1, PT, R3, UR6, PT ;  /* 0x0000000603007c0c */ /* 0x000fe2000bf26270 */
[----:B------:R-:W-:Y:S01]  /*129a0*/  @!P2 IMAD.MOV.U32 R3, RZ, RZ, R25 ;  /* 0x000000ffff03a224 */ /* 0x000fe200078e0019 */
[----:B------:R-:W-:Y:S04]  /*129b0*/  STL [R1+0x1440], R12 ;  /* 0x0014400c01007387 */ /* 0x000fe80000100800 */
[----:B------:R-:W-:Y:S04]  /*129c0*/  STL [R1+0x1448], R12 ;  /* 0x0014480c01007387 */ /* 0x000fe80000100800 */
[----:B------:R-:W-:Y:S04]  /*129d0*/  STL [R1+0x1450], R12 ;  /* 0x0014500c01007387 */ /* 0x000fe80000100800 */
[----:B------:R-:W-:Y:S04]  /*129e0*/  STL [R1+0x1458], R12 ;  /* 0x0014580c01007387 */ /* 0x000fe80000100800 */
[----:B------:R-:W-:Y:S04]  /*129f0*/  STL [R1+0x1460], R12 ;  /* 0x0014600c01007387 */ /* 0x000fe80000100800 */
[----:B------:R0:W2:Y:S04]  /*12a00*/  @!P2 LDG.E.U16 R14, [R2.64] ;  /* 0x00000008020ea981 */ /* 0x0000a8000c1e1500 */
[----:B------:R-:W3:Y:S04]  /*12a10*/  LDL R5, [R1+0xa8c] ;  /* 0x000a8c0001057983 */ /* 0x000ee80000100800 */
[----:B------:R-:W3:Y:S04]  /*12a20*/  LDL R4, [R1+0xa90] ;  /* 0x000a900001047983 */ /* 0x000ee80000100800 */
[----:B0-----:R-:W2:Y:S01]  /*12a30*/  LDL R3, [R1+0x2a4] ;  /* 0x0002a40001037983 */ /* 0x001ea20000100800 */
[----:B------:R-:W-:Y:S01]  /*12a40*/  PRMT R15, RZ, 0x7610, R15 ;  /* 0x00007610ff0f7816 */ /* 0x000fe2000000000f */
[----:B------:R-:W-:-:S02]  /*12a50*/  @!P3 IMAD.MOV.U32 R2, RZ, RZ, R11 ;  /* 0x000000ffff02b224 */ /* 0x000fc400078e000b */
[----:B------:R-:W3:Y:S04]  /*12a60*/  LDL R25, [R1+0xa84] ;  /* 0x000a840001197983 */ /* 0x000ee80000100800 */
[----:B------:R-:W3:Y:S04]  /*12a70*/  LDL R20, [R1+0xa88] ;  /* 0x000a880001147983 */ /* 0x000ee80000100800 */
[----:B------:R-:W0:Y:S02]  /*12a80*/  S2R R26, SR_TID.X ;  /* 0x00000000001a7919 */ /* 0x000e240000002100 */
[----:B0-----:R-:W-:-:S04]  /*12a90*/  SHF.R.U32.HI R26, RZ, 0x4, R26 ;  /* 0x00000004ff1a7819 */ /* 0x001fc8000001161a */
[----:B------:R-:W-:-:S04]  /*12aa0*/  SGXT.U32 R26, R26, 0x3 ;  /* 0x000000031a1a781a */ /* 0x000fc80000000000 */
[----:B------:R-:W-:-:S04]  /*12ab0*/  LOP3.LUT R26, R26, 0x20, RZ, 0xfc, !PT ;  /* 0x000000201a1a7812 */ /* 0x000fc800078efcff */
[----:B------:R-:W-:Y:S01]  /*12ac0*/  ISETP.GE.AND P0, PT, R26, UR6, PT ;  /* 0x000000061a007c0c */ /* 0x000fe2000bf06270 */
[----:B--2---:R0:W2:Y:S04]  /*12ad0*/  @!P3 LDG.E.U16 R15, [R2.64] ;  /* 0x00000008020fb981 */ /* 0x0040a8000c1e1500 */
[----:B0-----:R-:W2:Y:S04]  /*12ae0*/  LDL R2, [R1+0x29c] ;  /* 0x00029c0001027983 */ /* 0x001ea80000100800 */
[----:B------:R-:W2:Y:S04]  /*12af0*/  LDL R3, [R1+0xa94] ;  /* 0x000a940001037983 */ /* 0x000ea80000100800 */
[----:B------:R-:W0:Y:S01]  /*12b00*/  S2R R26, SR_TID.X ;  /* 0x00000000001a7919 */ /* 0x000e220000002100 */
[----:B------:R-:W-:-:S06]  /*12b10*/  PRMT R17, RZ, 0x7610, R17 ;  /* 0x00007610ff117816 */ /* 0x000fcc0000000011 */
[----:B---3--:R1:W3:Y:S04]  /*12b20*/  @!P1 LDG.E.U16 R17, [R4.64] ;  /* 0x0000000804119981 */ /* 0x0082e8000c1e1500 */
[----:B-1----:R-:W1:Y:S01]  /*12b30*/  S2R R5, SR_TID.X ;  /* 0x0000000000057919 */ /* 0x002e620000002100 */
[----:B0-----:R-:W-:-:S04]  /*12b40*/  SHF.R.U32.HI R26, RZ, 0x4, R26 ;  /* 0x00000004ff1a7819 */ /* 0x001fc8000001161a */
[----:B------:R-:W-:-:S04]  /*12b50*/  SGXT.U32 R26, R26, 0x3 ;  /* 0x000000031a1a781a */ /* 0x000fc80000000000 */
[----:B------:R-:W-:-:S04]  /*12b60*/  LOP3.LUT R26, R26, 0x30, RZ, 0xfc, !PT ;  /* 0x000000301a1a7812 */ /* 0x000fc800078efcff */
[----:B------:R-:W-:Y:S02]  /*12b70*/  ISETP.GE.AND P2, PT, R26, UR6, PT ;  /* 0x000000061a007c0c */ /* 0x000fe4000bf46270 */
[----:B------:R-:W0:Y:S01]  /*12b80*/  S2R R26, SR_TID.X ;  /* 0x00000000001a7919 */ /* 0x000e220000002100 */
[----:B-1----:R-:W-:Y:S02]  /*12b90*/  SHF.R.U32.HI R5, RZ, 0x4, R5 ;  /* 0x00000004ff057819 */ /* 0x002fe40000011605 */
[----:B------:R-:W-:Y:S02]  /*12ba0*/  PRMT R16, RZ, 0x7610, R16 ;  /* 0x00007610ff107816 */ /* 0x000fe40000000010 */
[----:B------:R-:W-:-:S04]  /*12bb0*/  SGXT.U32 R5, R5, 0x3 ;  /* 0x000000030505781a */ /* 0x000fc80000000000 */
[----:B------:R-:W-:Y:S02]  /*12bc0*/  LOP3.LUT R5, R5, 0x48, RZ, 0xfc, !PT ;  /* 0x0000004805057812 */ /* 0x000fe400078efcff */
[----:B------:R-:W-:Y:S02]  /*12bd0*/  @!P2 IMAD.MOV.U32 R4, RZ, RZ, R20 ;  /* 0x000000ffff04a224 */ /* 0x000fe400078e0014 */
[----:B------:R-:W-:Y:S01]  /*12be0*/  ISETP.GE.AND P1, PT, R5, UR6, PT ;  /* 0x0000000605007c0c */ /* 0x000fe2000bf26270 */
[----:B------:R-:W-:Y:S01]  /*12bf0*/  @!P2 IMAD.MOV.U32 R5, RZ, RZ, R25 ;  /* 0x000000ffff05a224 */ /* 0x000fe200078e0019 */
[----:B0-----:R-:W-:Y:S02]  /*12c00*/  SHF.R.U32.HI R11, RZ, 0x4, R26 ;  /* 0x00000004ff0b7819 */ /* 0x001fe4000001161a */
[----:B------:R-:W-:-:S04]  /*12c10*/  LEA.HI R26, R26, 0x38, RZ, 0x1c ;  /* 0x000000381a1a7811 */ /* 0x000fc800078fe0ff */
[----:B------:R-:W-:Y:S02]  /*12c20*/  ISETP.GE.AND P3, PT, R26, UR6, PT ;  /* 0x000000061a007c0c */ /* 0x000fe4000bf66270 */
[----:B------:R-:W3:Y:S01]  /*12c30*/  LDL.LU R26, [R1+0x148c] ;  /* 0x00148c00011a7983 */ /* 0x000ee20000300800 */
[-C--:B--2---:R-:W-:Y:S02]  /*12c40*/  @!P0 LOP3.LUT R3, R3, R2.reuse, RZ, 0x3c, !PT ;  /* 0x0000000203038212 */ /* 0x084fe400078e3cff */
[----:B------:R-:W-:Y:S02]  /*12c50*/  PRMT R24, RZ, 0x7610, R24 ;  /* 0x00007610ff187816 */ /* 0x000fe40000000018 */
[----:B------:R-:W-:Y:S01]  /*12c60*/  PRMT R22, RZ, 0x7610, R22 ;  /* 0x00007610ff167816 */ /* 0x000fe20000000016 */
[----:B------:R-:W0:Y:S01]  /*12c70*/  S2R R25, SR_TID.X ;  /* 0x0000000000197919 */ /* 0x000e220000002100 */
[----:B------:R-:W-:Y:S02]  /*12c80*/  @!P0 LOP3.LUT R2, R3, R2, RZ, 0x3c, !PT ;  /* 0x0000000203028212 */ /* 0x000fe400078e3cff */
[----:B------:R-:W-:Y:S01]  /*12c90*/  SGXT.U32 R11, R11, 0x3 ;  /* 0x000000030b0b781a */ /* 0x000fe20000000000 */
[----:B------:R-:W2:Y:S01]  /*12ca0*/  LDL R20, [R1+0xa5c] ;  /* 0x000a5c0001147983 */ /* 0x000ea20000100800 */
[----:B------:R-:W-:-:S05]  /*12cb0*/  @!P0 LOP3.LUT R3, R3, R2, RZ, 0x3c, !PT ;  /* 0x0000000203038212 */ /* 0x000fca00078e3cff */
[----:B------:R1:W2:Y:S02]  /*12cc0*/  @!P0 LDG.E.U16 R16, [R2.64] ;  /* 0x0000000802108981 */ /* 0x0002a4000c1e1500 */
[----:B-1----:R-:W-:-:S06]  /*12cd0*/  PRMT R2, RZ, 0x7610, R2 ;  /* 0x00007610ff027816 */ /* 0x002fcc0000000002 */
[----:B------:R1:W2:Y:S04]  /*12ce0*/  @!P2 LDG.E.U16 R2, [R4.64] ;  /* 0x000000080402a981 */ /* 0x0002a8000c1e1500 */
[----:B-1----:R-:W2:Y:S04]  /*12cf0*/  LDL R4, [R1+0xa7c] ;  /* 0x000a7c0001047983 */ /* 0x002ea80000100800 */
[----:B------:R-:W2:Y:S01]  /*12d00*/  LDL R5, [R1+0xa80] ;  /* 0x000a800001057983 */ /* 0x000ea20000100800 */
[----:B------:R-:W-:Y:S02]  /*12d10*/  LOP3.LUT R11, R11, 0x40, RZ, 0xfc, !PT ;  /* 0x000000400b0b7812 */ /* 0x000fe400078efcff */
[----:B--2---:R-:W-:-:S04]  /*12d20*/  @!P3 LOP3.LUT R5, R5, R4, RZ, 0x3c, !PT ;  /* 0x000000040505b212 */ /* 0x004fc800078e3cff */
[----:B------:R-:W-:-:S04]  /*12d30*/  @!P3 LOP3.LUT R4, R5, R4, RZ, 0x3c, !PT ;  /* 0x000000040504b212 */ /* 0x000fc800078e3cff */
[----:B------:R-:W-:-:S05]  /*12d40*/  @!P3 LOP3.LUT R5, R5, R4, RZ, 0x3c, !PT ;  /* 0x000000040505b212 */ /* 0x000fca00078e3cff */
[----:B------:R1:W2:Y:S04]  /*12d50*/  @!P3 LDG.E.U16 R24, [R4.64] ;  /* 0x000000080418b981 */ /* 0x0002a8000c1e1500 */
[----:B-1----:R-:W2:Y:S04]  /*12d60*/  LDL R4, [R1+0xa74] ;  /* 0x000a740001047983 */ /* 0x002ea80000100800 */
[----:B------:R-:W2:Y:S01]  /*12d70*/  LDL R5, [R1+0xa78] ;  /* 0x000a780001057983 */ /* 0x000ea20000100800 */
[----:B------:R-:W-:-:S03]  /*12d80*/  ISETP.GE.AND P0, PT, R11, UR6, PT ;  /* 0x000000060b007c0c */ /* 0x000fc6000bf06270 */
[----:B------:R-:W1:Y:S10]  /*12d90*/  S2R R11, SR_TID.X ;  /* 0x00000000000b7919 */ /* 0x000e740000002100 */
[----:B--2---:R-:W-:-:S04]  /*12da0*/  @!P0 LOP3.LUT R5, R5, R4, RZ, 0x3c, !PT ;  /* 0x0000000405058212 */ /* 0x004fc800078e3cff */
[----:B------:R-:W-:-:S04]  /*12db0*/  @!P0 LOP3.LUT R4, R5, R4, RZ, 0x3c, !PT ;  /* 0x0000000405048212 */ /* 0x000fc800078e3cff */
[----:B------:R-:W-:-:S05]  /*12dc0*/  @!P0 LOP3.LUT R5, R5, R4, RZ, 0x3c, !PT ;  /* 0x0000000405058212 */ /* 0x000fca00078e3cff */
[----:B------:R2:W3:Y:S01]  /*12dd0*/  @!P0 LDG.E.U16 R22, [R4.64] ;  /* 0x0000000804168981 */ /* 0x0004e2000c1e1500 */
[----:B-1----:R-:W-:Y:S02]  /*12de0*/  SHF.R.U32.HI R11, RZ, 0x4, R11 ;  /* 0x00000004ff0b7819 */ /* 0x002fe4000001160b */
[----:B0-----:R-:W-:Y:S02]  /*12df0*/  SHF.R.U32.HI R25, RZ, 0x4, R25 ;  /* 0x00000004ff197819 */ /* 0x001fe40000011619 */
[----:B------:R-:W-:Y:S02]  /*12e00*/  SGXT.U32 R11, R11, 0x3 ;  /* 0x000000030b0b781a */ /* 0x000fe40000000000 */
[----:B------:R-:W-:Y:S02]  /*12e10*/  SGXT.U32 R25, R25, 0x3 ;  /* 0x000000031919781a */ /* 0x000fe40000000000 */
[----:B------:R-:W-:Y:S02]  /*12e20*/  LOP3.LUT R11, R11, 0x50, RZ, 0xfc, !PT ;  /* 0x000000500b0b7812 */ /* 0x000fe400078efcff */
[----:B------:R-:W-:-:S02]  /*12e30*/  LOP3.LUT R25, R25, 0x58, RZ, 0xfc, !PT ;  /* 0x0000005819197812 */ /* 0x000fc400078efcff */
[----:B------:R-:W-:Y:S02]  /*12e40*/  ISETP.GE.AND P2, PT, R11, UR6, PT ;  /* 0x000000060b007c0c */ /* 0x000fe4000bf46270 */
[----:B------:R-:W4:Y:S01]  /*12e50*/  LDL R11, [R1+0xa60] ;  /* 0x000a6000010b7983 */ /* 0x000f220000100800 */
[----:B------:R-:W-:-:S03]  /*12e60*/  ISETP.GE.AND P3, PT, R25, UR6, PT ;  /* 0x0000000619007c0c */ /* 0x000fc6000bf66270 */
[----:B------:R0:W-:Y:S04]  /*12e70*/  STL [R1+0x28], R24 ;  /* 0x0000281801007387 */ /* 0x0001e80000100800 */
[----:B------:R-:W4:Y:S04]  /*12e80*/  LDL.LU R25, [R1+0x1488] ;  /* 0x0014880001197983 */ /* 0x000f280000300800 */
[----:B--2---:R-:W2:Y:S04]  /*12e90*/  LDL R4, [R1+0xa6c] ;  /* 0x000a6c0001047983 */ /* 0x004ea80000100800 */
[----:B---3--:R-:W-:Y:S04]  /*12ea0*/  STL [R1+0x24], R22 ;  /* 0x0000241601007387 */ /* 0x008fe80000100800 */
[----:B------:R-:W2:Y:S01]  /*12eb0*/  LDL R5, [R1+0xa70] ;  /* 0x000a700001057983 */ /* 0x000ea20000100800 */
[----:B------:R-:W-:-:S03]  /*12ec0*/  PRMT R23, RZ, 0x7610, R23 ;  /* 0x00007610ff177816 */ /* 0x000fc60000000017 */
[----:B0-----:R-:W0:Y:S01]  /*12ed0*/  S2R R24, SR_TID.X ;  /* 0x0000000000187919 */ /* 0x001e220000002100 */
[----:B--2---:R-:W-:-:S04]  /*12ee0*/  @!P1 LOP3.LUT R5, R5, R4, RZ, 0x3c, !PT ;  /* 0x0000000405059212 */ /* 0x004fc800078e3cff */
[----:B------:R-:W-:-:S04]  /*12ef0*/  @!P1 LOP3.LUT R4, R5, R4, RZ, 0x3c, !PT ;  /* 0x0000000405049212 */ /* 0x000fc800078e3cff */
[----:B------:R-:W-:-:S05]  /*12f00*/  @!P1 LOP3.LUT R5, R5, R4, RZ, 0x3c, !PT ;  /* 0x0000000405059212 */ /* 0x000fca00078e3cff */
[----:B------:R-:W2:Y:S01]  /*12f10*/  @!P1 LDG.E.U16 R23, [R4.64] ;  /* 0x0000000804179981 */ /* 0x000ea2000c1e1500 */
[----:B0-----:R-:W-:-:S04]  /*12f20*/  SHF.R.U32.HI R24, RZ, 0x4, R24 ;  /* 0x00000004ff187819 */ /* 0x001fc80000011618 */
[----:B------:R-:W-:-:S04]  /*12f30*/  SGXT.U32 R24, R24, 0x3 ;  /* 0x000000031818781a */ /* 0x000fc80000000000 */
[----:B------:R-:W-:-:S04]  /*12f40*/  LOP3.LUT R24, R24, 0x60, RZ, 0xfc, !PT ;  /* 0x0000006018187812 */ /* 0x000fc800078efcff */
[----:B------:R-:W-:Y:S02]  /*12f50*/  ISETP.GE.AND P0, PT, R24, UR6, PT ;  /* 0x0000000618007c0c */ /* 0x000fe4000bf06270 */
[----:B------:R-:W3:Y:S04]  /*12f60*/  LDL.LU R24, [R1+0x1484] ;  /* 0x0014840001187983 */ /* 0x000ee80000300800 */
[----:B--2---:R0:W-:Y:S04]  /*12f70*/  STL [R1+0x20], R23 ;  /* 0x0000201701007387 */ /* 0x0041e80000100800 */
[----:B0-----:R-:W2:Y:S04]  /*12f80*/  LDL.LU R23, [R1+0x1480] ;  /* 0x0014800001177983 */ /* 0x001ea80000300800 */
[----:B------:R-:W2:Y:S04]  /*12f90*/  LDL R4, [R1+0xa64] ;  /* 0x000a640001047983 */ /* 0x000ea80000100800 */
[----:B------:R-:W2:Y:S01]  /*12fa0*/  LDL R5, [R1+0xa68] ;  /* 0x000a680001057983 */ /* 0x000ea20000100800 */
[----:B------:R-:W-:-:S02]  /*12fb0*/  PRMT R21, RZ, 0x7610, R21 ;  /* 0x00007610ff157816 */ /* 0x000fc40000000015 */
[----:B------:R-:W-:Y:S02]  /*12fc0*/  PRMT R7, RZ, 0x7610, R7 ;  /* 0x00007610ff077816 */ /* 0x000fe40000000007 */
[----:B--2---:R-:W-:-:S04]  /*12fd0*/  @!P2 LOP3.LUT R5, R5, R4, RZ, 0x3c, !PT ;  /* 0x000000040505a212 */ /* 0x004fc800078e3cff */
[----:B------:R-:W-:-:S04]  /*12fe0*/  @!P2 LOP3.LUT R4, R5, R4, RZ, 0x3c, !PT ;  /* 0x000000040504a212 */ /* 0x000fc800078e3cff */
[----:B------:R-:W-:-:S05]  /*12ff0*/  @!P2 LOP3.LUT R5, R5, R4, RZ, 0x3c, !PT ;  /* 0x000000040505a212 */ /* 0x000fca00078e3cff */
[----:B------:R0:W2:Y:S04]  /*13000*/  @!P2 LDG.E.U16 R21, [R4.64] ;  /* 0x000000080415a981 */ /* 0x0000a8000c1e1500 */
[----:B0-----:R-:W0:Y:S01]  /*13010*/  S2R R5, SR_TID.X ;  /* 0x0000000000057919 */ /* 0x001e220000002100 */
[----:B----4-:R-:W-:Y:S01]  /*13020*/  @!P3 IMAD.MOV.U32 R4, RZ, RZ, R11 ;  /* 0x000000ffff04b224 */ /* 0x010fe200078e000b */
[----:B0-----:R-:W-:-:S04]  /*13030*/  SHF.R.U32.HI R5, RZ, 0x4, R5 ;  /* 0x00000004ff057819 */ /* 0x001fc80000011605 */
[----:B------:R-:W-:-:S04]  /*13040*/  SGXT.U32 R5, R5, 0x3 ;  /* 0x000000030505781a */ /* 0x000fc80000000000 */
[----:B------:R-:W-:-:S04]  /*13050*/  LOP3.LUT R5, R5, 0x70, RZ, 0xfc, !PT ;  /* 0x0000007005057812 */ /* 0x000fc800078efcff */
[----:B------:R-:W-:Y:S01]  /*13060*/  ISETP.GE.AND P2, PT, R5, UR6, PT ;  /* 0x0000000605007c0c */ /* 0x000fe2000bf46270 */
[----:B------:R-:W-:-:S05]  /*13070*/  @!P3 IMAD.MOV.U32 R5, RZ, RZ, R20 ;  /* 0x000000ffff05b224 */ /* 0x000fca00078e0014 */
[----:B------:R-:W4:Y:S04]  /*13080*/  @!P3 LDG.E.U16 R7, [R4.64] ;  /* 0x000000080407b981 */ /* 0x000f28000c1e1500 */
[----:B------:R-:W0:Y:S02]  /*13090*/  S2R R22, SR_TID.X ;  /* 0x0000000000167919 */ /* 0x000e240000002100 */
[----:B0-----:R-:W-:-:S04]  /*130a0*/  SHF.R.U32.HI R22, RZ, 0x4, R22 ;  /* 0x00000004ff167819 */ /* 0x001fc80000011616 */
[----:B------:R-:W-:-:S04]  /*130b0*/  SGXT.U32 R22, R22, 0x3 ;  /* 0x000000031616781a */ /* 0x000fc80000000000 */
[----:B------:R-:W-:-:S04]  /*130c0*/  LOP3.LUT R22, R22, 0x68, RZ, 0xfc, !PT ;  /* 0x0000006816167812 */ /* 0x000fc800078efcff */
[----:B------:R-:W-:Y:S02]  /*130d0*/  ISETP.GE.AND P1, PT, R22, UR6, PT ;  /* 0x0000000616007c0c */ /* 0x000fe4000bf26270 */
[----:B------:R-:W3:Y:S04]  /*130e0*/  LDL.LU R22, [R1+0x147c] ;  /* 0x00147c0001167983 */ /* 0x000ee80000300800 */
[----:B--2---:R0:W-:Y:S04]  /*130f0*/  STL [R1+0x1c], R21 ;  /* 0x00001c1501007387 */ /* 0x0041e80000100800 */
[----:B0-----:R-:W2:Y:S04]  /*13100*/  LDL.LU R21, [R1+0x1478] ;  /* 0x0014780001157983 */ /* 0x001ea80000300800 */
[----:B----4-:R0:W-:Y:S04]  /*13110*/  STL [R1+0x18], R7 ;  /* 0x0000180701007387 */ /* 0x0101e80000100800 */
[----:B------:R-:W4:Y:S04]  /*13120*/  LDL R4, [R1+0xa54] ;  /* 0x000a540001047983 */ /* 0x000f280000100800 */
[----:B------:R-:W4:Y:S04]  /*13130*/  LDL R5, [R1+0xa58] ;  /* 0x000a580001057983 */ /* 0x000f280000100800 */
[----:B0-----:R-:W0:Y:S01]  /*13140*/  S2R R7, SR_TID.X ;  /* 0x0000000000077919 */ /* 0x001e220000002100 */
[----:B------:R-:W-:-:S03]  /*13150*/  PRMT R10, RZ, 0x7610, R10 ;  /* 0x00007610ff0a7816 */ /* 0x000fc6000000000a */
[----:B------:R-:W2:Y:S01]  /*13160*/  LDL R11, [R1+0xa40] ;  /* 0x000a4000010b7983 */ /* 0x000ea20000100800 */
[----:B0-----:R-:W-:-:S04]  /*13170*/  LEA.HI R20, R7, 0x78, RZ, 0x1c ;  /* 0x0000007807147811 */ /* 0x001fc800078fe0ff */
[----:B------:R-:W-:Y:S02]  /*13180*/  ISETP.GE.AND P3, PT, R20, UR6, PT ;  /* 0x0000000614007c0c */ /* 0x000fe4000bf66270 */
[----:B------:R-:W2:Y:S01]  /*13190*/  LDL.LU R20, [R1+0x1474] ;  /* 0x0014740001147983 */ /* 0x000ea20000300800 */
[----:B----4-:R-:W-:-:S04]  /*131a0*/  @!P0 LOP3.LUT R5, R5, R4, RZ, 0x3c, !PT ;  /* 0x0000000405058212 */ /* 0x010fc800078e3cff */
[----:B------:R-:W-:-:S04]  /*131b0*/  @!P0 LOP3.LUT R4, R5, R4, RZ, 0x3c, !PT ;  /* 0x0000000405048212 */ /* 0x000fc800078e3cff */
[----:B------:R-:W-:-:S05]  /*131c0*/  @!P0 LOP3.LUT R5, R5, R4, RZ, 0x3c, !PT ;  /* 0x0000000405058212 */ /* 0x000fca00078e3cff */
[----:B------:R0:W4:Y:S04]  /*131d0*/  @!P0 LDG.E.U16 R10, [R4.64] ;  /* 0x00000008040a8981 */ /* 0x000128000c1e1500 */
[----:B0-----:R-:W2:Y:S04]  /*131e0*/  LDL R4, [R1+0xa4c] ;  /* 0x000a4c0001047983 */ /* 0x001ea80000100800 */
[----:B------:R-:W2:Y:S01]  /*131f0*/  LDL R5, [R1+0xa50] ;  /* 0x000a500001057983 */ /* 0x000ea20000100800 */
[----:B------:R-:W-:Y:S02]  /*13200*/  PRMT R19, RZ, 0x7610, R19 ;  /* 0x00007610ff137816 */ /* 0x000fe40000000013 */
[----:B--2---:R-:W-:-:S04]  /*13210*/  @!P1 LOP3.LUT R5, R5, R4, RZ, 0x3c, !PT ;  /* 0x0000000405059212 */ /* 0x004fc800078e3cff */
[----:B------:R-:W-:-:S04]  /*13220*/  @!P1 LOP3.LUT R4, R5, R4, RZ, 0x3c, !PT ;  /* 0x0000000405049212 */ /* 0x000fc800078e3cff */
[----:B------:R-:W-:-:S05]  /*13230*/  @!P1 LOP3.LUT R5, R5, R4, RZ, 0x3c, !PT ;  /* 0x0000000405059212 */ /* 0x000fca00078e3cff */
[----:B------:R-:W2:Y:S04]  /*13240*/  @!P1 LDG.E.U16 R19, [R4.64] ;  /* 0x0000000804139981 */ /* 0x000ea8000c1e1500 */
[----:B----4-:R0:W-:Y:S04]  /*13250*/  STL [R1+0x14], R10 ;  /* 0x0000140a01007387 */ /* 0x0101e80000100800 */
[----:B0-----:R-:W4:Y:S04]  /*13260*/  LDL R10, [R1+0xa38] ;  /* 0x000a3800010a7983 */ /* 0x001f280000100800 */
[----:B--2---:R0:W-:Y:S04]  /*13270*/  STL [R1+0x10], R19 ;  /* 0x0000101301007387 */ /* 0x0041e80000100800 */
[----:B------:R-:W2:Y:S04]  /*13280*/  LDL R4, [R1+0xa44] ;  /* 0x000a440001047983 */ /* 0x000ea80000100800 */
[----:B------:R-:W2:Y:S01]  /*13290*/  LDL R5, [R1+0xa48] ;  /* 0x000a480001057983 */ /* 0x000ea20000100800 */
[----:B------:R-:W-:-:S02]  /*132a0*/  PRMT R18, RZ, 0x7610, R18 ;  /* 0x00007610ff127816 */ /* 0x000fc40000000012 */
[----:B------:R-:W-:-:S04]  /*132b0*/  SHF.R.U32.HI R7, RZ, 0x4, R7 ;  /* 0x00000004ff077819 */ /* 0x000fc80000011607 */
[----:B------:R-:W-:-:S04]  /*132c0*/  SGXT.U32 R7, R7, 0x3 ;  /* 0x000000030707781a */ /* 0x000fc80000000000 */
[----:B------:R-:W-:-:S04]  /*132d0*/  LOP3.LUT R7, R7, 0x80, RZ, 0xfc, !PT ;  /* 0x0000008007077812 */ /* 0x000fc800078efcff */
[----:B------:R-:W-:Y:S02]  /*132e0*/  ISETP.GE.AND P0, PT, R7, UR6, PT ;  /* 0x0000000607007c0c */ /* 0x000fe4000bf06270 */
[----:B------:R-:W0:Y:S01]  /*132f0*/  S2R R7, SR_TID.X ;  /* 0x0000000000077919 */ /* 0x000e220000002100 */
        /* <DEDUP_REMOVED lines=11> */
[----:B------:R-:W2:Y:S01]  /*133b0*/  LDL R5, [R1+0xa3c] ;  /* 0x000a3c0001057983 */ /* 0x000ea20000100800 */
[----:B------:R-:W-:Y:S01]  /*133c0*/  PRMT R0, RZ, 0x7610, R0 ;  /* 0x00007610ff007816 */ /* 0x000fe20000000000 */
[----:B------:R-:W-:Y:S01]  /*133d0*/  @!P3 IMAD.MOV.U32 R4, RZ, RZ, R11 ;  /* 0x000000ffff04b224 */ /* 0x000fe200078e000b */
[----:B------:R-:W-:Y:S01]  /*133e0*/  SHF.R.U32.HI R7, RZ, 0x4, R7 ;  /* 0x00000004ff077819 */ /* 0x000fe20000011607 */
[----:B------:R-:W3:Y:S03]  /*133f0*/  LDL R11, [R1+0xa24] ;  /* 0x000a2400010b7983 */ /* 0x000ee60000100800 */
[----:B------:R-:W-:-:S04]  /*13400*/  SGXT.U32 R7, R7, 0x3 ;  /* 0x000000030707781a */ /* 0x000fc80000000000 */
[----:B------:R-:W-:-:S04]  /*13410*/  LOP3.LUT R7, R7, 0x90, RZ, 0xfc, !PT ;  /* 0x0000009007077812 */ /* 0x000fc800078efcff */
[----:B------:R-:W-:Y:S02]  /*13420*/  ISETP.GE.AND P2, PT, R7, UR6, PT ;  /* 0x0000000607007c0c */ /* 0x000fe4000bf46270 */
[----:B------:R-:W0:Y:S04]  /*13430*/  S2R R7, SR_TID.X ;  /* 0x0000000000077919 */ /* 0x000e280000002100 */
[----:B--2---:R1:W2:Y:S04]  /*13440*/  @!P3 LDG.E.U16 R0, [R4.64] ;  /* 0x000000080400b981 */ /* 0x0042a8000c1e1500 */
[----:B-1----:R-:W2:Y:S01]  /*13450*/  LDL R5, [R1+0xa34] ;  /* 0x000a340001057983 */ /* 0x002ea20000100800 */
[----:B0-----:R-:W-:-:S04]  /*13460*/  SHF.R.U32.HI R4, RZ, 0x4, R7 ;  /* 0x00000004ff047819 */ /* 0x001fc80000011607 */
[----:B------:R-:W-:-:S04]  /*13470*/  SGXT.U32 R4, R4, 0x3 ;  /* 0x000000030404781a */ /* 0x000fc80000000000 */
[----:B------:R-:W-:Y:S02]  /*13480*/  LOP3.LUT R4, R4, 0x98, RZ, 0xfc, !PT ;  /* 0x0000009804047812 */ /* 0x000fe400078efcff */
[----:B------:R-:W-:Y:S02]  /*13490*/  PRMT R9, RZ, 0x7610, R9 ;  /* 0x00007610ff097816 */ /* 0x000fe40000000009 */
[----:B------:R-:W-:Y:S01]  /*134a0*/  ISETP.GE.AND P3, PT, R4, UR6, PT ;  /* 0x0000000604007c0c */ /* 0x000fe2000bf66270 */
[----:B----4-:R-:W-:-:S05]  /*134b0*/  @!P0 IMAD.MOV.U32 R4, RZ, RZ, R10 ;  /* 0x000000ffff048224 */ /* 0x010fca00078e000a */
[----:B--2---:R0:W2:Y:S04]  /*134c0*/  @!P0 LDG.E.U16 R9, [R4.64] ;  /* 0x0000000804098981 */ /* 0x0040a8000c1e1500 */
[----:B------:R1:W-:Y:S04]  /*134d0*/  STL [R1+0x8], R0 ;  /* 0x0000080001007387 */ /* 0x0003e80000100800 */
[----:B------:R-:W4:Y:S04]  /*134e0*/  LDL R10, [R1+0xa1c] ;  /* 0x000a1c00010a7983 */ /* 0x000f280000100800 */
[----:B0-----:R-:W3:Y:S04]  /*134f0*/  LDL R4, [R1+0xa2c] ;  /* 0x000a2c0001047983 */ /* 0x001ee80000100800 */
[----:B------:R-:W3:Y:S04]  /*13500*/  LDL R5, [R1+0xa30] ;  /* 0x000a300001057983 */ /* 0x000ee80000100800 */
[----:B-1----:R-:W4:Y:S01]  /*13510*/  LDL R0, [R1+0xa28] ;  /* 0x000a280001007983 */ /* 0x002f220000100800 */
[----:B------:R-:W-:-:S02]  /*13520*/  SHF.R.U32.HI R7, RZ, 0x4, R7 ;  /* 0x00000004ff077819 */ /* 0x000fc40000011607 */
[----:B------:R-:W-:Y:S02]  /*13530*/  PRMT R28, RZ, 0x7610, R28 ;  /* 0x00007610ff1c7816 */ /* 0x000fe4000000001c */
[----:B------:R-:W-:-:S04]  /*13540*/  SGXT.U32 R7, R7, 0x3 ;  /* 0x000000030707781a */ /* 0x000fc80000000000 */
[----:B------:R-:W-:Y:S02]  /*13550*/  LOP3.LUT R7, R7, 0xa0, RZ, 0xfc, !PT ;  /* 0x000000a007077812 */ /* 0x000fe400078efcff */
[----:B------:R-:W-:Y:S02]  /*13560*/  PRMT R27, RZ, 0x7610, R27 ;  /* 0x00007610ff1b7816 */ /* 0x000fe4000000001b */
[----:B------:R-:W-:Y:S01]  /*13570*/  ISETP.GE.AND P0, PT, R7, UR6, PT ;  /* 0x0000000607007c0c */ /* 0x000fe2000bf06270 */
[----:B--2---:R0:W-:Y:S04]  /*13580*/  STL [R1+0x4], R9 ;  /* 0x0000040901007387 */ /* 0x0041e80000100800 */
[----:B------:R-:W2:Y:S04]  /*13590*/  LDL R7, [R1+0xa20] ;  /* 0x000a200001077983 */ /* 0x000ea80000100800 */
[----:B0-----:R-:W0:Y:S01]  /*135a0*/  S2R R9, SR_TID.X ;  /* 0x0000000000097919 */ /* 0x001e220000002100 */
[----:B---3--:R-:W-:-:S04]  /*135b0*/  @!P1 LOP3.LUT R5, R5, R4, RZ, 0x3c, !PT ;  /* 0x0000000405059212 */ /* 0x008fc800078e3cff */
[----:B------:R-:W-:-:S04]  /*135c0*/  @!P1 LOP3.LUT R4, R5, R4, RZ, 0x3c, !PT ;  /* 0x0000000405049212 */ /* 0x000fc800078e3cff */
[----:B------:R-:W-:-:S05]  /*135d0*/  @!P1 LOP3.LUT R5, R5, R4, RZ, 0x3c, !PT ;  /* 0x0000000405059212 */ /* 0x000fca00078e3cff */
[----:B------:R1:W3:Y:S01]  /*135e0*/  @!P1 LDG.E.U16 R28, [R4.64] ;  /* 0x00000008041c9981 */ /* 0x0002e2000c1e1500 */
[----:B0-----:R-:W-:-:S04]  /*135f0*/  SHF.R.U32.HI R9, RZ, 0x4, R9 ;  /* 0x00000004ff097819 */ /* 0x001fc80000011609 */
[----:B------:R-:W-:-:S04]  /*13600*/  SGXT.U32 R9, R9, 0x3 ;  /* 0x000000030909781a */ /* 0x000fc80000000000 */
[----:B-1----:R-:W-:Y:S01]  /*13610*/  LOP3.LUT R5, R9, 0xa8, RZ, 0xfc, !PT ;  /* 0x000000a809057812 */ /* 0x002fe200078efcff */
[----:B----4-:R-:W-:-:S03]  /*13620*/  @!P2 IMAD.MOV.U32 R4, RZ, RZ, R0 ;  /* 0x000000ffff04a224 */ /* 0x010fc600078e0000 */
[----:B------:R-:W-:Y:S01]  /*13630*/  ISETP.GE.AND P1, PT, R5, UR6, PT ;  /* 0x0000000605007c0c */ /* 0x000fe2000bf26270 */
[----:B------:R-:W-:-:S05]  /*13640*/  @!P2 IMAD.MOV.U32 R5, RZ, RZ, R11 ;  /* 0x000000ffff05a224 */ /* 0x000fca00078e000b */
[----:B------:R0:W4:Y:S04]  /*13650*/  @!P2 LDG.E.U16 R27, [R4.64] ;  /* 0x00000008041ba981 */ /* 0x000128000c1e1500 */
[----:B------:R-:W1:Y:S01]  /*13660*/  S2R R9, SR_TID.X ;  /* 0x0000000000097919 */ /* 0x000e620000002100 */
[----:B------:R-:W-:Y:S01]  /*13670*/  PRMT R26, RZ, 0x7610, R26 ;  /* 0x00007610ff1a7816 */ /* 0x000fe2000000001a */
[----:B0-----:R-:W-:Y:S01]  /*13680*/  @!P3 IMAD.MOV.U32 R5, RZ, RZ, R10 ;  /* 0x000000ffff05b224 */ /* 0x001fe200078e000a */
[----:B-1----:R-:W-:Y:S01]  /*13690*/  SHF.R.U32.HI R11, RZ, 0x4, R9 ;  /* 0x00000004ff0b7819 */ /* 0x002fe20000011609 */
[----:B--2---:R-:W-:-:S05]  /*136a0*/  @!P3 IMAD.MOV.U32 R4, RZ, RZ, R7 ;  /* 0x000000ffff04b224 */ /* 0x004fca00078e0007 */
[----:B------:R0:W2:Y:S04]  /*136b0*/  @!P3 LDG.E.U16 R26, [R4.64] ;  /* 0x00000008041ab981 */ /* 0x0000a8000c1e1500 */
[----:B---3--:R-:W-:Y:S04]  /*136c0*/  STL [R1+0x1338], R28 ;  /* 0x0013381c01007387 */ /* 0x008fe80000100800 */
[----:B------:R-:W-:Y:S04]  /*136d0*/  STL [R1+0x133c], R28 ;  /* 0x00133c1c01007387 */ /* 0x000fe80000100800 */
[----:B------:R-:W-:Y:S04]  /*136e0*/  STL [R1+0x1378], R28 ;  /* 0x0013781c01007387 */ /* 0x000fe80000100800 */
[----:B------:R-:W-:Y:S04]  /*136f0*/  STL [R1+0x137c], R28 ;  /* 0x00137c1c01007387 */ /* 0x000fe80000100800 */
[----:B------:R-:W3:Y:S04]  /*13700*/  LDL R9, [R1+0xa0c] ;  /* 0x000a0c0001097983 */ /* 0x000ee80000100800 */
[----:B------:R-:W3:Y:S04]  /*13710*/  LDL R0, [R1+0xa10] ;  /* 0x000a100001007983 */ /* 0x000ee80000100800 */
[----:B----4-:R-:W-:Y:S04]  /*13720*/  STL [R1+0x1340], R27 ;  /* 0x0013401b01007387 */ /* 0x010fe80000100800 */
[----:B------:R-:W-:Y:S04]  /*13730*/  STL [R1+0x1344], R27 ;  /* 0x0013441b01007387 */ /* 0x000fe80000100800 */
[----:B0-----:R-:W4:Y:S04]  /*13740*/  LDL R4, [R1+0xa14] ;  /* 0x000a140001047983 */ /* 0x001f280000100800 */
[----:B------:R-:W4:Y:S01]  /*13750*/  LDL R5, [R1+0xa18] ;  /* 0x000a180001057983 */ /* 0x000f220000100800 */
[----:B------:R-:W-:-:S03]  /*13760*/  PRMT R25, RZ, 0x7610, R25 ;  /* 0x00007610ff197816 */ /* 0x000fc60000000019 */
[----:B------:R-:W0:Y:S01]  /*13770*/  S2R R7, SR_TID.X ;  /* 0x0000000000077919 */ /* 0x000e220000002100 */
[----:B------:R-:W-:-:S04]  /*13780*/  SGXT.U32 R11, R11, 0x3 ;  /* 0x000000030b0b781a */ /* 0x000fc80000000000 */
[----:B------:R-:W-:-:S04]  /*13790*/  LOP3.LUT R11, R11, 0xb0, RZ, 0xfc, !PT ;  /* 0x000000b00b0b7812 */ /* 0x000fc800078efcff */
[----:B------:R-:W-:Y:S02]  /*137a0*/  ISETP.GE.AND P2, PT, R11, UR6, PT ;  /* 0x000000060b007c0c */ /* 0x000fe4000bf46270 */
[----:B0-----:R-:W-:-:S04]  /*137b0*/  LEA.HI R7, R7, 0xb8, RZ, 0x1c ;  /* 0x000000b807077811 */ /* 0x001fc800078fe0ff */
[----:B------:R-:W-:Y:S01]  /*137c0*/  ISETP.GE.AND P3, PT, R7, UR6, PT ;  /* 0x0000000607007c0c */ /* 0x000fe2000bf66270 */
[----:B--2---:R-:W-:Y:S04]  /*137d0*/  STL [R1+0x1348], R26 ;  /* 0x0013481a01007387 */ /* 0x004fe80000100800 */
[----:B------:R-:W-:Y:S04]  /*137e0*/  STL [R1+0x134c], R26 ;  /* 0x00134c1a01007387 */ /* 0x000fe80000100800 */
[----:B------:R-:W2:Y:S04]  /*137f0*/  LDL R11, [R1+0xa04] ;  /* 0x000a0400010b7983 */ /* 0x000ea80000100800 */
[----:B------:R-:W2:Y:S01]  /*13800*/  LDL R7, [R1+0xa08] ;  /* 0x000a080001077983 */ /* 0x000ea20000100800 */
[----:B----4-:R-:W-:-:S04]  /*13810*/  @!P0 LOP3.LUT R5, R5, R4, RZ, 0x3c, !PT ;  /* 0x0000000405058212 */ /* 0x010fc800078e3cff */
[----:B------:R-:W-:-:S04]  /*13820*/  @!P0 LOP3.LUT R4, R5, R4, RZ, 0x3c, !PT ;  /* 0x0000000405048212 */ /* 0x000fc800078e3cff */
[----:B------:R-:W-:-:S05]  /*13830*/  @!P0 LOP3.LUT R5, R5, R4, RZ, 0x3c, !PT ;  /* 0x0000000405058212 */ /* 0x000fca00078e3cff */
[----:B------:R3:W4:Y:S04]  /*13840*/  @!P0 LDG.E.U16 R25, [R4.64] ;  /* 0x0000000804198981 */ /* 0x000728000c1e1500 */
[----:B------:R-:W0:Y:S01]  /*13850*/  S2R R10, SR_TID.X ;  /* 0x00000000000a7919 */ /* 0x000e220000002100 */
[----:B---3--:R-:W-:Y:S01]  /*13860*/  @!P1 IMAD.MOV.U32 R4, RZ, RZ, R0 ;  /* 0x000000ffff049224 */ /* 0x008fe200078e0000 */
[----:B0-----:R-:W-:-:S04]  /*13870*/  SHF.R.U32.HI R10, RZ, 0x4, R10 ;  /* 0x00000004ff0a7819 */ /* 0x001fc8000001160a */
[----:B------:R-:W-:-:S04]  /*13880*/  SGXT.U32 R10, R10, 0x3 ;  /* 0x000000030a0a781a */ /* 0x000fc80000000000 */
[----:B------:R-:W-:-:S04]  /*13890*/  LOP3.LUT R5, R10, 0xc0, RZ, 0xfc, !PT ;  /* 0x000000c00a057812 */ /* 0x000fc800078efcff */
[----:B------:R-:W-:Y:S01]  /*138a0*/  ISETP.GE.AND P0, PT, R5, UR6, PT ;  /* 0x0000000605007c0c */ /* 0x000fe2000bf06270 */
[----:B------:R-:W-:Y:S01]  /*138b0*/  @!P1 IMAD.MOV.U32 R5, RZ, RZ, R9 ;  /* 0x000000ffff059224 */ /* 0x000fe200078e0009 */
[----:B------:R-:W0:Y:S01]  /*138c0*/  S2R R10, SR_TID.X ;  /* 0x00000000000a7919 */ /* 0x000e220000002100 */
[----:B------:R-:W-:-:S06]  /*138d0*/  PRMT R24, RZ, 0x7610, R24 ;  /* 0x00007610ff187816 */ /* 0x000fcc0000000018 */
[----:B------:R1:W3:Y:S01]  /*138e0*/  @!P1 LDG.E.U16 R24, [R4.64] ;  /* 0x0000000804189981 */ /* 0x0002e2000c1e1500 */
[----:B------:R-:W-:Y:S02]  /*138f0*/  PRMT R23, RZ, 0x7610, R23 ;  /* 0x00007610ff177816 */ /* 0x000fe40000000017 */
[----:B0-----:R-:W-:-:S04]  /*13900*/  SHF.R.U32.HI R10, RZ, 0x4, R10 ;  /* 0x00000004ff0a7819 */ /* 0x001fc8000001160a */
[----:B------:R-:W-:-:S04]  /*13910*/  SGXT.U32 R10, R10, 0x3 ;  /* 0x000000030a0a781a */ /* 0x000fc80000000000 */
[----:B-1----:R-:W-:-:S04]  /*13920*/  LOP3.LUT R5, R10, 0xc8, RZ, 0xfc, !PT ;  /* 0x000000c80a057812 */ /* 0x002fc800078efcff */
[----:B------:R-:W-:Y:S01]  /*13930*/  ISETP.GE.AND P1, PT, R5, UR6, PT ;  /* 0x0000000605007c0c */ /* 0x000fe2000bf26270 */
[----:B--2---:R-:W-:Y:S02]  /*13940*/  @!P2 IMAD.MOV.U32 R5, RZ, RZ, R11 ;  /* 0x000000ffff05a224 */ /* 0x004fe400078e000b */
[----:B------:R-:W-:-:S05]  /*13950*/  @!P2 IMAD.MOV.U32 R4, RZ, RZ, R7 ;  /* 0x000000ffff04a224 */ /* 0x000fca00078e0007 */
[----:B------:R-:W2:Y:S04]  /*13960*/  @!P2 LDG.E.U16 R23, [R4.64] ;  /* 0x000000080417a981 */ /* 0x000ea8000c1e1500 */
[----:B----4-:R-:W-:Y:S04]  /*13970*/  STL [R1+0x1350], R25 ;  /* 0x0013501901007387 */ /* 0x010fe80000100800 */
[----:B------:R-:W-:Y:S04]  /*13980*/  STL [R1+0x1354], R25 ;  /* 0x0013541901007387 */ /* 0x000fe80000100800 */
[----:B------:R-:W4:Y:S04]  /*13990*/  LDL R9, [R1+0x9fc] ;  /* 0x0009fc0001097983 */ /* 0x000f280000100800 */
[----:B------:R-:W4:Y:S01]  /*139a0*/  LDL R0, [R1+0xa00] ;  /* 0x000a000001007983 */ /* 0x000f220000100800 */
[----:B------:R-:W-:-:S03]  /*139b0*/  PRMT R22, RZ, 0x7610, R22 ;  /* 0x00007610ff167816 */ /* 0x000fc60000000016 */
[----:B---3--:R-:W-:Y:S04]  /*139c0*/  STL [R1+0x1358], R24 ;  /* 0x0013581801007387 */ /* 0x008fe80000100800 */
[----:B------:R-:W-:Y:S04]  /*139d0*/  STL [R1+0x135c], R24 ;  /* 0x00135c1801007387 */ /* 0x000fe80000100800 */
[----:B------:R-:W3:Y:S04]  /*139e0*/  LDL R7, [R1+0x9f8] ;  /* 0x0009f80001077983 */ /* 0x000ee80000100800 */
[----:B--2---:R-:W-:Y:S04]  /*139f0*/  STL [R1+0x1360], R23 ;  /* 0x0013601701007387 */ /* 0x004fe80000100800 */
[----:B------:R-:W-:Y:S04]  /*13a00*/  STL [R1+0x1364], R23 ;  /* 0x0013641701007387 */ /* 0x000fe80000100800 */
[----:B------:R-:W0:Y:S01]  /*13a10*/  S2R R10, SR_TID.X ;  /* 0x00000000000a7919 */ /* 0x000e220000002100 */
[----:B------:R-:W-:-:S03]  /*13a20*/  SHF.R.U32.HI R8, RZ, 0x4, R8 ;  /* 0x00000004ff087819 */ /* 0x000fc60000011608 */
[----:B------:R-:W2:Y:S01]  /*13a30*/  LDL R11, [R1+0x9ec] ;  /* 0x0009ec00010b7983 */ /* 0x000ea20000100800 */
[----:B----4-:R-:W-:Y:S02]  /*13a40*/  @!P3 IMAD.MOV.U32 R5, RZ, RZ, R9 ;  /* 0x000000ffff05b224 */ /* 0x010fe400078e0009 */
[----:B------:R-:W-:-:S05]  /*13a50*/  @!P3 IMAD.MOV.U32 R4, RZ, RZ, R0 ;  /* 0x000000ffff04b224 */ /* 0x000fca00078e0000 */
[----:B------:R1:W4:Y:S04]  /*13a60*/  @!P3 LDG.E.U16 R22, [R4.64] ;  /* 0x000000080416b981 */ /* 0x000328000c1e1500 */
[----:B-1----:R-:W2:Y:S01]  /*13a70*/  LDL R5, [R1+0x9f4] ;  /* 0x0009f40001057983 */ /* 0x002ea20000100800 */
[----:B0-----:R-:W-:-:S04]  /*13a80*/  SHF.R.U32.HI R10, RZ, 0x4, R10 ;  /* 0x00000004ff0a7819 */ /* 0x001fc8000001160a */
[----:B------:R-:W-:-:S04]  /*13a90*/  SGXT.U32 R10, R10, 0x3 ;  /* 0x000000030a0a781a */ /* 0x000fc80000000000 */
[----:B------:R-:W-:Y:S02]  /*13aa0*/  LOP3.LUT R10, R10, 0xd0, RZ, 0xfc, !PT ;  /* 0x000000d00a0a7812 */ /* 0x000fe400078efcff */
[----:B------:R-:W-:Y:S02]  /*13ab0*/  SGXT.U32 R8, R8, 0x3 ;  /* 0x000000030808781a */ /* 0x000fe40000000000 */
[----:B------:R-:W-:Y:S02]  /*13ac0*/  ISETP.GE.AND P2, PT, R10, UR6, PT ;  /* 0x000000060a007c0c */ /* 0x000fe4000bf46270 */
[----:B------:R-:W2:Y:S01]  /*13ad0*/  LDL R10, [R1+0x9f0] ;  /* 0x0009f000010a7983 */ /* 0x000ea20000100800 */
[----:B------:R-:W-:Y:S02]  /*13ae0*/  LOP3.LUT R0, R8, 0xd8, RZ, 0xfc, !PT ;  /* 0x000000d808007812 */ /* 0x000fe400078efcff */
[----:B------:R-:W-:Y:S01]  /*13af0*/  PRMT R21, RZ, 0x7610, R21 ;  /* 0x00007610ff157816 */ /* 0x000fe20000000015 */
[----:B---3--:R-:W-:Y:S01]  /*13b00*/  @!P0 IMAD.MOV.U32 R4, RZ, RZ, R7 ;  /* 0x000000ffff048224 */ /* 0x008fe200078e0007 */
[----:B----4-:R-:W-:Y:S04]  /*13b10*/  STL [R1+0x1368], R22 ;  /* 0x0013681601007387 */ /* 0x010fe80000100800 */
[----:B------:R-:W-:Y:S04]  /*13b20*/  STL [R1+0x136c], R22 ;  /* 0x00136c1601007387 */ /* 0x000fe80000100800 */
[----:B------:R-:W3:Y:S04]  /*13b30*/  LDL R9, [R1+0x9e4] ;  /* 0x0009e40001097983 */ /* 0x000ee80000100800 */
[----:B------:R-:W4:Y:S04]  /*13b40*/  LDL R8, [R1+0x9e8] ;  /* 0x0009e80001087983 */ /* 0x000f280000100800 */
[----:B--2---:R0:W2:Y:S04]  /*13b50*/  @!P0 LDG.E.U16 R21, [R4.64] ;  /* 0x0000000804158981 */ /* 0x0040a8000c1e1500 */
[----:B0-----:R-:W0:Y:S01]  /*13b60*/  S2R R5, SR_TID.X ;  /* 0x0000000000057919 */ /* 0x001e220000002100 */
[----:B------:R-:W-:Y:S01]  /*13b70*/  PRMT R20, RZ, 0x7610, R20 ;  /* 0x00007610ff147816 */ /* 0x000fe20000000014 */
[----:B------:R-:W-:Y:S01]  /*13b80*/  @!P1 IMAD.MOV.U32 R4, RZ, RZ, R10 ;  /* 0x000000ffff049224 */ /* 0x000fe200078e000a */
[----:B------:R-:W-:-:S02]  /*13b90*/  PRMT R19, RZ, 0x7610, R19 ;  /* 0x00007610ff137816 */ /* 0x000fc40000000013 */
[----:B0-----:R-:W-:-:S04]  /*13ba0*/  SHF.R.U32.HI R5, RZ, 0x4, R5 ;  /* 0x00000004ff057819 */ /* 0x001fc80000011605 */
[----:B------:R-:W-:-:S04]  /*13bb0*/  SGXT.U32 R5, R5, 0x3 ;  /* 0x000000030505781a */ /* 0x000fc80000000000 */
[----:B------:R-:W-:-:S04]  /*13bc0*/  LOP3.LUT R5, R5, 0xe0, RZ, 0xfc, !PT ;  /* 0x000000e005057812 */ /* 0x000fc800078efcff */
[----:B------:R-:W-:Y:S01]  /*13bd0*/  ISETP.GE.AND P0, PT, R5, UR6, PT ;  /* 0x0000000605007c0c */ /* 0x000fe2000bf06270 */
[----:B------:R-:W-:-:S05]  /*13be0*/  @!P1 IMAD.MOV.U32 R5, RZ, RZ, R11 ;  /* 0x000000ffff059224 */ /* 0x000fca00078e000b */
[----:B------:R3:W2:Y:S01]  /*13bf0*/  @!P1 LDG.E.U16 R20, [R4.64] ;  /* 0x0000000804149981 */ /* 0x0006a2000c1e1500 */
[----:B------:R-:W-:-:S03]  /*13c00*/  ISETP.GE.AND P3, PT, R0, UR6, PT ;  /* 0x0000000600007c0c */ /* 0x000fc6000bf66270 */
[----:B------:R-:W2:Y:S04]  /*13c10*/  LDL.LU R0, [R1+0x9d4] ;  /* 0x0009d40001007983 */ /* 0x000ea80000300800 */
[----:B------:R-:W2:Y:S01]  /*13c20*/  LDL R7, [R1+0x9e0] ;  /* 0x0009e00001077983 */ /* 0x000ea20000100800 */
[----:B---3--:R-:W-:Y:S02]  /*13c30*/  @!P2 IMAD.MOV.U32 R5, RZ, RZ, R9 ;  /* 0x000000ffff05a224 */ /* 0x008fe400078e0009 */
[----:B----4-:R-:W-:-:S05]  /*13c40*/  @!P2 IMAD.MOV.U32 R4, RZ, RZ, R8 ;  /* 0x000000ffff04a224 */ /* 0x010fca00078e0008 */
[----:B------:R0:W3:Y:S04]  /*13c50*/  @!P2 LDG.E.U16 R19, [R4.64] ;  /* 0x000000080413a981 */ /* 0x0000e8000c1e1500 */
[----:B0-----:R-:W0:Y:S04]  /*13c60*/  S2R R5, SR_TID.X ;  /* 0x0000000000057919 */ /* 0x001e280000002100 */
[----:B--2---:R-:W-:Y:S04]  /*13c70*/  STL [R1+0x1370], R21 ;  /* 0x0013701501007387 */ /* 0x004fe80000100800 */
[----:B------:R-:W-:Y:S04]  /*13c80*/  STL [R1+0x1374], R21 ;  /* 0x0013741501007387 */ /* 0x000fe80000100800 */
[----:B------:R-:W1:Y:S01]  /*13c90*/  S2R R9, SR_TID.X ;  /* 0x0000000000097919 */ /* 0x000e620000002100 */
[----:B------:R-:W-:-:S02]  /*13ca0*/  PRMT R18, RZ, 0x7610, R18 ;  /* 0x00007610ff127816 */ /* 0x000fc40000000012 */
[----:B------:R-:W-:Y:S01]  /*13cb0*/  LOP3.LUT R10, R6, 0xe8, RZ, 0xfc, !PT ;  /* 0x000000e8060a7812 */ /* 0x000fe200078efcff */
[----:B------:R-:W2:Y:S01]  /*13cc0*/  LDL R11, [R1+0x9cc] ;  /* 0x0009cc00010b7983 */ /* 0x000ea20000100800 */
[----:B0-----:R-:W-:-:S03]  /*13cd0*/  SHF.R.U32.HI R5, RZ, 0x4, R5 ;  /* 0x00000004ff057819 */ /* 0x001fc60000011605 */
[----:B------:R-:W4:Y:S01]  /*13ce0*/  LDL R6, [R1+0x9d8] ;  /* 0x0009d80001067983 */ /* 0x000f220000100800 */
[----:B------:R-:W-:-:S03]  /*13cf0*/  SGXT.U32 R5, R5, 0x3 ;  /* 0x000000030505781a */ /* 0x000fc60000000000 */
[----:B------:R-:W2:Y:S01]  /*13d00*/  LDL R8, [R1+0x9c4] ;  /* 0x0009c40001087983 */ /* 0x000ea20000100800 */
[----:B------:R-:W-:-:S03]  /*13d10*/  LOP3.LUT R4, R5, 0xf0, RZ, 0xfc, !PT ;  /* 0x000000f005047812 */ /* 0x000fc600078efcff */
[----:B------:R-:W2:Y:S01]  /*13d20*/  LDL R5, [R1+0x9dc] ;  /* 0x0009dc0001057983 */ /* 0x000ea20000100800 */
[----:B------:R-:W-:Y:S02]  /*13d30*/  ISETP.GE.AND P2, PT, R4, UR6, PT ;  /* 0x0000000604007c0c */ /* 0x000fe4000bf46270 */
[----:B------:R-:W-:Y:S02]  /*13d40*/  ISETP.GE.AND P1, PT, R10, UR6, PT ;  /* 0x000000060a007c0c */ /* 0x000fe4000bf26270 */
[----:B------:R-:W3:Y:S01]  /*13d50*/  LDL R10, [R1+0x9d0] ;  /* 0x0009d000010a7983 */ /* 0x000ee20000100800 */
[----:B------:R-:W-:Y:S01]  /*13d60*/  @!P3 IMAD.MOV.U32 R4, RZ, RZ, R7 ;  /* 0x000000ffff04b224 */ /* 0x000fe200078e0007 */
[----:B-1----:R-:W-:Y:S02]  /*13d70*/  LEA.HI R7, R9, 0xf8, RZ, 0x1c ;  /* 0x000000f809077811 */ /* 0x002fe400078fe0ff */
[----:B------:R0:W-:Y:S04]  /*13d80*/  STL [R1+0xd38], R0 ;  /* 0x000d380001007387 */ /* 0x0001e80000100800 */
[----:B--2---:R1:W2:Y:S01]  /*13d90*/  @!P3 LDG.E.U16 R18, [R4.64] ;  /* 0x000000080412b981 */ /* 0x0042a2000c1e1500 */
[----:B------:R-:W-:Y:S01]  /*13da0*/  ISETP.GE.AND P3, PT, R7, UR6, PT ;  /* 0x0000000607007c0c */ /* 0x000fe2000bf66270 */
[----:B------:R-:W-:-:S02]  /*13db0*/  @!P0 IMAD.MOV.U32 R7, RZ, RZ, R0 ;  /* 0x000000ffff078224 */ /* 0x000fc400078e0000 */
[----:B0-----:R-:W2:Y:S01]  /*13dc0*/  LDL.LU R0, [R1+0x9c8] ;  /* 0x0009c80001007983 */ /* 0x001ea20000300800 */
[----:B------:R-:W-:-:S06]  /*13dd0*/  PRMT R3, RZ, 0x7610, R3 ;  /* 0x00007610ff037816 */ /* 0x000fcc0000000003 */
[----:B----4-:R3:W4:Y:S02]  /*13de0*/  @!P0 LDG.E.U16 R3, [R6.64] ;  /* 0x0000000806038981 */ /* 0x010724000c1e1500 */
[----:B---3--:R-:W-:Y:S02]  /*13df0*/  @!P1 IMAD.MOV.U32 R6, RZ, RZ, R10 ;  /* 0x000000ffff069224 */ /* 0x008fe400078e000a */
[----:B------:R-:W-:Y:S01]  /*13e00*/  @!P1 IMAD.MOV.U32 R7, RZ, RZ, R11 ;  /* 0x000000ffff079224 */ /* 0x000fe200078e000b */
[----:B------:R-:W3:Y:S04]  /*13e10*/  LDL R10, [R1+0x9b8] ;  /* 0x0009b800010a7983 */ /* 0x000ee80000100800 */
[----:B------:R-:W3:Y:S01]  /*13e20*/  LDL R11, [R1+0x9b4] ;  /* 0x0009b400010b7983 */ /* 0x000ee20000100800 */
[----:B------:R-:W-:-:S04]  /*13e30*/  LOP3.LUT R9, R9, 0x7f, RZ, 0xc0, !PT ;  /* 0x0000007f09097812 */ /* 0x000fc800078ec0ff */
[C---:B------:R-:W-:Y:S02]  /*13e40*/  ISETP.GE.AND P4, PT, R9.reuse, UR6, PT ;  /* 0x0000000609007c0c */ /* 0x040fe4000bf86270 */
[----:B------:R-:W-:Y:S02]  /*13e50*/  LOP3.LUT R9, R9, 0x80, RZ, 0xfc, !PT ;  /* 0x0000008009097812 */ /* 0x000fe400078efcff */
[----:B-1----:R-:W-:Y:S02]  /*13e60*/  PRMT R5, RZ, 0x7610, R5 ;  /* 0x00007610ff057816 */ /* 0x002fe40000000005 */
[----:B------:R-:W-:Y:S01]  /*13e70*/  ISETP.GE.AND P0, PT, R9, UR6, PT ;  /* 0x0000000609007c0c */ /* 0x000fe2000bf06270 */
[----:B------:R-:W-:Y:S01]  /*13e80*/  @!P2 IMAD.MOV.U32 R9, RZ, RZ, R8 ;  /* 0x000000ffff09a224 */ /* 0x000fe200078e0008 */
[----:B--2---:R-:W-:Y:S04]  /*13e90*/  STL [R1+0xd50], R0 ;  /* 0x000d500001007387 */ /* 0x004fe80000100800 */
        /* <DEDUP_REMOVED lines=19> */
[----:B------:R-:W-:-:S03]  /*13fd0*/  @!P2 IMAD.MOV.U32 R8, RZ, RZ, R0 ;  /* 0x000000ffff08a224 */ /* 0x000fc600078e0000 */
        /* <DEDUP_REMOVED lines=9> */
[----:B------:R0:W2:Y:S04]  /*14070*/  @!P2 LDG.E.U16 R5, [R8.64] ;  /* 0x000000080805a981 */ /* 0x0000a8000c1e1500 */
[----:B0-----:R-:W2:Y:S04]  /*14080*/  LDL R8, [R1+0x9bc] ;  /* 0x0009bc0001087983 */ /* 0x001ea80000100800 */
[----:B------:R-:W2:Y:S01]  /*14090*/  LDL R9, [R1+0x9c0] ;  /* 0x0009c00001097983 */ /* 0x000ea20000100800 */
[----:B------:R-:W-:-:S06]  /*140a0*/  PRMT R4, RZ, 0x7610, R4 ;  /* 0x00007610ff047816 */ /* 0x000fcc0000000004 */
[----:B------:R0:W3:Y:S02]  /*140b0*/  @!P1 LDG.E.U16 R4, [R6.64] ;  /* 0x0000000806049981 */ /* 0x0000e4000c1e1500 */
[----:B0-----:R-:W-:Y:S02]  /*140c0*/  PRMT R6, RZ, 0x7610, R6 ;  /* 0x00007610ff067816 */ /* 0x001fe40000000006 */
[----:B--2---:R-:W-:-:S04]  /*140d0*/  @!P3 LOP3.LUT R9, R9, R8, RZ, 0x3c, !PT ;  /* 0x000000080909b212 */ /* 0x004fc800078e3cff */
[----:B------:R-:W-:-:S04]  /*140e0*/  @!P3 LOP3.LUT R8, R9, R8, RZ, 0x3c, !PT ;  /* 0x000000080908b212 */ /* 0x000fc800078e3cff */
[----:B------:R-:W-:-:S05]  /*140f0*/  @!P3 LOP3.LUT R9, R9, R8, RZ, 0x3c, !PT ;  /* 0x000000080909b212 */ /* 0x000fca00078e3cff */
[----:B------:R0:W2:Y:S04]  /*14100*/  @!P3 LDG.E.U16 R6, [R8.64] ;  /* 0x000000080806b981 */ /* 0x0000a8000c1e1500 */
[----:B0-----:R-:W2:Y:S04]  /*14110*/  LDL R8, [R1+0xb30] ;  /* 0x000b300001087983 */ /* 0x001ea80000100800 */
[----:B------:R-:W2:Y:S01]  /*14120*/  LDL R9, [R1+0xb3c] ;  /* 0x000b3c0001097983 */ /* 0x000ea20000100800 */
[----:B------:R-:W-:-:S03]  /*14130*/  PRMT R29, RZ, 0x7610, R29 ;  /* 0x00007610ff1d7816 */ /* 0x000fc6000000001d */
[----:B------:R-:W-:Y:S01]  /*14140*/  BAR.SYNC.DEFER_BLOCKING 0x0 ;  /* 0x0000000000007b1d */ /* 0x000fe20000010000 */
[----:B--2---:R-:W-:-:S04]  /*14150*/  @!P4 LOP3.LUT R9, R9, R8, RZ, 0x3c, !PT ;  /* 0x000000080909c212 */ /* 0x004fc800078e3cff */
[----:B------:R-:W-:-:S04]  /*14160*/  @!P4 LOP3.LUT R8, R9, R8, RZ, 0x3c, !PT ;  /* 0x000000080908c212 */ /* 0x000fc800078e3cff */
[----:B------:R-:W-:-:S05]  /*14170*/  @!P4 LOP3.LUT R9, R9, R8, RZ, 0x3c, !PT ;  /* 0x000000080909c212 */ /* 0x000fca00078e3cff */
[----:B------:R-:W2:Y:S01]  /*14180*/  @!P4 LDG.E.U16 R29, [R8.64] ;  /* 0x00000008081dc981 */ /* 0x000ea2000c1e1500 */
[----:B------:R-:W-:-:S06]  /*14190*/  PRMT R7, RZ, 0x7610, R7 ;  /* 0x00007610ff077816 */ /* 0x000fcc0000000007 */
[----:B---3--:R0:W3:Y:S04]  /*141a0*/  @!P4 LDG.E.U16 R7, [R10.64] ;  /* 0x000000080a07c981 */ /* 0x0080e8000c1e1500 */
[----:B--2---:R1:W-:Y:S04]  /*141b0*/  STL [R1+0x1fc], R29 ;  /* 0x0001fc1d01007387 */ /* 0x0043e80000100800 */
[----:B-1----:R-:W2:Y:S04]  /*141c0*/  LDL.LU R29, [R1+0x1468] ;  /* 0x00146800011d7983 */ /* 0x002ea80000300800 */
[----:B0-----:R-:W2:Y:S04]  /*141d0*/  LDL R10, [R1+0x9ac] ;  /* 0x0009ac00010a7983 */ /* 0x001ea80000100800 */
[----:B------:R-:W2:Y:S01]  /*141e0*/  LDL R11, [R1+0x9b0] ;  /* 0x0009b000010b7983 */ /* 0x000ea20000100800 */
[----:B------:R-:W-:-:S02]  /*141f0*/  PRMT R8, RZ, 0x7610, R8 ;  /* 0x00007610ff087816 */ /* 0x000fc40000000008 */
[----:B--2---:R-:W-:-:S04]  /*14200*/  @!P0 LOP3.LUT R11, R11, R10, RZ, 0x3c, !PT ;  /* 0x0000000a0b0b8212 */ /* 0x004fc800078e3cff */
[----:B------:R-:W-:-:S04]  /*14210*/  @!P0 LOP3.LUT R10, R11, R10, RZ, 0x3c, !PT ;  /* 0x0000000a0b0a8212 */ /* 0x000fc800078e3cff */
[----:B------:R-:W-:-:S05]  /*14220*/  @!P0 LOP3.LUT R11, R11, R10, RZ, 0x3c, !PT ;  /* 0x0000000a0b0b8212 */ /* 0x000fca00078e3cff */
[----:B------:R0:W2:Y:S04]  /*14230*/  @!P0 LDG.E.U16 R8, [R10.64] ;  /* 0x000000080a088981 */ /* 0x0000a8000c1e1500 */
[----:B0-----:R-:W2:Y:S04]  /*14240*/  LDL R10, [R1+0x934] ;  /* 0x00093400010a7983 */ /* 0x001ea80000100800 */
[----:B------:R-:W2:Y:S01]  /*14250*/  LDL R11, [R1+0x938] ;  /* 0x00093800010b7983 */ /* 0x000ea20000100800 */
[----:B------:R-:W-:Y:S02]  /*14260*/  PRMT R9, RZ, 0x7610, R9 ;  /* 0x00007610ff097816 */ /* 0x000fe40000000009 */
        /* <DEDUP_REMOVED lines=10> */
[----:B------:R-:W2:Y:S04]  /*14310*/  @!P0 LDG.E.U16 R29, [R10.64] ;  /* 0x000000080a1d8981 */ /* 0x000ea8000c1e1500 */
[----:B--2---:R0:W-:Y:S04]  /*14320*/  STL [R1+0x2c], R29 ;  /* 0x00002c1d01007387 */ /* 0x0041e80000100800 */
[----:B0-----:R-:W2:Y:S04]  /*14330*/  LDL.LU R29, [R1+0x1464] ;  /* 0x00146400011d7983 */ /* 0x001ea80000300800 */
[----:B------:R-:W2:Y:S04]  /*14340*/  LDL R10, [R1+0x8b4] ;  /* 0x0008b400010a7983 */ /* 0x000ea80000100800 */
[----:B------:R-:W2:Y:S01]  /*14350*/  LDL R11, [R1+0x8b8] ;  /* 0x0008b800010b7983 */ /* 0x000ea20000100800 */
[----:B------:R-:W-:-:S02]  /*14360*/  PRMT R12, RZ, 0x7610, R12 ;  /* 0x00007610ff0c7816 */ /* 0x000fc4000000000c */
        /* <DEDUP_REMOVED lines=123> */
[----:B------:R-:W3:Y:S04]  /*14b20*/  LDL R10, [R1+0x534] ;  /* 0x00053400010a7983 */ /* 0x000ee80000100800 */
[----:B------:R-:W3:Y:S01]  /*14b30*/  LDL R11, [R1+0x538] ;  /* 0x00053800010b7983 */ /* 0x000ee20000100800 */
[----:B--2---:R-:W-:-:S02]  /*14b40*/  PRMT R29, RZ, 0x7610, R29 ;  /* 0x00007610ff1d7816 */ /* 0x004fc4000000001d */
[----:B---3--:R-:W-:-:S04]  /*14b50*/  @!P4 LOP3.LUT R11, R11, R10, RZ, 0x3c, !PT ;  /* 0x0000000a0b0bc212 */ /* 0x008fc800078e3cff */
        /* <DEDUP_REMOVED lines=313> */
[----:B------:R-:W-:-:S02]  /*15ef0*/  PRMT R0, RZ, 0x7610, R0 ;  /* 0x00007610ff007816 */ /* 0x000fc40000000000 */
[----:B---3--:R-:W-:-:S04]  /*15f00*/  @!P0 LOP3.LUT R11, R11, R10, RZ, 0x3c, !PT ;  /* 0x0000000a0b0b8212 */ /* 0x008fc800078e3cff */
[----:B------:R-:W-:-:S04]  /*15f10*/  @!P0 LOP3.LUT R10, R11, R10, RZ, 0x3c, !PT ;  /* 0x0000000a0b0a8212 */ /* 0x000fc800078e3cff */
[----:B------:R-:W-:-:S05]  /*15f20*/  @!P0 LOP3.LUT R11, R11, R10, RZ, 0x3c, !PT ;  /* 0x0000000a0b0b8212 */ /* 0x000fca00078e3cff */
[----:B------:R0:W3:Y:S04]  /*15f30*/  @!P0 LDG.E.U16 R0, [R10.64] ;  /* 0x000000080a008981 */ /* 0x0000e8000c1e1500 */
[----:B0-----:R-:W3:Y:S04]  /*15f40*/  LDL R10, [R1+0x424] ;  /* 0x00042400010a7983 */ /* 0x001ee80000100800 */
[----:B------:R-:W3:Y:S01]  /*15f50*/  LDL R11, [R1+0x428] ;  /* 0x00042800010b7983 */ /* 0x000ee20000100800 */
[----:B--2---:R-:W-:Y:S02]  /*15f60*/  PRMT R29, RZ, 0x7610, R29 ;  /* 0x00007610ff1d7816 */ /* 0x004fe4000000001d */
[----:B---3--:R-:W-:-:S04]  /*15f70*/  @!P4 LOP3.LUT R11, R11, R10, RZ, 0x3c, !PT ;  /* 0x0000000a0b0bc212 */ /* 0x008fc800078e3cff */
[----:B------:R-:W-:-:S04]  /*15f80*/  @!P4 LOP3.LUT R10, R11, R10, RZ, 0x3c, !PT ;  /* 0x0000000a0b0ac212 */ /* 0x000fc800078e3cff */
[----:B------:R-:W-:-:S05]  /*15f90*/  @!P4 LOP3.LUT R11, R11, R10, RZ, 0x3c, !PT ;  /* 0x0000000a0b0bc212 */ /* 0x000fca00078e3cff */
[----:B------:R-:W2:Y:S04]  /*15fa0*/  @!P4 LDG.E.U16 R29, [R10.64] ;  /* 0x000000080a1dc981 */ /* 0x000ea8000c1e1500 */
[----:B------:R-:W-:Y:S04]  /*15fb0*/  STL [R1+0x12c4], R0 ;  /* 0x0012c40001007387 */ /* 0x000fe80000100800 */
[----:B------:R-:W-:Y:S04]  /*15fc0*/  STL [R1+0x12c8], R0 ;  /* 0x0012c80001007387 */ /* 0x000fe80000100800 */
[----:B------:R-:W-:Y:S04]  /*15fd0*/  STL [R1+0x12cc], R0 ;  /* 0x0012cc0001007387 */ /* 0x000fe80000100800 */
[----:B------:R-:W-:Y:S04]  /*15fe0*/  STL [R1+0x12d0], R0 ;  /* 0x0012d00001007387 */ /* 0x000fe80000100800 */
[----:B------:R-:W-:Y:S04]  /*15ff0*/  STL [R1+0x12f4], R0 ;  /* 0x0012f40001007387 */ /* 0x000fe80000100800 */
[----:B------:R-:W-:Y:S04]  /*16000*/  STL [R1+0x12f8], R0 ;  /* 0x0012f80001007387 */ /* 0x000fe80000100800 */
        /* <DEDUP_REMOVED lines=72> */
[----:B0-----:R-:W2:Y:S04]  /*16490*/  LDL R10, [R1+0xad8] ;  /* 0x000ad800010a7983 */ /* 0x001ea80000100800 */
[----:B------:R-:W2:Y:S01]  /*164a0*/  LDL R11, [R1+0xae4] ;  /* 0x000ae400010b7983 */ /* 0x000ea20000100800 */
[----:B------:R-:W-:-:S03]  /*164b0*/  PRMT R25, RZ, 0x7610, R25 ;  /* 0x00007610ff197816 */ /* 0x000fc60000000019 */
[----:B---3--:R0:W-:Y:S04]  /*164c0*/  STL [R1+0x1d0], R26 ;  /* 0x0001d01a01007387 */ /* 0x0081e80000100800 */
[----:B0-----:R-:W3:Y:S01]  /*164d0*/  LDL R26, [R1+0x990] ;  /* 0x00099000011a7983 */ /* 0x001ee20000100800 */
[----:B--2---:R-:W-:-:S04]  /*164e0*/  @!P0 LOP3.LUT R11, R11, R10, RZ, 0x3c, !PT ;  /* 0x0000000a0b0b8212 */ /* 0x004fc800078e3cff */
[C---:B------:R-:W-:Y:S01]  /*164f0*/  @!P0 LOP3.LUT R10, R11.reuse, R10, RZ, 0x3c, !PT ;  /* 0x0000000a0b0a8212 */ /* 0x040fe200078e3cff */
[----:B------:R-:W-:Y:S03]  /*16500*/  STL [R1+0x12d4], R12 ;  /* 0x0012d40c01007387 */ /* 0x000fe60000100800 */
[----:B------:R-:W-:Y:S01]  /*16510*/  @!P0 LOP3.LUT R11, R11, R10, RZ, 0x3c, !PT ;  /* 0x0000000a0b0b8212 */ /* 0x000fe200078e3cff */
[----:B------:R-:W-:Y:S04]  /*16520*/  STL [R1+0x12d8], R12 ;  /* 0x0012d80c01007387 */ /* 0x000fe80000100800 */
[----:B------:R-:W-:Y:S04]  /*16530*/  STL [R1+0x12fc], R12 ;  /* 0x0012fc0c01007387 */ /* 0x000fe80000100800 */
[----:B------:R0:W2:Y:S04]  /*16540*/  @!P0 LDG.E.U16 R25, [R10.64] ;  /* 0x000000080a198981 */ /* 0x0000a8000c1e1500 */
[----:B0-----:R-:W3:Y:S04]  /*16550*/  LDL R10, [R1+0x994] ;  /* 0x00099400010a7983 */ /* 0x001ee80000100800 */
[----:B------:R-:W3:Y:S01]  /*16560*/  LDL R11, [R1+0x998] ;  /* 0x00099800010b7983 */ /* 0x000ee20000100800 */
[----:B------:R-:W-:-:S03]  /*16570*/  PRMT R23, RZ, 0x7610, R23 ;  /* 0x00007610ff177816 */ /* 0x000fc60000000017 */
[----:B--2---:R0:W-:Y:S04]  /*16580*/  STL [R1+0x1cc], R25 ;  /* 0x0001cc1901007387 */ /* 0x0041e80000100800 */
[----:B0-----:R-:W2:Y:S01]  /*16590*/  LDL R25, [R1+0x918] ;  /* 0x0009180001197983 */ /* 0x001ea20000100800 */
[----:B---3--:R-:W-:-:S04]  /*165a0*/  @!P4 LOP3.LUT R11, R11, R10, RZ, 0x3c, !PT ;  /* 0x0000000a0b0bc212 */ /* 0x008fc800078e3cff */
[----:B------:R-:W-:-:S04]  /*165b0*/  @!P4 LOP3.LUT R10, R11, R10, RZ, 0x3c, !PT ;  /* 0x0000000a0b0ac212 */ /* 0x000fc800078e3cff */
[----:B------:R-:W-:Y:S01]  /*165c0*/  @!P4 LOP3.LUT R11, R11, R10, RZ, 0x3c, !PT ;  /* 0x0000000a0b0bc212 */ /* 0x000fe200078e3cff */
[----:B------:R-:W-:Y:S04]  /*165d0*/  STL [R1+0x12dc], R13 ;  /* 0x0012dc0d01007387 */ /* 0x000fe80000100800 */
[----:B------:R0:W3:Y:S04]  /*165e0*/  @!P4 LDG.E.U16 R23, [R10.64] ;  /* 0x000000080a17c981 */ /* 0x0000e8000c1e1500 */
[----:B------:R-:W-:Y:S04]  /*165f0*/  STL [R1+0x12e0], R13 ;  /* 0x0012e00d01007387 */ /* 0x000fe80000100800 */
[----:B------:R-:W-:Y:S04]  /*16600*/  STL [R1+0x130c], R13 ;  /* 0x00130c0d01007387 */ /* 0x000fe80000100800 */
[----:B0-----:R-:W2:Y:S01]  /*16610*/  LDL R11, [R1+0x98c] ;  /* 0x00098c00010b7983 */ /* 0x001ea20000100800 */
[----:B------:R-:W-:Y:S01]  /*16620*/  PRMT R27, RZ, 0x7610, R27 ;  /* 0x00007610ff1b7816 */ /* 0x000fe2000000001b */
[----:B------:R-:W-:-:S02]  /*16630*/  @!P0 IMAD.MOV.U32 R10, RZ, RZ, R26 ;  /* 0x000000ffff0a8224 */ /* 0x000fc400078e001a */
[----:B---3--:R0:W-:Y:S04]  /*16640*/  STL [R1+0x1f4], R23 ;  /* 0x0001f41701007387 */ /* 0x0081e80000100800 */
[----:B0-----:R-:W3:Y:S04]  /*16650*/  LDL R23, [R1+0x910] ;  /* 0x0009100001177983 */ /* 0x001ee80000100800 */
[----:B------:R-:W-:Y:S04]  /*16660*/  STL [R1+0x12e4], R14 ;  /* 0x0012e40e01007387 */ /* 0x000fe80000100800 */
[----:B------:R-:W3:Y:S04]  /*16670*/  LDL.LU R26, [R1+0x28] ;  /* 0x00002800011a7983 */ /* 0x000ee80000300800 */
[----:B--2---:R0:W2:Y:S04]  /*16680*/  @!P0 LDG.E.U16 R27, [R10.64] ;  /* 0x000000080a1b8981 */ /* 0x0040a8000c1e1500 */
[----:B0-----:R-:W3:Y:S01]  /*16690*/  LDL R11, [R1+0x914] ;  /* 0x00091400010b7983 */ /* 0x001ee20000100800 */
[----:B------:R-:W-:Y:S01]  /*166a0*/  PRMT R21, RZ, 0x7610, R21 ;  /* 0x00007610ff157816 */ /* 0x000fe20000000015 */
[----:B------:R-:W-:-:S02]  /*166b0*/  @!P4 IMAD.MOV.U32 R10, RZ, RZ, R25 ;  /* 0x000000ffff0ac224 */ /* 0x000fc400078e0019 */
[----:B--2---:R0:W-:Y:S04]  /*166c0*/  STL [R1+0x1f0], R27 ;  /* 0x0001f01b01007387 */ /* 0x0041e80000100800 */
[----:B---3--:R1:W2:Y:S04]  /*166d0*/  @!P4 LDG.E.U16 R21, [R10.64] ;  /* 0x000000080a15c981 */ /* 0x0082a8000c1e1500 */
[----:B0-----:R-:W3:Y:S04]  /*166e0*/  LDL.LU R27, [R1+0x24] ;  /* 0x00002400011b7983 */ /* 0x001ee80000300800 */
[----:B------:R-:W-:Y:S04]  /*166f0*/  STL [R1+0x1300], R15 ;  /* 0x0013000f01007387 */ /* 0x000fe80000100800 */
[----:B-1----:R-:W3:Y:S01]  /*16700*/  LDL R11, [R1+0x90c] ;  /* 0x00090c00010b7983 */ /* 0x002ee20000100800 */
[----:B------:R-:W-:Y:S01]  /*16710*/  PRMT R22, RZ, 0x7610, R22 ;  /* 0x00007610ff167816 */ /* 0x000fe20000000016 */
[----:B------:R-:W-:-:S02]  /*16720*/  @!P0 IMAD.MOV.U32 R10, RZ, RZ, R23 ;  /* 0x000000ffff0a8224 */ /* 0x000fc400078e0017 */
[----:B------:R-:W3:Y:S04]  /*16730*/  LDL R25, [R1+0x890] ;  /* 0x0008900001197983 */ /* 0x000ee80000100800 */
[----:B--2---:R0:W-:Y:S04]  /*16740*/  STL [R1+0x1ec], R21 ;  /* 0x0001ec1501007387 */ /* 0x0041e80000100800 */
[----:B0-----:R-:W2:Y:S04]  /*16750*/  LDL.LU R21, [R1+0x20] ;  /* 0x0000200001157983 */ /* 0x001ea80000300800 */
[----:B------:R-:W-:Y:S04]  /*16760*/  STL [R1+0x12e8], R16 ;  /* 0x0012e81001007387 */ /* 0x000fe80000100800 */
[----:B------:R-:W-:Y:S04]  /*16770*/  STL [R1+0x12ec], R16 ;  /* 0x0012ec1001007387 */ /* 0x000fe80000100800 */
[----:B---3--:R0:W3:Y:S04]  /*16780*/  @!P0 LDG.E.U16 R22, [R10.64] ;  /* 0x000000080a168981 */ /* 0x0080e8000c1e1500 */
[----:B0-----:R-:W2:Y:S04]  /*16790*/  LDL R10, [R1+0x894] ;  /* 0x00089400010a7983 */ /* 0x001ea80000100800 */
[----:B------:R-:W2:Y:S01]  /*167a0*/  LDL R11, [R1+0x898] ;  /* 0x00089800010b7983 */ /* 0x000ea20000100800 */
[----:B------:R-:W-:-:S03]  /*167b0*/  PRMT R24, RZ, 0x7610, R24 ;  /* 0x00007610ff187816 */ /* 0x000fc60000000018 */
[----:B---3--:R0:W-:Y:S04]  /*167c0*/  STL [R1+0x1e8], R22 ;  /* 0x0001e81601007387 */ /* 0x0081e80000100800 */
[----:B0-----:R-:W3:Y:S01]  /*167d0*/  LDL.LU R22, [R1+0x1c] ;  /* 0x00001c0001167983 */ /* 0x001ee20000300800 */
[----:B--2---:R-:W-:-:S03]  /*167e0*/  @!P4 LOP3.LUT R11, R11, R10, RZ, 0x3c, !PT ;  /* 0x0000000a0b0bc212 */ /* 0x004fc600078e3cff */
[----:B------:R-:W2:Y:S01]  /*167f0*/  LDL.LU R23, [R1+0x18] ;  /* 0x0000180001177983 */ /* 0x000ea20000300800 */
[----:B------:R-:W-:-:S04]  /*16800*/  @!P4 LOP3.LUT R10, R11, R10, RZ, 0x3c, !PT ;  /* 0x0000000a0b0ac212 */ /* 0x000fc800078e3cff */
[----:B------:R-:W-:Y:S01]  /*16810*/  @!P4 LOP3.LUT R11, R11, R10, RZ, 0x3c, !PT ;  /* 0x0000000a0b0bc212 */ /* 0x000fe200078e3cff */
[----:B------:R-:W-:Y:S04]  /*16820*/  STL [R1+0x12f0], R17 ;  /* 0x0012f01101007387 */ /* 0x000fe80000100800 */
[----:B------:R-:W-:Y:S04]  /*16830*/  STL [R1+0x1304], R17 ;  /* 0x0013041101007387 */ /* 0x000fe80000100800 */
[----:B------:R0:W2:Y:S04]  /*16840*/  @!P4 LDG.E.U16 R24, [R10.64] ;  /* 0x000000080a18c981 */ /* 0x0000a8000c1e1500 */
[----:B0-----:R-:W2:Y:S01]  /*16850*/  LDL R11, [R1+0x88c] ;  /* 0x00088c00010b7983 */ /* 0x001ea20000100800 */
[----:B------:R-:W-:Y:S01]  /*16860*/  PRMT R28, RZ, 0x7610, R28 ;  /* 0x00007610ff1c7816 */ /* 0x000fe2000000001c */
[----:B------:R-:W-:-:S05]  /*16870*/  @!P0 IMAD.MOV.U32 R10, RZ, RZ, R25 ;  /* 0x000000ffff0a8224 */ /* 0x000fca00078e0019 */
[----:B--2---:R-:W2:Y:S04]  /*16880*/  @!P0 LDG.E.U16 R28, [R10.64] ;  /* 0x000000080a1c8981 */ /* 0x004ea8000c1e1500 */
[----:B------:R0:W-:Y:S04]  /*16890*/  STL [R1+0x1e4], R24 ;  /* 0x0001e41801007387 */ /* 0x0001e80000100800 */
[----:B0-----:R-:W3:Y:S04]  /*168a0*/  LDL.LU R24, [R1+0x14] ;  /* 0x0000140001187983 */ /* 0x001ee80000300800 */
[----:B------:R-:W3:Y:S04]  /*168b0*/  LDL.LU R25, [R1+0x10] ;  /* 0x0000100001197983 */ /* 0x000ee80000300800 */
        /* <DEDUP_REMOVED lines=9> */
[----:B------:R0:W-:Y:S04]  /*16950*/  STS.U16 [R29+0x10700], R26 ;  /* 0x0107001a1d007388 */ /* 0x0001e80000000400 */
[----:B0-----:R-:W3:Y:S04]  /*16960*/  LDL.LU R26, [R1+0xc] ;  /* 0x00000c00011a7983 */ /* 0x001ee80000300800 */
        /* <DEDUP_REMOVED lines=8> */
[----:B------:R0:W2:Y:S04]  /*169f0*/  @!P0 LDG.E.U16 R28, [R10.64] ;  /* 0x000000080a1c8981 */ /* 0x0000a8000c1e1500 */
[----:B------:R1:W-:Y:S04]  /*16a00*/  STS.U16 [R29+0x10800], R27 ;  /* 0x0108001b1d007388 */ /* 0x0003e80000000400 */
[----:B-1----:R-:W3:Y:S04]  /*16a10*/  LDL.LU R27, [R1+0x8] ;  /* 0x00000800011b7983 */ /* 0x002ee80000300800 */
[----:B0-----:R-:W3:Y:S04]  /*16a20*/  LDL R10, [R1+0x794] ;  /* 0x00079400010a7983 */ /* 0x001ee80000100800 */
[----:B------:R-:W3:Y:S04]  /*16a30*/  LDL R11, [R1+0x798] ;  /* 0x00079800010b7983 */ /* 0x000ee80000100800 */
[----:B------:R-:W-:Y:S04]  /*16a40*/  STS.U16 [R29+0x10900], R21 ;  /* 0x010900151d007388 */ /* 0x000fe80000000400 */
[----:B--2---:R0:W-:Y:S04]  /*16a50*/  STL [R1+0x1d8], R28 ;  /* 0x0001d81c01007387 */ /* 0x0041e80000100800 */
[----:B0-----:R-:W2:Y:S04]  /*16a60*/  LDL.LU R28, [R1+0x4] ;  /* 0x00000400011c7983 */ /* 0x001ea80000300800 */
[----:B------:R-:W2:Y:S01]  /*16a70*/  LDL.LU R21, [R1+0x1374] ;  /* 0x0013740001157983 */ /* 0x000ea20000300800 */
[----:B---3--:R-:W-:-:S04]  /*16a80*/  @!P4 LOP3.LUT R11, R11, R10, RZ, 0x3c, !PT ;  /* 0x0000000a0b0bc212 */ /* 0x008fc800078e3cff */
[----:B------:R-:W-:-:S04]  /*16a90*/  @!P4 LOP3.LUT R10, R11, R10, RZ, 0x3c, !PT ;  /* 0x0000000a0b0ac212 */ /* 0x000fc800078e3cff */
[----:B------:R-:W-:Y:S02]  /*16aa0*/  @!P4 LOP3.LUT R11, R11, R10, RZ, 0x3c, !PT ;  /* 0x0000000a0b0bc212 */ /* 0x000fe400078e3cff */
[----:B--2---:R-:W-:-:S06]  /*16ab0*/  PRMT R21, RZ, 0x7610, R21 ;  /* 0x00007610ff157816 */ /* 0x004fcc0000000015 */
[----:B------:R-:W2:Y:S04]  /*16ac0*/  @!P4 LDG.E.U16 R21, [R10.64] ;  /* 0x000000080a15c981 */ /* 0x000ea8000c1e1500 */
[----:B------:R-:W-:Y:S04]  /*16ad0*/  STS.U16 [R29+0x10a00], R22 ;  /* 0x010a00161d007388 */ /* 0x000fe80000000400 */
[----:B--2---:R0:W-:Y:S04]  /*16ae0*/  STL [R1+0x1d4], R21 ;  /* 0x0001d41501007387 */ /* 0x0041e80000100800 */
[----:B0-----:R-:W2:Y:S04]  /*16af0*/  LDL.LU R21, [R1+0x1370] ;  /* 0x0013700001157983 */ /* 0x001ea80000300800 */
[----:B------:R-:W3:Y:S04]  /*16b00*/  LDL R10, [R1+0x78c] ;  /* 0x00078c00010a7983 */ /* 0x000ee80000100800 */
[----:B------:R-:W3:Y:S04]  /*16b10*/  LDL R11, [R1+0x790] ;  /* 0x00079000010b7983 */ /* 0x000ee80000100800 */
[----:B------:R-:W2:Y:S01]  /*16b20*/  LDL.LU R22, [R1+0x136c] ;  /* 0x00136c0001167983 */ /* 0x000ea20000300800 */
[----:B---3--:R-:W-:-:S04]  /*16b30*/  @!P0 LOP3.LUT R11, R11, R10, RZ, 0x3c, !PT ;  /* 0x0000000a0b0b8212 */ /* 0x008fc800078e3cff */
[C---:B------:R-:W-:Y:S02]  /*16b40*/  @!P0 LOP3.LUT R10, R11.reuse, R10, RZ, 0x3c, !PT ;  /* 0x0000000a0b0a8212 */ /* 0x040fe400078e3cff */
[----:B--2---:R-:W-:Y:S02]  /*16b50*/  PRMT R22, RZ, 0x7610, R22 ;  /* 0x00007610ff167816 */ /* 0x004fe40000000016 */
[----:B------:R-:W-:-:S05]  /*16b60*/  @!P0 LOP3.LUT R11, R11, R10, RZ, 0x3c, !PT ;  /* 0x0000000a0b0b8212 */ /* 0x000fca00078e3cff */
        /* <DEDUP_REMOVED lines=67> */
[----:B--2---:R0:W-:Y:S04]  /*16fa0*/  STL [R1+0x15c], R28 ;  /* 0x00015c1c01007387 */ /* 0x0041e80000100800 */
[----:B0-----:R-:W2:Y:S04]  /*16fb0*/  LDL.LU R28, [R1+0x1338] ;  /* 0x00133800011c7983 */ /* 0x001ea80000300800 */
[----:B------:R-:W3:Y:S04]  /*16fc0*/  LDL R10, [R1+0x594] ;  /* 0x00059400010a7983 */ /* 0x000ee80000100800 */
[----:B------:R-:W3:Y:S04]  /*16fd0*/  LDL R11, [R1+0x598] ;  /* 0x00059800010b7983 */ /* 0x000ee80000100800 */
[----:B--2---:R0:W-:Y:S04]  /*16fe0*/  STS.U16 [R29+0x11100], R28 ;  /* 0x0111001c1d007388 */ /* 0x0041e80000000400 */
[----:B0-----:R-:W2:Y:S01]  /*16ff0*/  LDL.LU R28, [R1+0x1334] ;  /* 0x00133400011c7983 */ /* 0x001ea20000300800 */
[----:B---3--:R-:W-:-:S04]  /*17000*/  @!P4 LOP3.LUT R11, R11, R10, RZ, 0x3c, !PT ;  /* 0x0000000a0b0bc212 */ /* 0x008fc800078e3cff */
[----:B------:R-:W-:-:S04]  /*17010*/  @!P4 LOP3.LUT R10, R11, R10, RZ, 0x3c, !PT ;  /* 0x0000000a0b0ac212 */ /* 0x000fc800078e3cff */
[----:B------:R-:W-:Y:S02]  /*17020*/  @!P4 LOP3.LUT R11, R11, R10, RZ, 0x3c, !PT ;  /* 0x0000000a0b0bc212 */ /* 0x000fe400078e3cff */
[----:B--2---:R-:W-:-:S06]  /*17030*/  PRMT R28, RZ, 0x7610, R28 ;  /* 0x00007610ff1c7816 */ /* 0x004fcc000000001c */
        /* <DEDUP_REMOVED lines=10> */
[----:B------:R-:W-:Y:S04]  /*170e0*/  STL [R1+0x1308], R27 ;  /* 0x0013081b01007387 */ /* 0x000fe80000100800 */
[----:B--2---:R0:W-:Y:S04]  /*170f0*/  STL [R1+0x13c], R28 ;  /* 0x00013c1c01007387 */ /* 0x0041e80000100800 */
[----:B0-----:R-:W2:Y:S04]  /*17100*/  LDL.LU R28, [R1+0x132c] ;  /* 0x00132c00011c7983 */ /* 0x001ea80000300800 */
[----:B------:R-:W3:Y:S04]  /*17110*/  LDL R10, [R1+0x514] ;  /* 0x00051400010a7983 */ /* 0x000ee80000100800 */
[----:B------:R-:W3:Y:S04]  /*17120*/  LDL R11, [R1+0x518] ;  /* 0x00051800010b7983 */ /* 0x000ee80000100800 */
[----:B------:R0:W-:Y:S02]  /*17130*/  STS.U16 [R29+0x10600], R2 ;  /* 0x010600021d007388 */ /* 0x0001e40000000400 */
[----:B0-----:R-:W-:-:S02]  /*17140*/  PRMT R2, RZ, 0x7610, R2 ;  /* 0x00007610ff027816 */ /* 0x001fc40000000002 */
        /* <DEDUP_REMOVED lines=11> */
[----:B------:R0:W-:Y:S04]  /*17200*/  STL [R1+0x12c], R2 ;  /* 0x00012c0201007387 */ /* 0x0001e80000100800 */
[----:B0-----:R-:W3:Y:S04]  /*17210*/  LDL R2, [R1+0x410] ;  /* 0x0004100001027983 */ /* 0x001ee80000100800 */
        /* <DEDUP_REMOVED lines=29> */
[----:B------:R-:W3:Y:S01]  /*173f0*/  LDL R11, [R1+0x40c] ;  /* 0x00040c00010b7983 */ /* 0x000ee20000100800 */
[----:B------:R-:W-:-:S03]  /*17400*/  @!P0 IMAD.MOV.U32 R10, RZ, RZ, R2 ;  /* 0x000000ffff0a8224 */ /* 0x000fc600078e0002 */
[----:B------:R-:W4:Y:S01]  /*17410*/  LDL R2, [R1+0x310] ;  /* 0x0003100001027983 */ /* 0x000f220000100800 */
[----:B--2---:R-:W-:-:S06]  /*17420*/  PRMT R28, RZ, 0x7610, R28 ;  /* 0x00007610ff1c7816 */ /* 0x004fcc000000001c */
[----:B---3--:R-:W2:Y:S04]  /*17430*/  @!P0 LDG.E.U16 R28, [R10.64] ;  /* 0x000000080a1c8981 */ /* 0x008ea8000c1e1500 */
        /* <DEDUP_REMOVED lines=27> */
[----:B------:R-:W3:Y:S04]  /*175f0*/  @!P4 LDG.E.U16 R27, [R10.64] ;  /* 0x000000080a1bc981 */ /* 0x000ee8000c1e1500 */
[----:B----4-:R0:W-:Y:S01]  /*17600*/  STS.U16 [R29+0x11c00], R3 ;  /* 0x011c00031d007388 */ /* 0x0101e20000000400 */
[----:B--2---:R-:W-:-:S03]  /*17610*/  PRMT R28, RZ, 0x7610, R28 ;  /* 0x00007610ff1c7816 */ /* 0x004fc6000000001c */
[----:B---3--:R1:W-:Y:S04]  /*17620*/  STL [R1+0xdc], R27 ;  /* 0x0000dc1b01007387 */ /* 0x0083e80000100800 */
[----:B0-----:R-:W2:Y:S04]  /*17630*/  LDL R3, [R1+0x30c] ;  /* 0x00030c0001037983 */ /* 0x001ea80000100800 */
[----:B-1----:R-:W3:Y:S04]  /*17640*/  LDL R27, [R1+0xaec] ;  /* 0x000aec00011b7983 */ /* 0x002ee80000100800 */
[----:B--2---:R-:W2:Y:S04]  /*17650*/  @!P0 LDG.E.U16 R28, [R2.64] ;  /* 0x00000008021c8981 */ /* 0x004ea8000c1e1500 */
[----:B--2---:R-:W-:Y:S04]  /*17660*/  STL [R1+0xd8], R28 ;  /* 0x0000d81c01007387 */ /* 0x004fe80000100800 */
[----:B------:R-:W2:Y:S04]  /*17670*/  LDL R2, [R1+0x280] ;  /* 0x0002800001027983 */ /* 0x000ea80000100800 */
[----:B------:R-:W2:Y:S04]  /*17680*/  LDL R3, [R1+0x284] ;  /* 0x0002840001037983 */ /* 0x000ea80000100800 */
[----:B------:R0:W-:Y:S02]  /*17690*/  STS.U16 [R29+0x10000], R12 ;  /* 0x0100000c1d007388 */ /* 0x0001e40000000400 */
[----:B0-----:R-:W-:-:S02]  /*176a0*/  PRMT R12, RZ, 0x7610, R12 ;  /* 0x00007610ff0c7816 */ /* 0x001fc4000000000c */
[----:B--2---:R-:W-:-:S04]  /*176b0*/  @!P4 LOP3.LUT R3, R3, R2, RZ, 0x3c, !PT ;  /* 0x000000020303c212 */ /* 0x004fc800078e3cff */
[----:B------:R-:W-:-:S04]  /*176c0*/  @!P4 LOP3.LUT R2, R3, R2, RZ, 0x3c, !PT ;  /* 0x000000020302c212 */ /* 0x000fc800078e3cff */
[----:B------:R-:W-:-:S05]  /*176d0*/  @!P4 LOP3.LUT R3, R3, R2, RZ, 0x3c, !PT ;  /* 0x000000020303c212 */ /* 0x000fca00078e3cff */
[----:B------:R0:W2:Y:S04]  /*176e0*/  @!P4 LDG.E.U16 R12, [R2.64] ;  /* 0x00000008020cc981 */ /* 0x0000a8000c1e1500 */
[----:B0-----:R-:W4:Y:S04]  /*176f0*/  LDL R2, [R1+0x278] ;  /* 0x0002780001027983 */ /* 0x001f280000100800 */
[----:B------:R-:W4:Y:S04]  /*17700*/  LDL R3, [R1+0x27c] ;  /* 0x00027c0001037983 */ /* 0x000f280000100800 */
[----:B------:R0:W-:Y:S02]  /*17710*/  STS.U16 [R29+0x10200], R14 ;  /* 0x0102000e1d007388 */ /* 0x0001e40000000400 */
[----:B0-----:R-:W-:-:S02]  /*17720*/  PRMT R14, RZ, 0x7610, R14 ;  /* 0x00007610ff0e7816 */ /* 0x001fc4000000000e */
[----:B--2---:R0:W-:Y:S04]  /*17730*/  STL [R1+0xd4], R12 ;  /* 0x0000d40c01007387 */ /* 0x0041e80000100800 */
[----:B0-----:R-:W2:Y:S01]  /*17740*/  LDL.LU R12, [R1+0x30] ;  /* 0x00003000010c7983 */ /* 0x001ea20000300800 */
[----:B----4-:R-:W-:-:S04]  /*17750*/  @!P0 LOP3.LUT R3, R3, R2, RZ, 0x3c, !PT ;  /* 0x0000000203038212 */ /* 0x010fc800078e3cff */
[----:B------:R-:W-:-:S04]  /*17760*/  @!P0 LOP3.LUT R2, R3, R2, RZ, 0x3c, !PT ;  /* 0x0000000203028212 */ /* 0x000fc800078e3cff */
[----:B------:R-:W-:-:S05]  /*17770*/  @!P0 LOP3.LUT R3, R3, R2, RZ, 0x3c, !PT ;  /* 0x0000000203038212 */ /* 0x000fca00078e3cff */
[----:B------:R0:W4:Y:S04]  /*17780*/  @!P0 LDG.E.U16 R14, [R2.64] ;  /* 0x00000008020e8981 */ /* 0x000128000c1e1500 */
[----:B0-----:R-:W2:Y:S01]  /*17790*/  LDL R3, [R1+0xae0] ;  /* 0x000ae00001037983 */ /* 0x001ea20000100800 */
[----:B---3--:R-:W-:-:S03]  /*177a0*/  @!P4 IMAD.MOV.U32 R2, RZ, RZ, R27 ;  /* 0x000000ffff02c224 */ /* 0x008fc600078e001b */
[----:B------:R0:W-:Y:S02]  /*177b0*/  STS.U16 [R29+0x10100], R13 ;  /* 0x0101000d1d007388 */ /* 0x0001e40000000400 */
[----:B0-----:R-:W-:Y:S02]  /*177c0*/  PRMT R13, RZ, 0x7610, R13 ;  /* 0x00007610ff0d7816 */ /* 0x001fe4000000000d */
[----:B----4-:R0:W-:Y:S04]  /*177d0*/  STL [R1+0xd0], R14 ;  /* 0x0000d00e01007387 */ /* 0x0101e80000100800 */
[----:B0-----:R-:W3:Y:S04]  /*177e0*/  LDL.LU R14, [R1+0x34] ;  /* 0x00003400010e7983 */ /* 0x001ee80000300800 */
[----:B------:R-:W-:Y:S04]  /*177f0*/  STL [R1+0xbec], R29 ;  /* 0x000bec1d01007387 */ /* 0x000fe80000100800 */
[----:B--2---:R0:W2:Y:S01]  /*17800*/  @!P4 LDG.E.U16 R13, [R2.64] ;  /* 0x00000008020dc981 */ /* 0x0040a2000c1e1500 */
[----:B------:R-:W-:-:S03]  /*17810*/  PRMT R0, RZ, 0x7610, R0 ;  /* 0x00007610ff007816 */ /* 0x000fc60000000000 */
[----:B------:R-:W4:Y:S04]  /*17820*/  LDL R27, [R1+0x908] ;  /* 0x00090800011b7983 */ /* 0x000f280000100800 */
[----:B0-----:R-:W3:Y:S04]  /*17830*/  LDL R2, [R1+0xae8] ;  /* 0x000ae80001027983 */ /* 0x001ee80000100800 */
[----:B------:R-:W3:Y:S04]  /*17840*/  LDL R3, [R1+0xaf4] ;  /* 0x000af40001037983 */ /* 0x000ee80000100800 */
[----:B------:R-:W0:Y:S04]  /*17850*/  S2R R28, SR_TID.X ;  /* 0x00000000001c7919 */ /* 0x000e280000002100 */
[----:B--2---:R1:W-:Y:S04]  /*17860*/  STL [R1+0xcc], R13 ;  /* 0x0000cc0d01007387 */ /* 0x0043e80000100800 */
[----:B-1----:R-:W2:Y:S01]  /*17870*/  LDL.LU R13, [R1+0x38] ;  /* 0x00003800010d7983 */ /* 0x002ea20000300800 */
[----:B---3--:R-:W-:-:S04]  /*17880*/  @!P0 LOP3.LUT R3, R3, R2, RZ, 0x3c, !PT ;  /* 0x0000000203038212 */ /* 0x008fc800078e3cff */
[----:B------:R-:W-:-:S04]  /*17890*/  @!P0 LOP3.LUT R2, R3, R2, RZ, 0x3c, !PT ;  /* 0x0000000203028212 */ /* 0x000fc800078e3cff */
[----:B------:R-:W-:-:S05]  /*178a0*/  @!P0 LOP3.LUT R3, R3, R2, RZ, 0x3c, !PT ;  /* 0x0000000203038212 */ /* 0x000fca00078e3cff */
[----:B------:R1:W3:Y:S04]  /*178b0*/  @!P0 LDG.E.U16 R0, [R2.64] ;  /* 0x0000000802008981 */ /* 0x0002e8000c1e1500 */
[----:B-1----:R-:W2:Y:S04]  /*178c0*/  LDL R2, [R1+0x984] ;  /* 0x0009840001027983 */ /* 0x002ea80000100800 */
[----:B------:R-:W2:Y:S01]  /*178d0*/  LDL R3, [R1+0x988] ;  /* 0x0009880001037983 */ /* 0x000ea20000100800 */
[----:B0-----:R-:W-:-:S05]  /*178e0*/  LOP3.LUT R28, R28, 0x7f, RZ, 0xc0, !PT ;  /* 0x0000007f1c1c7812 */ /* 0x001fca00078ec0ff */
[----:B------:R-:W-:Y:S01]  /*178f0*/  IMAD.SHL.U32 R28, R28, 0x2, RZ ;  /* 0x000000021c1c7824 */ /* 0x000fe200078e00ff */
[----:B------:R-:W-:Y:S04]  /*17900*/  STS.U16 [R29+0x10300], R15 ;  /* 0x0103000f1d007388 */ /* 0x000fe80000000400 */
        /* <DEDUP_REMOVED lines=14> */
[----:B------:R-:W-:Y:S04]  /*179f0*/  STS.U16 [R28], R7 ;  /* 0x000000071c007388 */ /* 0x000fe80000000400 */
[----:B------:R0:W-:Y:S02]  /*17a00*/  STS.U16 [R28+0x100], R8 ;  /* 0x000100081c007388 */ /* 0x0001e40000000400 */
[----:B0-----:R-:W-:-:S02]  /*17a10*/  PRMT R28, RZ, 0x7610, R28 ;  /* 0x00007610ff1c7816 */ /* 0x001fc4000000001c */
[----:B--2---:R-:W-:-:S04]  /*17a20*/  @!P4 LOP3.LUT R3, R3, R2, RZ, 0x3c, !PT ;  /* 0x000000020303c212 */ /* 0x004fc800078e3cff */
[----:B------:R-:W-:-:S04]  /*17a30*/  @!P4 LOP3.LUT R2, R3, R2, RZ, 0x3c, !PT ;  /* 0x000000020302c212 */ /* 0x000fc800078e3cff */
[----:B------:R-:W-:-:S05]  /*17a40*/  @!P4 LOP3.LUT R3, R3, R2, RZ, 0x3c, !PT ;  /* 0x000000020303c212 */ /* 0x000fca00078e3cff */
[----:B------:R-:W2:Y:S04]  /*17a50*/  @!P4 LDG.E.U16 R28, [R2.64] ;  /* 0x00000008021cc981 */ /* 0x000ea8000c1e1500 */
[----:B---3--:R0:W-:Y:S04]  /*17a60*/  STL [R1+0xc8], R0 ;  /* 0x0000c80001007387 */ /* 0x0081e80000100800 */
[----:B0-----:R-:W3:Y:S04]  /*17a70*/  LDL.LU R0, [R1+0x3c] ;  /* 0x00003c0001007983 */ /* 0x001ee80000300800 */
[----:B--2---:R0:W-:Y:S04]  /*17a80*/  STL [R1+0xc4], R28 ;  /* 0x0000c41c01007387 */ /* 0x0041e80000100800 */
[----:B------:R-:W2:Y:S04]  /*17a90*/  LDL R2, [R1+0x97c] ;  /* 0x00097c0001027983 */ /* 0x000ea80000100800 */
[----:B------:R-:W2:Y:S04]  /*17aa0*/  LDL R3, [R1+0x980] ;  /* 0x0009800001037983 */ /* 0x000ea80000100800 */
[----:B0-----:R-:W0:Y:S02]  /*17ab0*/  S2R R28, SR_TID.X ;  /* 0x00000000001c7919 */ /* 0x001e240000002100 */
[----:B0-----:R-:W-:-:S05]  /*17ac0*/  LOP3.LUT R28, R28, 0x7f, RZ, 0xc0, !PT ;  /* 0x0000007f1c1c7812 */ /* 0x001fca00078ec0ff */
[----:B------:R-:W-:-:S05]  /*17ad0*/  IMAD.SHL.U32 R28, R28, 0x2, RZ ;  /* 0x000000021c1c7824 */ /* 0x000fca00078e00ff */
[----:B------:R0:W-:Y:S02]  /*17ae0*/  STS.U16 [R28+0x1000], R9 ;  /* 0x001000091c007388 */ /* 0x0001e40000000400 */
[----:B0-----:R-:W-:Y:S02]  /*17af0*/  PRMT R28, RZ, 0x7610, R28 ;  /* 0x00007610ff1c7816 */ /* 0x001fe4000000001c */
[----:B--2---:R-:W-:-:S04]  /*17b00*/  @!P0 LOP3.LUT R3, R3, R2, RZ, 0x3c, !PT ;  /* 0x0000000203038212 */ /* 0x004fc800078e3cff */
[----:B------:R-:W-:-:S04]  /*17b10*/  @!P0 LOP3.LUT R2, R3, R2, RZ, 0x3c, !PT ;  /* 0x0000000203028212 */ /* 0x000fc800078e3cff */
[----:B------:R-:W-:-:S05]  /*17b20*/  @!P0 LOP3.LUT R3, R3, R2, RZ, 0x3c, !PT ;  /* 0x0000000203038212 */ /* 0x000fca00078e3cff */
[----:B------:R-:W2:Y:S04]  /*17b30*/  @!P0 LDG.E.U16 R28, [R2.64] ;  /* 0x00000008021c8981 */ /* 0x000ea8000c1e1500 */
[----:B--2---:R0:W-:Y:S04]  /*17b40*/  STL [R1+0xc0], R28 ;  /* 0x0000c01c01007387 */ /* 0x0041e80000100800 */
[----:B------:R-:W2:Y:S04]  /*17b50*/  LDL.LU R2, [R1+0x2c] ;  /* 0x00002c0001027983 */ /* 0x000ea80000300800 */
[----:B------:R-:W3:Y:S04]  /*17b60*/  LDL R3, [R1+0x904] ;  /* 0x0009040001037983 */ /* 0x000ee80000100800 */
[----:B0-----:R-:W0:Y:S02]  /*17b70*/  S2R R28, SR_TID.X ;  /* 0x00000000001c7919 */ /* 0x001e240000002100 */
[----:B0-----:R-:W-:-:S05]  /*17b80*/  LOP3.LUT R28, R28, 0x7f, RZ, 0xc0, !PT ;  /* 0x0000007f1c1c7812 */ /* 0x001fca00078ec0ff */
[----:B------:R-:W-:-:S05]  /*17b90*/  IMAD.SHL.U32 R28, R28, 0x2, RZ ;  /* 0x000000021c1c7824 */ /* 0x000fca00078e00ff */
[----:B--2---:R0:W-:Y:S02]  /*17ba0*/  STS.U16 [R28+0x1100], R2 ;  /* 0x001100021c007388 */ /* 0x0041e40000000400 */
[----:B0-----:R-:W-:Y:S01]  /*17bb0*/  PRMT R28, RZ, 0x7610, R28 ;  /* 0x00007610ff1c7816 */ /* 0x001fe2000000001c */
[----:B----4-:R-:W-:Y:S02]  /*17bc0*/  @!P4 IMAD.MOV.U32 R2, RZ, RZ, R27 ;  /* 0x000000ffff02c224 */ /* 0x010fe400078e001b */
[----:B------:R-:W2:Y:S04]  /*17bd0*/  LDL.LU R27, [R1+0x44] ;  /* 0x00004400011b7983 */ /* 0x000ea80000300800 */
[----:B---3--:R-:W3:Y:S04]  /*17be0*/  @!P4 LDG.E.U16 R28, [R2.64] ;  /* 0x00000008021cc981 */ /* 0x008ee8000c1e1500 */
[----:B---3--:R0:W-:Y:S04]  /*17bf0*/  STL [R1+0xbc], R28 ;  /* 0x0000bc1c01007387 */ /* 0x0081e80000100800 */
[----:B------:R-:W3:Y:S04]  /*17c00*/  LDL R2, [R1+0x8fc] ;  /* 0x0008fc0001027983 */ /* 0x000ee80000100800 */
[----:B------:R-:W3:Y:S04]  /*17c10*/  LDL R3, [R1+0x900] ;  /* 0x0009000001037983 */ /* 0x000ee80000100800 */
[----:B0-----:R-:W0:Y:S01]  /*17c20*/  S2R R28, SR_TID.X ;  /* 0x00000000001c7919 */ /* 0x001e220000002100 */
[----:B------:R-:W-:-:S02]  /*17c30*/  PRMT R17, RZ, 0x7610, R17 ;  /* 0x00007610ff117816 */ /* 0x000fc40000000011 */
[----:B0-----:R-:W-:-:S05]  /*17c40*/  LOP3.LUT R28, R28, 0x7f, RZ, 0xc0, !PT ;  /* 0x0000007f1c1c7812 */ /* 0x001fca00078ec0ff */
[----:B------:R-:W-:-:S05]  /*17c50*/  IMAD.SHL.U32 R28, R28, 0x2, RZ ;  /* 0x000000021c1c7824 */ /* 0x000fca00078e00ff */
[----:B------:R0:W-:Y:S04]  /*17c60*/  STS.U16 [R28+0x2000], R12 ;  /* 0x0020000c1c007388 */ /* 0x0001e80000000400 */
[----:B0-----:R-:W4:Y:S01]  /*17c70*/  LDL.LU R12, [R1+0x48] ;  /* 0x00004800010c7983 */ /* 0x001f220000300800 */
[----:B---3--:R-:W-:-:S04]  /*17c80*/  @!P0 LOP3.LUT R3, R3, R2, RZ, 0x3c, !PT ;  /* 0x0000000203038212 */ /* 0x008fc800078e3cff */
[----:B------:R-:W-:-:S04]  /*17c90*/  @!P0 LOP3.LUT R2, R3, R2, RZ, 0x3c, !PT ;  /* 0x0000000203028212 */ /* 0x000fc800078e3cff */
[----:B------:R-:W-:-:S05]  /*17ca0*/  @!P0 LOP3.LUT R3, R3, R2, RZ, 0x3c, !PT ;  /* 0x0000000203038212 */ /* 0x000fca00078e3cff */
[----:B------:R0:W3:Y:S04]  /*17cb0*/  @!P0 LDG.E.U16 R17, [R2.64] ;  /* 0x0000000802118981 */ /* 0x0000e8000c1e1500 */
[----:B0-----:R-:W2:Y:S04]  /*17cc0*/  LDL R2, [R1+0x884] ;  /* 0x0008840001027983 */ /* 0x001ea80000100800 */
[----:B------:R-:W2:Y:S04]  /*17cd0*/  LDL R3, [R1+0x888] ;  /* 0x0008880001037983 */ /* 0x000ea80000100800 */
[----:B------:R0:W-:Y:S02]  /*17ce0*/  STS.U16 [R28+0x2100], R14 ;  /* 0x0021000e1c007388 */ /* 0x0001e40000000400 */
[----:B0-----:R-:W-:-:S02]  /*17cf0*/  PRMT R28, RZ, 0x7610, R28 ;  /* 0x00007610ff1c7816 */ /* 0x001fc4000000001c */
[----:B------:R-:W3:Y:S01]  /*17d00*/  LDL R14, [R1+0x800] ;  /* 0x00080000010e7983 */ /* 0x000ee20000100800 */
        /* <DEDUP_REMOVED lines=9> */
[----:B0-----:R-:W0:Y:S01]  /*17da0*/  S2R R28, SR_TID.X ;  /* 0x00000000001c7919 */ /* 0x001e220000002100 */
[----:B------:R-:W-:-:S02]  /*17db0*/  PRMT R15, RZ, 0x7610, R15 ;  /* 0x00007610ff0f7816 */ /* 0x000fc4000000000f */
[----:B0-----:R-:W-:-:S05]  /*17dc0*/  LOP3.LUT R28, R28, 0x7f, RZ, 0xc0, !PT ;  /* 0x0000007f1c1c7812 */ /* 0x001fca00078ec0ff */
[----:B------:R-:W-:-:S05]  /*17dd0*/  IMAD.SHL.U32 R28, R28, 0x2, RZ ;  /* 0x000000021c1c7824 */ /* 0x000fca00078e00ff */
[----:B------:R0:W-:Y:S04]  /*17de0*/  STS.U16 [R28+0x3000], R13 ;  /* 0x0030000d1c007388 */ /* 0x0001e80000000400 */
[----:B0-----:R-:W3:Y:S01]  /*17df0*/  LDL.LU R13, [R1+0x130c] ;  /* 0x00130c00010d7983 */ /* 0x001ee20000300800 */
[----:B--2---:R-:W-:-:S04]  /*17e00*/  @!P0 LOP3.LUT R3, R3, R2, RZ, 0x3c, !PT ;  /* 0x0000000203038212 */ /* 0x004fc800078e3cff */
[----:B------:R-:W-:-:S04]  /*17e10*/  @!P0 LOP3.LUT R2, R3, R2, RZ, 0x3c, !PT ;  /* 0x0000000203028212 */ /* 0x000fc800078e3cff */
[----:B------:R-:W-:-:S05]  /*17e20*/  @!P0 LOP3.LUT R3, R3, R2, RZ, 0x3c, !PT ;  /* 0x0000000203038212 */ /* 0x000fca00078e3cff */
[----:B------:R0:W2:Y:S04]  /*17e30*/  @!P0 LDG.E.U16 R15, [R2.64] ;  /* 0x00000008020f8981 */ /* 0x0000a8000c1e1500 */
[----:B0-----:R-:W3:Y:S04]  /*17e40*/  LDL R2, [R1+0x804] ;  /* 0x0008040001027983 */ /* 0x001ee80000100800 */
[----:B------:R-:W3:Y:S01]  /*17e50*/  LDL R3, [R1+0x808] ;  /* 0x0008080001037983 */ /* 0x000ee20000100800 */
[----:B------:R-:W-:-:S03]  /*17e60*/  PRMT R16, RZ, 0x7610, R16 ;  /* 0x00007610ff107816 */ /* 0x000fc60000000010 */
[----:B------:R0:W-:Y:S04]  /*17e70*/  STS.U16 [R28+0x3100], R0 ;  /* 0x003100001c007388 */ /* 0x0001e80000000400 */
[----:B0-----:R-:W4:Y:S04]  /*17e80*/  LDL R0, [R1+0x780] ;  /* 0x0007800001007983 */ /* 0x001f280000100800 */
[----:B--2---:R0:W-:Y:S04]  /*17e90*/  STL [R1+0xa4], R15 ;  /* 0x0000a40f01007387 */ /* 0x0041e80000100800 */
[----:B0-----:R-:W2:Y:S01]  /*17ea0*/  LDL.LU R15, [R1+0x54] ;  /* 0x00005400010f7983 */ /* 0x001ea20000300800 */
[----:B---3--:R-:W-:-:S04]  /*17eb0*/  @!P4 LOP3.LUT R3, R3, R2, RZ, 0x3c, !PT ;  /* 0x000000020303c212 */ /* 0x008fc800078e3cff */
[----:B------:R-:W-:-:S04]  /*17ec0*/  @!P4 LOP3.LUT R2, R3, R2, RZ, 0x3c, !PT ;  /* 0x000000020302c212 */ /* 0x000fc800078e3cff */
[----:B------:R-:W-:-:S05]  /*17ed0*/  @!P4 LOP3.LUT R3, R3, R2, RZ, 0x3c, !PT ;  /* 0x000000020303c212 */ /* 0x000fca00078e3cff */
[----:B------:R0:W3:Y:S04]  /*17ee0*/  @!P4 LDG.E.U16 R16, [R2.64] ;  /* 0x000000080210c981 */ /* 0x0000e8000c1e1500 */
[----:B0-----:R-:W2:Y:S04]  /*17ef0*/  LDL.LU R2, [R1+0x40] ;  /* 0x0000400001027983 */ /* 0x001ea80000300800 */
[----:B------:R-:W4:Y:S01]  /*17f00*/  LDL R3, [R1+0x7fc] ;  /* 0x0007fc0001037983 */ /* 0x000f220000100800 */
[----:B------:R-:W-:-:S03]  /*17f10*/  PRMT R13, RZ, 0x7610, R13 ;  /* 0x00007610ff0d7816 */ /* 0x000fc6000000000d */
[----:B---3--:R0:W-:Y:S04]  /*17f20*/  STL [R1+0xa0], R16 ;  /* 0x0000a01001007387 */ /* 0x0081e80000100800 */
[----:B--2---:R1:W-:Y:S04]  /*17f30*/  STS.U16 [R28+0x4000], R2 ;  /* 0x004000021c007388 */ /* 0x0043e80000000400 */
[----:B0-----:R-:W2:Y:S01]  /*17f40*/  LDL.LU R16, [R1+0x58] ;  /* 0x0000580001107983 */ /* 0x001ea20000300800 */
[----:B-1----:R-:W-:-:S05]  /*17f50*/  @!P0 IMAD.MOV.U32 R2, RZ, RZ, R14 ;  /* 0x000000ffff028224 */ /* 0x002fca00078e000e */
[----:B----4-:R0:W3:Y:S04]  /*17f60*/  @!P0 LDG.E.U16 R13, [R2.64] ;  /* 0x00000008020d8981 */ /* 0x0100e8000c1e1500 */
[----:B0-----:R-:W4:Y:S04]  /*17f70*/  LDL R2, [R1+0x784] ;  /* 0x0007840001027983 */ /* 0x001f280000100800 */
[----:B------:R-:W4:Y:S04]  /*17f80*/  LDL R3, [R1+0x788] ;  /* 0x0007880001037983 */ /* 0x000f280000100800 */
[----:B------:R0:W-:Y:S02]  /*17f90*/  STS.U16 [R28+0x4100], R27 ;  /* 0x0041001b1c007388 */ /* 0x0001e40000000400 */
[----:B0-----:R-:W-:-:S02]  /*17fa0*/  PRMT R28, RZ, 0x7610, R28 ;  /* 0x00007610ff1c7816 */ /* 0x001fc4000000001c */
[----:B----4-:R-:W-:-:S04]  /*17fb0*/  @!P4 LOP3.LUT R3, R3, R2, RZ, 0x3c, !PT ;  /* 0x000000020303c212 */ /* 0x010fc800078e3cff */
[----:B------:R-:W-:-:S04]  /*17fc0*/  @!P4 LOP3.LUT R2, R3, R2, RZ, 0x3c, !PT ;  /* 0x000000020302c212 */ /* 0x000fc800078e3cff */
[----:B------:R-:W-:-:S05]  /*17fd0*/  @!P4 LOP3.LUT R3, R3, R2, RZ, 0x3c, !PT ;  /* 0x000000020303c212 */ /* 0x000fca00078e3cff */
[----:B------:R-:W4:Y:S04]  /*17fe0*/  @!P4 LDG.E.U16 R28, [R2.64] ;  /* 0x00000008021cc981 */ /* 0x000f28000c1e1500 */
[----:B---3--:R0:W-:Y:S04]  /*17ff0*/  STL [R1+0x9c], R13 ;  /* 0x00009c0d01007387 */ /* 0x0081e80000100800 */
[----:B0-----:R-:W3:Y:S04]  /*18000*/  LDL R13, [R1+0x700] ;  /* 0x00070000010d7983 */ /* 0x001ee80000100800 */
[----:B------:R-:W2:Y:S04]  /*18010*/  LDL.LU R14, [R1+0x5c] ;  /* 0x00005c00010e7983 */ /* 0x000ea80000300800 */
[----:B------:R-:W2:Y:S04]  /*18020*/  LDL.LU R27, [R1+0x1308] ;  /* 0x00130800011b7983 */ /* 0x000ea80000300800 */
[----:B----4-:R0:W-:Y:S04]  /*18030*/  STL [R1+0x98], R28 ;  /* 0x0000981c01007387 */ /* 0x0101e80000100800 */
[----:B------:R-:W4:Y:S04]  /*18040*/  LDL R3, [R1+0x77c] ;  /* 0x00077c0001037983 */ /* 0x000f280000100800 */
[----:B0-----:R-:W0:Y:S01]  /*18050*/  S2R R28, SR_TID.X ;  /* 0x00000000001c7919 */ /* 0x001e220000002100 */
[----:B------:R-:W-:Y:S01]  /*18060*/  @!P0 IMAD.MOV.U32 R2, RZ, RZ, R0 ;  /* 0x000000ffff028224 */ /* 0x000fe200078e0000 */
[----:B0-----:R-:W-:-:S05]  /*18070*/  LOP3.LUT R28, R28, 0x7f, RZ, 0xc0, !PT ;  /* 0x0000007f1c1c7812 */ /* 0x001fca00078ec0ff */
[----:B------:R-:W-:-:S05]  /*18080*/  IMAD.SHL.U32 R28, R28, 0x2, RZ ;  /* 0x000000021c1c7824 */ /* 0x000fca00078e00ff */
[----:B------:R0:W-:Y:S02]  /*18090*/  STS.U16 [R28+0x5000], R12 ;  /* 0x0050000c1c007388 */ /* 0x0001e40000000400 */
[----:B0-----:R-:W-:Y:S02]  /*180a0*/  PRMT R28, RZ, 0x7610, R28 ;  /* 0x00007610ff1c7816 */ /* 0x001fe4000000001c */
[----:B------:R-:W2:Y:S04]  /*180b0*/  LDL.LU R12, [R1+0x64] ;  /* 0x00006400010c7983 */ /* 0x000ea80000300800 */
[----:B------:R-:W2:Y:S04]  /*180c0*/  LDL.LU R0, [R1+0x6c] ;  /* 0x00006c0001007983 */ /* 0x000ea80000300800 */
[----:B----4-:R-:W4:Y:S04]  /*180d0*/  @!P0 LDG.E.U16 R28, [R2.64] ;  /* 0x00000008021c8981 */ /* 0x010f28000c1e1500 */
[----:B----4-:R0:W-:Y:S04]  /*180e0*/  STL [R1+0x94], R28 ;  /* 0x0000941c01007387 */ /* 0x0101e80000100800 */
[----:B------:R-:W4:Y:S04]  /*180f0*/  LDL R2, [R1+0x704] ;  /* 0x0007040001027983 */ /* 0x000f280000100800 */
[----:B------:R-:W4:Y:S04]  /*18100*/  LDL R3, [R1+0x708] ;  /* 0x0007080001037983 */ /* 0x000f280000100800 */
[----:B0-----:R-:W0:Y:S02]  /*18110*/  S2R R28, SR_TID.X ;  /* 0x00000000001c7919 */ /* 0x001e240000002100 */
[----:B0-----:R-:W-:-:S05]  /*18120*/  LOP3.LUT R28, R28, 0x7f, RZ, 0xc0, !PT ;  /* 0x0000007f1c1c7812 */ /* 0x001fca00078ec0ff */
[----:B------:R-:W-:-:S05]  /*18130*/  IMAD.SHL.U32 R28, R28, 0x2, RZ ;  /* 0x000000021c1c7824 */ /* 0x000fca00078e00ff */
[----:B------:R0:W-:Y:S02]  /*18140*/  STS.U16 [R28+0x5100], R17 ;  /* 0x005100111c007388 */ /* 0x0001e40000000400 */
[----:B0-----:R-:W-:Y:S02]  /*18150*/  PRMT R28, RZ, 0x7610, R28 ;  /* 0x00007610ff1c7816 */ /* 0x001fe4000000001c */
[----:B------:R-:W2:Y:S01]  /*18160*/  LDL.LU R17, [R1+0x1304] ;  /* 0x0013040001117983 */ /* 0x000ea20000300800 */
[----:B----4-:R-:W-:-:S04]  /*18170*/  @!P4 LOP3.LUT R3, R3, R2, RZ, 0x3c, !PT ;  /* 0x000000020303c212 */ /* 0x010fc800078e3cff */
[----:B------:R-:W-:-:S04]  /*18180*/  @!P4 LOP3.LUT R2, R3, R2, RZ, 0x3c, !PT ;  /* 0x000000020302c212 */ /* 0x000fc800078e3cff */
[----:B------:R-:W-:-:S05]  /*18190*/  @!P4 LOP3.LUT R3, R3, R2, RZ, 0x3c, !PT ;  /* 0x000000020303c212 */ /* 0x000fca00078e3cff */
[----:B------:R-:W4:Y:S04]  /*181a0*/  @!P4 LDG.E.U16 R28, [R2.64] ;  /* 0x00000008021cc981 */ /* 0x000f28000c1e1500 */
[----:B----4-:R0:W-:Y:S04]  /*181b0*/  STL [R1+0x90], R28 ;  /* 0x0000901c01007387 */ /* 0x0101e80000100800 */
[----:B------:R-:W4:Y:S04]  /*181c0*/  LDL.LU R2, [R1+0x50] ;  /* 0x0000500001027983 */ /* 0x000f280000300800 */
[----:B------:R-:W2:Y:S04]  /*181d0*/  LDL R3, [R1+0x6fc] ;  /* 0x0006fc0001037983 */ /* 0x000ea80000100800 */
[----:B0-----:R-:W0:Y:S02]  /*181e0*/  S2R R28, SR_TID.X ;  /* 0x00000000001c7919 */ /* 0x001e240000002100 */
[----:B0-----:R-:W-:-:S05]  /*181f0*/  LOP3.LUT R28, R28, 0x7f, RZ, 0xc0, !PT ;  /* 0x0000007f1c1c7812 */ /* 0x001fca00078ec0ff */
[----:B------:R-:W-:-:S05]  /*18200*/  IMAD.SHL.U32 R28, R28, 0x2, RZ ;  /* 0x000000021c1c7824 */ /* 0x000fca00078e00ff */
[----:B----4-:R0:W-:Y:S02]  /*18210*/  STS.U16 [R28+0x6000], R2 ;  /* 0x006000021c007388 */ /* 0x0101e40000000400 */
[----:B0-----:R-:W-:Y:S01]  /*18220*/  PRMT R28, RZ, 0x7610, R28 ;  /* 0x00007610ff1c7816 */ /* 0x001fe2000000001c */
[----:B---3--:R-:W-:Y:S02]  /*18230*/  @!P0 IMAD.MOV.U32 R2, RZ, RZ, R13 ;  /* 0x000000ffff028224 */ /* 0x008fe400078e000d */
[----:B------:R-:W3:Y:S04]  /*18240*/  LDL.LU R13, [R1+0x68] ;  /* 0x00006800010d7983 */ /* 0x000ee80000300800 */
[----:B--2---:R-:W2:Y:S04]  /*18250*/  @!P0 LDG.E.U16 R28, [R2.64] ;  /* 0x00000008021c8981 */ /* 0x004ea8000c1e1500 */
        /* <DEDUP_REMOVED lines=8> */
[----:B------:R-:W4:Y:S01]  /*182e0*/  LDL.LU R15, [R1+0x1300] ;  /* 0x00130000010f7983 */ /* 0x000f220000300800 */
[----:B--2---:R-:W-:-:S04]  /*182f0*/  @!P4 LOP3.LUT R3, R3, R2, RZ, 0x3c, !PT ;  /* 0x000000020303c212 */ /* 0x004fc800078e3cff */
[----:B------:R-:W-:-:S04]  /*18300*/  @!P4 LOP3.LUT R2, R3, R2, RZ, 0x3c, !PT ;  /* 0x000000020302c212 */ /* 0x000fc800078e3cff */
[----:B------:R-:W-:-:S05]  /*18310*/  @!P4 LOP3.LUT R3, R3, R2, RZ, 0x3c, !PT ;  /* 0x000000020303c212 */ /* 0x000fca00078e3cff */
[----:B------:R-:W2:Y:S04]  /*18320*/  @!P4 LDG.E.U16 R28, [R2.64] ;  /* 0x00000008021cc981 */ /* 0x000ea8000c1e1500 */
[----:B--2---:R0:W-:Y:S04]  /*18330*/  STL [R1+0x88], R28 ;  /* 0x0000881c01007387 */ /* 0x0041e80000100800 */
[----:B------:R-:W2:Y:S04]  /*18340*/  LDL R2, [R1+0x67c] ;  /* 0x00067c0001027983 */ /* 0x000ea80000100800 */
[----:B------:R-:W2:Y:S01]  /*18350*/  LDL R3, [R1+0x680] ;  /* 0x0006800001037983 */ /* 0x000ea20000100800 */
[----:B----4-:R-:W-:-:S03]  /*18360*/  PRMT R15, RZ, 0x7610, R15 ;  /* 0x00007610ff0f7816 */ /* 0x010fc6000000000f */
[----:B0-----:R-:W0:Y:S01]  /*18370*/  S2R R28, SR_TID.X ;  /* 0x00000000001c7919 */ /* 0x001e220000002100 */
[----:B--2---:R-:W-:-:S04]  /*18380*/  @!P0 LOP3.LUT R3, R3, R2, RZ, 0x3c, !PT ;  /* 0x0000000203038212 */ /* 0x004fc800078e3cff */
[----:B------:R-:W-:-:S04]  /*18390*/  @!P0 LOP3.LUT R2, R3, R2, RZ, 0x3c, !PT ;  /* 0x0000000203028212 */ /* 0x000fc800078e3cff */
[----:B------:R-:W-:-:S05]  /*183a0*/  @!P0 LOP3.LUT R3, R3, R2, RZ, 0x3c, !PT ;  /* 0x0000000203038212 */ /* 0x000fca00078e3cff */
[----:B------:R1:W2:Y:S04]  /*183b0*/  @!P0 LDG.E.U16 R15, [R2.64] ;  /* 0x00000008020f8981 */ /* 0x0002a8000c1e1500 */
[----:B-1----:R-:W4:Y:S04]  /*183c0*/  LDL R2, [R1+0x604] ;  /* 0x0006040001027983 */ /* 0x002f280000100800 */
[----:B------:R-:W4:Y:S01]  /*183d0*/  LDL R3, [R1+0x608] ;  /* 0x0006080001037983 */ /* 0x000f220000100800 */
[----:B0-----:R-:W-:-:S05]  /*183e0*/  LOP3.LUT R28, R28, 0x7f, RZ, 0xc0, !PT ;  /* 0x0000007f1c1c7812 */ /* 0x001fca00078ec0ff */
[----:B------:R-:W-:-:S05]  /*183f0*/  IMAD.SHL.U32 R28, R28, 0x2, RZ ;  /* 0x000000021c1c7824 */ /* 0x000fca00078e00ff */
[----:B------:R0:W-:Y:S04]  /*18400*/  STS.U16 [R28+0x7000], R16 ;  /* 0x007000101c007388 */ /* 0x0001e80000000400 */
[----:B------:R1:W-:Y:S04]  /*18410*/  STS.U16 [R28+0x7100], R14 ;  /* 0x0071000e1c007388 */ /* 0x0003e80000000400 */
[----:B0-----:R-:W3:Y:S01]  /*18420*/  LDL R16, [R1+0x588] ;  /* 0x0005880001107983 */ /* 0x001ee20000100800 */
[----:B-1----:R-:W-:-:S03]  /*18430*/  PRMT R28, RZ, 0x7610, R28 ;  /* 0x00007610ff1c7816 */ /* 0x002fc6000000001c */
[----:B------:R-:W3:Y:S01]  /*18440*/  LDL R14, [R1+0x580] ;  /* 0x00058000010e7983 */ /* 0x000ee20000100800 */
[----:B----4-:R-:W-:-:S04]  /*18450*/  @!P4 LOP3.LUT R3, R3, R2, RZ, 0x3c, !PT ;  /* 0x000000020303c212 */ /* 0x010fc800078e3cff */
[----:B------:R-:W-:-:S04]  /*18460*/  @!P4 LOP3.LUT R2, R3, R2, RZ, 0x3c, !PT ;  /* 0x000000020302c212 */ /* 0x000fc800078e3cff */
[----:B------:R-:W-:-:S05]  /*18470*/  @!P4 LOP3.LUT R3, R3, R2, RZ, 0x3c, !PT ;  /* 0x000000020303c212 */ /* 0x000fca00078e3cff */
[----:B------:R-:W4:Y:S04]  /*18480*/  @!P4 LDG.E.U16 R28, [R2.64] ;  /* 0x00000008021cc981 */ /* 0x000f28000c1e1500 */
[----:B--2---:R0:W-:Y:S04]  /*18490*/  STL [R1+0x84], R15 ;  /* 0x0000840f01007387 */ /* 0x0041e80000100800 */
[----:B0-----:R-:W2:Y:S04]  /*184a0*/  LDL.LU R15, [R1+0xf4] ;  /* 0x0000f400010f7983 */ /* 0x001ea80000300800 */
        /* <DEDUP_REMOVED lines=14> */
[----:B------:R-:W4:Y:S04]  /*18590*/  LDL R3, [R1+0x584] ;  /* 0x0005840001037983 */ /* 0x000f280000100800 */
[----:B0-----:R-:W0:Y:S01]  /*185a0*/  S2R R28, SR_TID.X ;  /* 0x00000000001c7919 */ /* 0x001e220000002100 */
[----:B---3--:R-:W-:Y:S01]  /*185b0*/  @!P4 IMAD.MOV.U32 R2, RZ, RZ, R16 ;  /* 0x000000ffff02c224 */ /* 0x008fe200078e0010 */
[----:B0-----:R-:W-:-:S05]  /*185c0*/  LOP3.LUT R28, R28, 0x7f, RZ, 0xc0, !PT ;  /* 0x0000007f1c1c7812 */ /* 0x001fca00078ec0ff */
[----:B------:R-:W-:-:S05]  /*185d0*/  IMAD.SHL.U32 R28, R28, 0x2, RZ ;  /* 0x000000021c1c7824 */ /* 0x000fca00078e00ff */
[----:B------:R0:W-:Y:S02]  /*185e0*/  STS.U16 [R28+0x8100], R0 ;  /* 0x008100001c007388 */ /* 0x0001e40000000400 */
[----:B0-----:R-:W-:Y:S02]  /*185f0*/  PRMT R28, RZ, 0x7610, R28 ;  /* 0x00007610ff1c7816 */ /* 0x001fe4000000001c */
[----:B------:R-:W3:Y:S04]  /*18600*/  LDL R0, [R1+0x500] ;  /* 0x0005000001007983 */ /* 0x000ee80000100800 */
[----:B------:R-:W2:Y:S04]  /*18610*/  LDL.LU R16, [R1+0xfc] ;  /* 0x0000fc0001107983 */ /* 0x000ea80000300800 */
[----:B----4-:R-:W4:Y:S04]  /*18620*/  @!P4 LDG.E.U16 R28, [R2.64] ;  /* 0x00000008021cc981 */ /* 0x010f28000c1e1500 */
[----:B----4-:R0:W-:Y:S04]  /*18630*/  STL [R1+0x78], R28 ;  /* 0x0000781c01007387 */ /* 0x0101e80000100800 */
[----:B------:R-:W4:Y:S04]  /*18640*/  LDL.LU R2, [R1+0x60] ;  /* 0x0000600001027983 */ /* 0x000f280000300800 */
[----:B------:R-:W2:Y:S04]  /*18650*/  LDL R3, [R1+0x57c] ;  /* 0x00057c0001037983 */ /* 0x000ea80000100800 */
[----:B0-----:R-:W0:Y:S01]  /*18660*/  S2R R28, SR_TID.X ;  /* 0x00000000001c7919 */ /* 0x001e220000002100 */
[----:B------:R-:W-:-:S02]  /*18670*/  PRMT R8, RZ, 0x7610, R8 ;  /* 0x00007610ff087816 */ /* 0x000fc40000000008 */
[----:B0-----:R-:W-:-:S05]  /*18680*/  LOP3.LUT R28, R28, 0x7f, RZ, 0xc0, !PT ;  /* 0x0000007f1c1c7812 */ /* 0x001fca00078ec0ff */
[----:B------:R-:W-:-:S05]  /*18690*/  IMAD.SHL.U32 R28, R28, 0x2, RZ ;  /* 0x000000021c1c7824 */ /* 0x000fca00078e00ff */
[----:B----4-:R0:W-:Y:S02]  /*186a0*/  STS.U16 [R28+0x9000], R2 ;  /* 0x009000021c007388 */ /* 0x0101e40000000400 */
[----:B0-----:R-:W-:Y:S02]  /*186b0*/  @!P0 IMAD.MOV.U32 R2, RZ, RZ, R14 ;  /* 0x000000ffff028224 */ /* 0x001fe400078e000e */
[----:B------:R0:W-:Y:S04]  /*186c0*/  STS.U16 [R28+0x9100], R13 ;  /* 0x0091000d1c007388 */ /* 0x0001e80000000400 */
[----:B--2---:R1:W2:Y:S04]  /*186d0*/  @!P0 LDG.E.U16 R8, [R2.64] ;  /* 0x0000000802088981 */ /* 0x0042a8000c1e1500 */
[----:B------:R-:W4:Y:S04]  /*186e0*/  LDL R14, [R1+0x47c] ;  /* 0x00047c00010e7983 */ /* 0x000f280000100800 */
[----:B-1----:R-:W2:Y:S04]  /*186f0*/  LDL R2, [R1+0x504] ;  /* 0x0005040001027983 */ /* 0x002ea80000100800 */
[----:B------:R-:W2:Y:S01]  /*18700*/  LDL R3, [R1+0x508] ;  /* 0x0005080001037983 */ /* 0x000ea20000100800 */
[----:B0-----:R-:W-:-:S02]  /*18710*/  PRMT R28, RZ, 0x7610, R28 ;  /* 0x00007610ff1c7816 */ /* 0x001fc4000000001c */
[----:B--2---:R-:W-:-:S04]  /*18720*/  @!P4 LOP3.LUT R3, R3, R2, RZ, 0x3c, !PT ;  /* 0x000000020303c212 */ /* 0x004fc800078e3cff */
[----:B------:R-:W-:-:S04]  /*18730*/  @!P4 LOP3.LUT R2, R3, R2, RZ, 0x3c, !PT ;  /* 0x000000020302c212 */ /* 0x000fc800078e3cff */
[----:B------:R-:W-:-:S05]  /*18740*/  @!P4 LOP3.LUT R3, R3, R2, RZ, 0x3c, !PT ;  /* 0x000000020303c212 */ /* 0x000fca00078e3cff */
[----:B------:R-:W2:Y:S04]  /*18750*/  @!P4 LDG.E.U16 R28, [R2.64] ;  /* 0x00000008021cc981 */ /* 0x000ea8000c1e1500 */
[----:B------:R0:W-:Y:S04]  /*18760*/  STL [R1+0x74], R8 ;  /* 0x0000740801007387 */ /* 0x0001e80000100800 */
[----:B0-----:R-:W3:Y:S04]  /*18770*/  LDL R8, [R1+0x480] ;  /* 0x0004800001087983 */ /* 0x001ee80000100800 */
[----:B------:R-:W3:Y:S04]  /*18780*/  LDL.LU R13, [R1+0x108] ;  /* 0x00010800010d7983 */ /* 0x000ee80000300800 */
[----:B--2---:R0:W-:Y:S04]  /*18790*/  STL [R1+0x70], R28 ;  /* 0x0000701c01007387 */ /* 0x0041e80000100800 */
[----:B------:R-:W2:Y:S04]  /*187a0*/  LDL.LU R2, [R1+0xf0] ;  /* 0x0000f00001027983 */ /* 0x000ea80000300800 */
[----:B------:R-:W3:Y:S04]  /*187b0*/  LDL R3, [R1+0x4fc] ;  /* 0x0004fc0001037983 */ /* 0x000ee80000100800 */
[----:B0-----:R-:W0:Y:S01]  /*187c0*/  S2R R28, SR_TID.X ;  /* 0x00000000001c7919 */ /* 0x001e220000002100 */
[----:B------:R-:W-:-:S02]  /*187d0*/  PRMT R9, RZ, 0x7610, R9 ;  /* 0x00007610ff097816 */ /* 0x000fc40000000009 */
[----:B0-----:R-:W-:-:S05]  /*187e0*/  LOP3.LUT R28, R28, 0x7f, RZ, 0xc0, !PT ;  /* 0x0000007f1c1c7812 */ /* 0x001fca00078ec0ff */
[----:B------:R-:W-:-:S05]  /*187f0*/  IMAD.SHL.U32 R28, R28, 0x2, RZ ;  /* 0x000000021c1c7824 */ /* 0x000fca00078e00ff */
[----:B--2---:R3:W-:Y:S02]  /*18800*/  STS.U16 [R28+0xa000], R2 ;  /* 0x00a000021c007388 */ /* 0x0047e40000000400 */
[----:B---3--:R-:W-:Y:S02]  /*18810*/  @!P0 IMAD.MOV.U32 R2, RZ, RZ, R0 ;  /* 0x000000ffff028224 */ /* 0x008fe400078e0000 */
[----:B------:R-:W2:Y:S04]  /*18820*/  LDL.LU R0, [R1+0x10c] ;  /* 0x00010c0001007983 */ /* 0x000ea80000300800 */
[----:B------:R0:W3:Y:S04]  /*18830*/  @!P0 LDG.E.U16 R9, [R2.64] ;  /* 0x0000000802098981 */ /* 0x0000e8000c1e1500 */
[----:B0-----:R-:W2:Y:S04]  /*18840*/  LDL R2, [R1+0x484] ;  /* 0x0004840001027983 */ /* 0x001ea80000100800 */
[----:B------:R-:W2:Y:S01]  /*18850*/  LDL R3, [R1+0x488] ;  /* 0x0004880001037983 */ /* 0x000ea20000100800 */
[----:B------:R-:W-:-:S03]  /*18860*/  PRMT R12, RZ, 0x7610, R12 ;  /* 0x00007610ff0c7816 */ /* 0x000fc6000000000c */
[----:B------:R0:W-:Y:S04]  /*18870*/  STS.U16 [R28+0xa100], R15 ;  /* 0x00a1000f1c007388 */ /* 0x0001e80000000400 */
[----:B0-----:R-:W4:Y:S04]  /*18880*/  LDL R15, [R1+0x3fc] ;  /* 0x0003fc00010f7983 */ /* 0x001f280000100800 */
[----:B---3--:R0:W-:Y:S04]  /*18890*/  STL [R1+0x6c], R9 ;  /* 0x00006c0901007387 */ /* 0x0081e80000100800 */
[----:B0-----:R-:W3:Y:S01]  /*188a0*/  LDL R9, [R1+0x400] ;  /* 0x0004000001097983 */ /* 0x001ee20000100800 */
[----:B--2---:R-:W-:-:S04]  /*188b0*/  @!P4 LOP3.LUT R3, R3, R2, RZ, 0x3c, !PT ;  /* 0x000000020303c212 */ /* 0x004fc800078e3cff */
[----:B------:R-:W-:-:S04]  /*188c0*/  @!P4 LOP3.LUT R2, R3, R2, RZ, 0x3c, !PT ;  /* 0x000000020302c212 */ /* 0x000fc800078e3cff */
[----:B------:R-:W-:-:S05]  /*188d0*/  @!P4 LOP3.LUT R3, R3, R2, RZ, 0x3c, !PT ;  /* 0x000000020303c212 */ /* 0x000fca00078e3cff */
[----:B------:R0:W2:Y:S04]  /*188e0*/  @!P4 LDG.E.U16 R12, [R2.64] ;  /* 0x00000008020cc981 */ /* 0x0000a8000c1e1500 */
[----:B0-----:R-:W2:Y:S01]  /*188f0*/  LDL.LU R3, [R1+0xf8] ;  /* 0x0000f80001037983 */ /* 0x001ea20000300800 */
[----:B------:R-:W-:-:S03]  /*18900*/  @!P0 IMAD.MOV.U32 R2, RZ, RZ, R8 ;  /* 0x000000ffff028224 */ /* 0x000fc600078e0008 */
[----:B--2---:R0:W-:Y:S02]  /*18910*/  STS.U16 [R28+0xb000], R3 ;  /* 0x00b000031c007388 */ /* 0x0041e40000000400 */
[----:B0-----:R-:W-:Y:S01]  /*18920*/  PRMT R28, RZ, 0x7610, R28 ;  /* 0x00007610ff1c7816 */ /* 0x001fe2000000001c */
[----:B----4-:R-:W-:-:S05]  /*18930*/  @!P0 IMAD.MOV.U32 R3, RZ, RZ, R14 ;  /* 0x000000ffff038224 */ /* 0x010fca00078e000e */
[----:B------:R-:W2:Y:S04]  /*18940*/  @!P0 LDG.E.U16 R28, [R2.64] ;  /* 0x00000008021c8981 */ /* 0x000ea8000c1e1500 */
[----:B------:R0:W-:Y:S04]  /*18950*/  STL [R1+0x68], R12 ;  /* 0x0000680c01007387 */ /* 0x0001e80000100800 */
[----:B0-----:R-:W4:Y:S04]  /*18960*/  LDL.LU R12, [R1+0x114] ;  /* 0x00011400010c7983 */ /* 0x001f280000300800 */
[----:B------:R-:W3:Y:S04]  /*18970*/  LDL R14, [R1+0x384] ;  /* 0x00038400010e7983 */ /* 0x000ee80000100800 */
[----:B------:R-:W3:Y:S04]  /*18980*/  LDL R8, [R1+0x388] ;  /* 0x0003880001087983 */ /* 0x000ee80000100800 */
        /* <DEDUP_REMOVED lines=8> */
[----:B------:R-:W3:Y:S01]  /*18a10*/  LDL.LU R16, [R1+0x118] ;  /* 0x0001180001107983 */ /* 0x000ee20000300800 */
[----:B--2---:R-:W-:-:S04]  /*18a20*/  @!P4 LOP3.LUT R3, R3, R2, RZ, 0x3c, !PT ;  /* 0x000000020303c212 */ /* 0x004fc800078e3cff */
[----:B------:R-:W-:-:S04]  /*18a30*/  @!P4 LOP3.LUT R2, R3, R2, RZ, 0x3c, !PT ;  /* 0x000000020302c212 */ /* 0x000fc800078e3cff */
[----:B------:R-:W-:-:S05]  /*18a40*/  @!P4 LOP3.LUT R3, R3, R2, RZ, 0x3c, !PT ;  /* 0x000000020303c212 */ /* 0x000fca00078e3cff */
[----:B------:R-:W2:Y:S04]  /*18a50*/  @!P4 LDG.E.U16 R28, [R2.64] ;  /* 0x00000008021cc981 */ /* 0x000ea8000c1e1500 */
[----:B--2---:R0:W-:Y:S04]  /*18a60*/  STL [R1+0x60], R28 ;  /* 0x0000601c01007387 */ /* 0x0041e80000100800 */
[----:B------:R-:W2:Y:S04]  /*18a70*/  LDL.LU R3, [R1+0x104] ;  /* 0x0001040001037983 */ /* 0x000ea80000300800 */
[----:B0-----:R-:W0:Y:S01]  /*18a80*/  S2R R28, SR_TID.X ;  /* 0x00000000001c7919 */ /* 0x001e220000002100 */
[----:B------:R-:W-:Y:S01]  /*18a90*/  PRMT R29, RZ, 0x7610, R29 ;  /* 0x00007610ff1d7816 */ /* 0x000fe2000000001d */
[----:B---3--:R-:W-:Y:S01]  /*18aa0*/  @!P0 IMAD.MOV.U32 R2, RZ, RZ, R9 ;  /* 0x000000ffff028224 */ /* 0x008fe200078e0009 */
[----:B0-----:R-:W-:-:S05]  /*18ab0*/  LOP3.LUT R28, R28, 0x7f, RZ, 0xc0, !PT ;  /* 0x0000007f1c1c7812 */ /* 0x001fca00078ec0ff */
[----:B------:R-:W-:-:S05]  /*18ac0*/  IMAD.SHL.U32 R28, R28, 0x2, RZ ;  /* 0x000000021c1c7824 */ /* 0x000fca00078e00ff */
[----:B--2---:R0:W-:Y:S02]  /*18ad0*/  STS.U16 [R28+0xc000], R3 ;  /* 0x00c000031c007388 */ /* 0x0041e40000000400 */
[----:B0-----:R-:W-:-:S05]  /*18ae0*/  @!P0 IMAD.MOV.U32 R3, RZ, RZ, R15 ;  /* 0x000000ffff038224 */ /* 0x001fca00078e000f */
[----:B------:R0:W2:Y:S01]  /*18af0*/  @!P0 LDG.E.U16 R29, [R2.64] ;  /* 0x00000008021d8981 */ /* 0x0000a2000c1e1500 */
[----:B------:R-:W-:-:S03]  /*18b00*/  PRMT R24, RZ, 0x7610, R24 ;  /* 0x00007610ff187816 */ /* 0x000fc60000000018 */
[----:B------:R1:W-:Y:S01]  /*18b10*/  STS.U16 [R28+0xc100], R13 ;  /* 0x00c1000d1c007388 */ /* 0x0003e20000000400 */
[----:B0-----:R-:W-:Y:S02]  /*18b20*/  @!P4 IMAD.MOV.U32 R2, RZ, RZ, R8 ;  /* 0x000000ffff02c224 */ /* 0x001fe400078e0008 */
[----:B------:R-:W-:-:S05]  /*18b30*/  @!P4 IMAD.MOV.U32 R3, RZ, RZ, R14 ;  /* 0x000000ffff03c224 */ /* 0x000fca00078e000e */
[----:B------:R0:W3:Y:S04]  /*18b40*/  @!P4 LDG.E.U16 R24, [R2.64] ;  /* 0x000000080218c981 */ /* 0x0000e8000c1e1500 */
[----:B--2---:R2:W-:Y:S04]  /*18b50*/  STL [R1+0x1294], R29 ;  /* 0x0012941d01007387 */ /* 0x0045e80000100800 */
[----:B-1----:R-:W4:Y:S04]  /*18b60*/  LDL R13, [R1+0x304] ;  /* 0x00030400010d7983 */ /* 0x002f280000100800 */
[----:B------:R-:W4:Y:S04]  /*18b70*/  LDL R9, [R1+0x308] ;  /* 0x0003080001097983 */ /* 0x000f280000100800 */
[----:B--2---:R-:W2:Y:S04]  /*18b80*/  LDL R29, [R1+0x380] ;  /* 0x00038000011d7983 */ /* 0x004ea80000100800 */
[----:B------:R-:W4:Y:S04]  /*18b90*/  LDL.LU R14, [R1+0x124] ;  /* 0x00012400010e7983 */ /* 0x000f280000300800 */
[----:B0-----:R-:W4:Y:S01]  /*18ba0*/  LDL R3, [R1+0x37c] ;  /* 0x00037c0001037983 */ /* 0x001f220000100800 */
[----:B------:R-:W-:-:S02]  /*18bb0*/  PRMT R20, RZ, 0x7610, R20 ;  /* 0x00007610ff147816 */ /* 0x000fc40000000014 */
[----:B------:R-:W-:Y:S01]  /*18bc0*/  PRMT R7, RZ, 0x7610, R7 ;  /* 0x00007610ff077816 */ /* 0x000fe20000000007 */
[----:B---3--:R-:W-:Y:S04]  /*18bd0*/  STL [R1+0x1298], R24 ;  /* 0x0012981801007387 */ /* 0x008fe80000100800 */
[----:B------:R0:W-:Y:S04]  /*18be0*/  STS.U16 [R28+0xd000], R0 ;  /* 0x00d000001c007388 */ /* 0x0001e80000000400 */
[----:B------:R-:W3:Y:S04]  /*18bf0*/  LDL R8, [R1+0x2fc] ;  /* 0x0002fc0001087983 */ /* 0x000ee80000100800 */
[----:B0-----:R-:W3:Y:S01]  /*18c00*/  LDL R0, [R1+0x300] ;  /* 0x0003000001007983 */ /* 0x001ee20000100800 */
[----:B------:R-:W-:-:S03]  /*18c10*/  PRMT R6, RZ, 0x7610, R6 ;  /* 0x00007610ff067816 */ /* 0x000fc60000000006 */
[----:B------:R-:W3:Y:S01]  /*18c20*/  LDL.LU R15, [R1+0x128] ;  /* 0x00012800010f7983 */ /* 0x000ee20000300800 */
[----:B--2---:R-:W-:-:S05]  /*18c30*/  @!P0 IMAD.MOV.U32 R2, RZ, RZ, R29 ;  /* 0x000000ffff028224 */ /* 0x004fca00078e001d */
[----:B----4-:R0:W2:Y:S02]  /*18c40*/  @!P0 LDG.E.U16 R20, [R2.64] ;  /* 0x0000000802148981 */ /* 0x0100a4000c1e1500 */
[----:B0-----:R-:W-:Y:S02]  /*18c50*/  @!P4 IMAD.MOV.U32 R2, RZ, RZ, R9 ;  /* 0x000000ffff02c224 */ /* 0x001fe400078e0009 */
[----:B------:R-:W-:-:S05]  /*18c60*/  @!P4 IMAD.MOV.U32 R3, RZ, RZ, R13 ;  /* 0x000000ffff03c224 */ /* 0x000fca00078e000d */
[----:B------:R3:W4:Y:S04]  /*18c70*/  @!P4 LDG.E.U16 R7, [R2.64] ;  /* 0x000000080207c981 */ /* 0x000728000c1e1500 */
[----:B------:R0:W-:Y:S01]  /*18c80*/  STS.U16 [R28+0xd100], R12 ;  /* 0x00d1000c1c007388 */ /* 0x0001e20000000400 */
[----:B---3--:R-:W-:Y:S02]  /*18c90*/  @!P0 IMAD.MOV.U32 R2, RZ, RZ, R0 ;  /* 0x000000ffff028224 */ /* 0x008fe400078e0000 */
[----:B------:R-:W-:Y:S01]  /*18ca0*/  @!P0 IMAD.MOV.U32 R3, RZ, RZ, R8 ;  /* 0x000000ffff038224 */ /* 0x000fe200078e0008 */
[----:B------:R-:W-:Y:S04]  /*18cb0*/  STS.U16 [R28+0xe000], R16 ;  /* 0x00e000101c007388 */ /* 0x000fe80000000400 */
[----:B------:R1:W3:Y:S04]  /*18cc0*/  @!P0 LDG.E.U16 R6, [R2.64] ;  /* 0x0000000802068981 */ /* 0x0002e8000c1e1500 */
[----:B--2---:R2:W-:Y:S04]  /*18cd0*/  STL [R1+0x129c], R20 ;  /* 0x00129c1401007387 */ /* 0x0045e80000100800 */
[----:B------:R-:W3:Y:S04]  /*18ce0*/  LDL R29, [R1+0x270] ;  /* 0x00027000011d7983 */ /* 0x000ee80000100800 */
[----:B0-----:R-:W3:Y:S04]  /*18cf0*/  LDL R12, [R1+0x274] ;  /* 0x00027400010c7983 */ /* 0x001ee80000100800 */
[----:B------:R-:W3:Y:S04]  /*18d00*/  LDL.LU R13, [R1+0x130] ;  /* 0x00013000010d7983 */ /* 0x000ee80000300800 */
[----:B----4-:R-:W-:Y:S04]  /*18d10*/  STL [R1+0x12a0], R7 ;  /* 0x0012a00701007387 */ /* 0x010fe80000100800 */
[----:B--2---:R-:W2:Y:S04]  /*18d20*/  LDL R20, [R1+0x268] ;  /* 0x0002680001147983 */ /* 0x004ea80000100800 */
[----:B------:R-:W4:Y:S04]  /*18d30*/  LDL R16, [R1+0x26c] ;  /* 0x00026c0001107983 */ /* 0x000f280000100800 */
[----:B------:R-:W2:Y:S04]  /*18d40*/  LDL R9, [R1+0xaf0] ;  /* 0x000af00001097983 */ /* 0x000ea80000100800 */
[----:B------:R-:W2:Y:S04]  /*18d50*/  LDL R8, [R1+0xafc] ;  /* 0x000afc0001087983 */ /* 0x000ea80000100800 */
[----:B------:R-:W2:Y:S04]  /*18d60*/  LDL.LU R0, [R1+0x134] ;  /* 0x0001340001007983 */ /* 0x000ea80000300800 */
[----:B-1----:R-:W2:Y:S01]  /*18d70*/  LDL.LU R3, [R1+0x11c] ;  /* 0x00011c0001037983 */ /* 0x002ea20000300800 */
[----:B------:R-:W-:-:S02]  /*18d80*/  PRMT R5, RZ, 0x7610, R5 ;  /* 0x00007610ff057816 */ /* 0x000fc40000000005 */
[----:B------:R-:W-:Y:S01]  /*18d90*/  PRMT R4, RZ, 0x7610, R4 ;  /* 0x00007610ff047816 */ /* 0x000fe20000000004 */
[----:B---3--:R-:W-:Y:S01]  /*18da0*/  @!P4 IMAD.MOV.U32 R2, RZ, RZ, R12 ;  /* 0x000000ffff02c224 */ /* 0x008fe200078e000c */
[----:B--2---:R0:W-:Y:S02]  /*18db0*/  STS.U16 [R28+0xe100], R3 ;  /* 0x00e100031c007388 */ /* 0x0041e40000000400 */
[----:B0-----:R-:W-:-:S05]  /*18dc0*/  @!P4 IMAD.MOV.U32 R3, RZ, RZ, R29 ;  /* 0x000000ffff03c224 */ /* 0x001fca00078e001d */
[----:B------:R4:W2:Y:S02]  /*18dd0*/  @!P4 LDG.E.U16 R5, [R2.64] ;  /* 0x000000080205c981 */ /* 0x0008a4000c1e1500 */
[----:B----4-:R-:W-:Y:S02]  /*18de0*/  @!P0 IMAD.MOV.U32 R2, RZ, RZ, R16 ;  /* 0x000000ffff028224 */ /* 0x010fe400078e0010 */
[----:B------:R-:W-:-:S05]  /*18df0*/  @!P0 IMAD.MOV.U32 R3, RZ, RZ, R20 ;  /* 0x000000ffff038224 */ /* 0x000fca00078e0014 */
[----:B------:R0:W3:Y:S04]  /*18e00*/  @!P0 LDG.E.U16 R4, [R2.64] ;  /* 0x0000000802048981 */ /* 0x0000e8000c1e1500 */
[----:B------:R1:W-:Y:S04]  /*18e10*/  STS.U16 [R28+0xf000], R14 ;  /* 0x00f0000e1c007388 */ /* 0x0003e80000000400 */
[----:B-1----:R-:W1:Y:S01]  /*18e20*/  S2R R14, SR_TID.X ;  /* 0x00000000000e7919 */ /* 0x002e620000002100 */
[----:B0-----:R-:W-:-:S03]  /*18e30*/  PRMT R3, RZ, 0x7610, R3 ;  /* 0x00007610ff037816 */ /* 0x001fc60000000003 */
[----:B------:R-:W-:Y:S04]  /*18e40*/  STL [R1+0x12a4], R6 ;  /* 0x0012a40601007387 */ /* 0x000fe80000100800 */
[----:B------:R-:W4:Y:S04]  /*18e50*/  LDL.LU R12, [R1+0x138] ;  /* 0x00013800010c7983 */ /* 0x000f280000300800 */
[----:B------:R0:W-:Y:S04]  /*18e60*/  STS.U16 [R28+0xf100], R15 ;  /* 0x00f1000f1c007388 */ /* 0x0001e80000000400 */
[----:B------:R0:W4:Y:S01]  /*18e70*/  @!P4 LDG.E.U16 R3, [R8.64] ;  /* 0x000000080803c981 */ /* 0x000122000c1e1500 */
[----:B-1----:R-:W-:-:S05]  /*18e80*/  LOP3.LUT R14, R14, 0x7f, RZ, 0xc0, !PT ;  /* 0x0000007f0e0e7812 */ /* 0x002fca00078ec0ff */
[----:B0-----:R-:W-:Y:S01]  /*18e90*/  IMAD.SHL.U32 R15, R14, 0x2, RZ ;  /* 0x000000020e0f7824 */ /* 0x001fe200078e00ff */
[----:B--2---:R-:W-:Y:S04]  /*18ea0*/  STL [R1+0x12a8], R5 ;  /* 0x0012a80501007387 */ /* 0x004fe80000100800 */
[----:B---3--:R-:W-:Y:S04]  /*18eb0*/  STL [R1+0x12ac], R4 ;  /* 0x0012ac0401007387 */ /* 0x008fe80000100800 */
[----:B------:R-:W2:Y:S04]  /*18ec0*/  LDL.LU R16, [R1+0x144] ;  /* 0x0001440001107983 */ /* 0x000ea80000300800 */
[----:B------:R-:W3:Y:S04]  /*18ed0*/  LDL.LU R14, [R1+0x148] ;  /* 0x00014800010e7983 */ /* 0x000ee80000300800 */
[----:B------:R-:W2:Y:S04]  /*18ee0*/  LDL R8, [R1+0xaf8] ;  /* 0x000af80001087983 */ /* 0x000ea80000100800 */
[----:B------:R-:W2:Y:S01]  /*18ef0*/  LDL R9, [R1+0xb04] ;  /* 0x000b040001097983 */ /* 0x000ea20000100800 */
[----:B------:R-:W-:-:S02]  /*18f00*/  PRMT R2, RZ, 0x7610, R2 ;  /* 0x00007610ff027816 */ /* 0x000fc40000000002 */
[----:B--2---:R-:W-:-:S04]  /*18f10*/  @!P0 LOP3.LUT R9, R9, R8, RZ, 0x3c, !PT ;  /* 0x0000000809098212 */ /* 0x004fc800078e3cff */
[----:B------:R-:W-:-:S04]  /*18f20*/  @!P0 LOP3.LUT R8, R9, R8, RZ, 0x3c, !PT ;  /* 0x0000000809088212 */ /* 0x000fc800078e3cff */
[----:B------:R-:W-:-:S05]  /*18f30*/  @!P0 LOP3.LUT R9, R9, R8, RZ, 0x3c, !PT ;  /* 0x0000000809098212 */ /* 0x000fca00078e3cff */
[----:B------:R0:W2:Y:S01]  /*18f40*/  @!P0 LDG.E.U16 R2, [R8.64] ;  /* 0x0000000808028981 */ /* 0x0000a2000c1e1500 */
[----:B------:R-:W-:-:S03]  /*18f50*/  LOP3.LUT R15, R15, 0x10, RZ, 0x3c, !PT ;  /* 0x000000100f0f7812 */ /* 0x000fc600078e3cff */
[----:B----4-:R-:W-:Y:S04]  /*18f60*/  STL [R1+0x12b0], R3 ;  /* 0x0012b00301007387 */ /* 0x010fe80000100800 */
[----:B------:R1:W-:Y:S04]  /*18f70*/  STS.U16 [R15+0x200], R13 ;  /* 0x0002000d0f007388 */ /* 0x0003e80000000400 */
[----:B------:R-:W4:Y:S04]  /*18f80*/  LDL R29, [R1+0x8f4] ;  /* 0x0008f400011d7983 */ /* 0x000f280000100800 */
[----:B------:R-:W3:Y:S04]  /*18f90*/  LDL R20, [R1+0x8f8] ;  /* 0x0008f80001147983 */ /* 0x000ee80000100800 */
[----:B-1----:R-:W3:Y:S04]  /*18fa0*/  LDL.LU R13, [R1+0x150] ;  /* 0x00015000010d7983 */ /* 0x002ee80000300800 */
[----:B0-----:R-:W3:Y:S04]  /*18fb0*/  LDL R8, [R1+0x974] ;  /* 0x0009740001087983 */ /* 0x001ee80000100800 */
[----:B------:R-:W3:Y:S04]  /*18fc0*/  LDL R9, [R1+0x978] ;  /* 0x0009780001097983 */ /* 0x000ee80000100800 */
[----:B------:R0:W-:Y:S04]  /*18fd0*/  STS.U16 [R15+0x300], R0 ;  /* 0x000300000f007388 */ /* 0x0001e80000000400 */
[----:B--2---:R-:W-:Y:S04]  /*18fe0*/  STL [R1+0x12b4], R2 ;  /* 0x0012b40201007387 */ /* 0x004fe80000100800 */
        /* <DEDUP_REMOVED lines=9> */
[----:B------:R-:W3:Y:S04]  /*19080*/  LDL R9, [R1+0x970] ;  /* 0x0009700001097983 */ /* 0x000ee80000100800 */
[----:B------:R0:W-:Y:S04]  /*19090*/  STS.U16 [R15+0x1200], R12 ;  /* 0x0012000c0f007388 */ /* 0x0001e80000000400 */
[----:B0-----:R-:W4:Y:S01]  /*190a0*/  LDL.LU R12, [R1+0x158] ;  /* 0x00015800010c7983 */ /* 0x001f220000300800 */
[----:B--2---:R-:W-:-:S02]  /*190b0*/  PRMT R0, RZ, 0x7610, R0 ;  /* 0x00007610ff007816 */ /* 0x004fc40000000000 */
[----:B---3--:R-:W-:-:S04]  /*190c0*/  @!P0 LOP3.LUT R9, R9, R8, RZ, 0x3c, !PT ;  /* 0x0000000809098212 */ /* 0x008fc800078e3cff */
[----:B------:R-:W-:-:S04]  /*190d0*/  @!P0 LOP3.LUT R8, R9, R8, RZ, 0x3c, !PT ;  /* 0x0000000809088212 */ /* 0x000fc800078e3cff */
[----:B------:R-:W-:-:S05]  /*190e0*/  @!P0 LOP3.LUT R9, R9, R8, RZ, 0x3c, !PT ;  /* 0x0000000809098212 */ /* 0x000fca00078e3cff */
[----:B------:R0:W2:Y:S04]  /*190f0*/  @!P0 LDG.E.U16 R0, [R8.64] ;  /* 0x0000000808008981 */ /* 0x0000a8000c1e1500 */
[----:B0-----:R-:W3:Y:S01]  /*19100*/  LDL.LU R9, [R1+0x140] ;  /* 0x0001400001097983 */ /* 0x001ee20000300800 */
[----:B------:R-:W-:Y:S01]  /*19110*/  PRMT R17, RZ, 0x7610, R17 ;  /* 0x00007610ff117816 */ /* 0x000fe20000000011 */
[----:B------:R-:W-:Y:S02]  /*19120*/  @!P4 IMAD.MOV.U32 R8, RZ, RZ, R20 ;  /* 0x000000ffff08c224 */ /* 0x000fe400078e0014 */
[----:B---3--:R4:W-:Y:S02]  /*19130*/  STS.U16 [R15+0x1300], R9 ;  /* 0x001300090f007388 */ /* 0x0089e40000000400 */
[----:B----4-:R-:W-:-:S05]  /*19140*/  @!P4 IMAD.MOV.U32 R9, RZ, RZ, R29 ;  /* 0x000000ffff09c224 */ /* 0x010fca00078e001d */
[----:B------:R-:W3:Y:S04]  /*19150*/  @!P4 LDG.E.U16 R17, [R8.64] ;  /* 0x000000080811c981 */ /* 0x000ee8000c1e1500 */
[----:B--2---:R0:W-:Y:S04]  /*19160*/  STL [R1+0x54], R0 ;  /* 0x0000540001007387 */ /* 0x0041e80000100800 */
[----:B0-----:R-:W2:Y:S04]  /*19170*/  LDL.LU R0, [R1+0x160] ;  /* 0x0001600001007983 */ /* 0x001ea80000300800 */
[----:B------:R-:W4:Y:S04]  /*19180*/  LDL R20, [R1+0x7f8] ;  /* 0x0007f80001147983 */ /* 0x000f280000100800 */
[----:B------:R-:W2:Y:S04]  /*19190*/  LDL.LU R29, [R1+0x164] ;  /* 0x00016400011d7983 */ /* 0x000ea80000300800 */
[----:B------:R-:W-:Y:S04]  /*191a0*/  STS.U16 [R15+0x2200], R16 ;  /* 0x002200100f007388 */ /* 0x000fe80000000400 */
[----:B---3--:R0:W-:Y:S04]  /*191b0*/  STL [R1+0x50], R17 ;  /* 0x0000501101007387 */ /* 0x0081e80000100800 */
[----:B0-----:R-:W3:Y:S04]  /*191c0*/  LDL.LU R17, [R1+0x12f0] ;  /* 0x0012f00001117983 */ /* 0x001ee80000300800 */
[----:B------:R-:W2:Y:S04]  /*191d0*/  LDL R8, [R1+0x8ec] ;  /* 0x0008ec0001087983 */ /* 0x000ea80000100800 */
[----:B------:R-:W2:Y:S04]  /*191e0*/  LDL R9, [R1+0x8f0] ;  /* 0x0008f00001097983 */ /* 0x000ea80000100800 */
[----:B------:R-:W3:Y:S01]  /*191f0*/  LDL.LU R16, [R1+0x12ec] ;  /* 0x0012ec0001107983 */ /* 0x000ee20000300800 */
[----:B--2---:R-:W-:-:S04]  /*19200*/  @!P0 LOP3.LUT R9, R9, R8, RZ, 0x3c, !PT ;  /* 0x0000000809098212 */ /* 0x004fc800078e3cff */
[C---:B------:R-:W-:Y:S02]  /*19210*/  @!P0 LOP3.LUT R8, R9.reuse, R8, RZ, 0x3c, !PT ;  /* 0x0000000809088212 */ /* 0x040fe400078e3cff */
[----:B---3--:R-:W-:Y:S02]  /*19220*/  PRMT R16, RZ, 0x7610, R16 ;  /* 0x00007610ff107816 */ /* 0x008fe40000000010 */
        /* <DEDUP_REMOVED lines=11> */
[----:B------:R1:W-:Y:S04]  /*192e0*/  STS.U16 [R15+0x2300], R14 ;  /* 0x0023000e0f007388 */ /* 0x0003e80000000400 */
[----:B-1----:R-:W2:Y:S04]  /*192f0*/  LDL.LU R14, [R1+0x12e4] ;  /* 0x0012e400010e7983 */ /* 0x002ea80000300800 */
[----:B0-----:R-:W2:Y:S04]  /*19300*/  LDL R8, [R1+0x86c] ;  /* 0x00086c0001087983 */ /* 0x001ea80000100800 */
[----:B------:R-:W2:Y:S04]  /*19310*/  LDL R9, [R1+0x870] ;  /* 0x0008700001097983 */ /* 0x000ea80000100800 */
[----:B------:R-:W-:Y:S04]  /*19320*/  STS.U16 [R15+0x3200], R13 ;  /* 0x0032000d0f007388 */ /* 0x000fe80000000400 */
[----:B---3--:R0:W-:Y:S04]  /*19330*/  STL [R1+0x48], R24 ;  /* 0x0000481801007387 */ /* 0x0081e80000100800 */
[----:B0-----:R-:W3:Y:S04]  /*19340*/  LDL.LU R24, [R1+0x170] ;  /* 0x0001700001187983 */ /* 0x001ee80000300800 */
[----:B------:R-:W3:Y:S01]  /*19350*/  LDL.LU R13, [R1+0x12e0] ;  /* 0x0012e000010d7983 */ /* 0x000ee20000300800 */
[----:B--2---:R-:W-:-:S04]  /*19360*/  @!P0 LOP3.LUT R9, R9, R8, RZ, 0x3c, !PT ;  /* 0x0000000809098212 */ /* 0x004fc800078e3cff */
[----:B------:R-:W-:-:S04]  /*19370*/  @!P0 LOP3.LUT R8, R9, R8, RZ, 0x3c, !PT ;  /* 0x0000000809088212 */ /* 0x000fc800078e3cff */
[----:B------:R-:W-:Y:S02]  /*19380*/  @!P0 LOP3.LUT R9, R9, R8, RZ, 0x3c, !PT ;  /* 0x0000000809098212 */ /* 0x000fe400078e3cff */
[----:B---3--:R-:W-:-:S06]  /*19390*/  PRMT R13, RZ, 0x7610, R13 ;  /* 0x00007610ff0d7816 */ /* 0x008fcc000000000d */
[----:B------:R-:W2:Y:S04]  /*193a0*/  @!P0 LDG.E.U16 R13, [R8.64] ;  /* 0x00000008080d8981 */ /* 0x000ea8000c1e1500 */
[----:B--2---:R0:W-:Y:S04]  /*193b0*/  STL [R1+0x44], R13 ;  /* 0x0000440d01007387 */ /* 0x0041e80000100800 */
[----:B0-----:R-:W2:Y:S04]  /*193c0*/  LDL.LU R13, [R1+0x12dc] ;  /* 0x0012dc00010d7983 */ /* 0x001ea80000300800 */
[----:B------:R-:W3:Y:S04]  /*193d0*/  LDL.LU R8, [R1+0x154] ;  /* 0x0001540001087983 */ /* 0x000ee80000300800 */
[----:B------:R-:W2:Y:S01]  /*193e0*/  LDL R9, [R1+0x7f4] ;  /* 0x0007f40001097983 */ /* 0x000ea20000100800 */
[----:B------:R-:W-:-:S03]  /*193f0*/  PRMT R10, RZ, 0x7610, R10 ;  /* 0x00007610ff0a7816 */ /* 0x000fc6000000000a */
[----:B---3--:R4:W-:Y:S02]  /*19400*/  STS.U16 [R15+0x3300], R8 ;  /* 0x003300080f007388 */ /* 0x0089e40000000400 */
[----:B----4-:R-:W-:Y:S02]  /*19410*/  @!P4 IMAD.MOV.U32 R8, RZ, RZ, R20 ;  /* 0x000000ffff08c224 */ /* 0x010fe400078e0014 */
[----:B------:R-:W3:Y:S04]  /*19420*/  LDL R20, [R1+0x6f4] ;  /* 0x0006f40001147983 */ /* 0x000ee80000100800 */
[----:B--2---:R0:W2:Y:S04]  /*19430*/  @!P4 LDG.E.U16 R10, [R8.64] ;  /* 0x00000008080ac981 */ /* 0x0040a8000c1e1500 */
[----:B------:R-:W-:Y:S04]  /*19440*/  STS.U16 [R15+0x4200], R12 ;  /* 0x0042000c0f007388 */ /* 0x000fe80000000400 */
[----:B0-----:R-:W4:Y:S04]  /*19450*/  LDL R8, [R1+0x7ec] ;  /* 0x0007ec0001087983 */ /* 0x001f280000100800 */
[----:B------:R-:W4:Y:S04]  /*19460*/  LDL R9, [R1+0x7f0] ;  /* 0x0007f00001097983 */ /* 0x000f280000100800 */
[----:B--2---:R0:W-:Y:S04]  /*19470*/  STL [R1+0x40], R10 ;  /* 0x0000400a01007387 */ /* 0x0041e80000100800 */
[----:B0-----:R-:W2:Y:S04]  /*19480*/  LDL R10, [R1+0x6f8] ;  /* 0x0006f800010a7983 */ /* 0x001ea80000100800 */
[----:B------:R-:W2:Y:S01]  /*19490*/  LDL.LU R12, [R1+0x12d8] ;  /* 0x0012d800010c7983 */ /* 0x000ea20000300800 */
[----:B----4-:R-:W-:-:S04]  /*194a0*/  @!P0 LOP3.LUT R9, R9, R8, RZ, 0x3c, !PT ;  /* 0x0000000809098212 */ /* 0x010fc800078e3cff */
[----:B------:R-:W-:-:S04]  /*194b0*/  @!P0 LOP3.LUT R8, R9, R8, RZ, 0x3c, !PT ;  /* 0x0000000809088212 */ /* 0x000fc800078e3cff */
[----:B------:R-:W-:Y:S02]  /*194c0*/  @!P0 LOP3.LUT R9, R9, R8, RZ, 0x3c, !PT ;  /* 0x0000000809098212 */ /* 0x000fe400078e3cff */
[----:B--2---:R-:W-:-:S06]  /*194d0*/  PRMT R12, RZ, 0x7610, R12 ;  /* 0x00007610ff0c7816 */ /* 0x004fcc000000000c */
[----:B------:R-:W2:Y:S04]  /*194e0*/  @!P0 LDG.E.U16 R12, [R8.64] ;  /* 0x00000008080c8981 */ /* 0x000ea8000c1e1500 */
[----:B--2---:R0:W-:Y:S04]  /*194f0*/  STL [R1+0x3c], R12 ;  /* 0x00003c0c01007387 */ /* 0x0041e80000100800 */
[----:B0-----:R-:W2:Y:S04]  /*19500*/  LDL.LU R12, [R1+0x12d4] ;  /* 0x0012d400010c7983 */ /* 0x001ea80000300800 */
[----:B------:R-:W4:Y:S04]  /*19510*/  LDL R8, [R1+0x774] ;  /* 0x0007740001087983 */ /* 0x000f280000100800 */
[----:B------:R-:W4:Y:S01]  /*19520*/  LDL R9, [R1+0x778] ;  /* 0x0007780001097983 */ /* 0x000f220000100800 */
[----:B------:R-:W-:-:S03]  /*19530*/  PRMT R6, RZ, 0x7610, R6 ;  /* 0x00007610ff067816 */ /* 0x000fc60000000006 */
[----:B------:R0:W-:Y:S04]  /*19540*/  STS.U16 [R15+0x4300], R0 ;  /* 0x004300000f007388 */ /* 0x0001e80000000400 */
[----:B0-----:R-:W2:Y:S01]  /*19550*/  LDL.LU R0, [R1+0x12d0] ;  /* 0x0012d00001007983 */ /* 0x001ea20000300800 */
[----:B----4-:R-:W-:-:S04]  /*19560*/  @!P4 LOP3.LUT R9, R9, R8, RZ, 0x3c, !PT ;  /* 0x000000080909c212 */ /* 0x010fc800078e3cff */
[----:B------:R-:W-:-:S04]  /*19570*/  @!P4 LOP3.LUT R8, R9, R8, RZ, 0x3c, !PT ;  /* 0x000000080908c212 */ /* 0x000fc800078e3cff */
[----:B------:R-:W-:-:S05]  /*19580*/  @!P4 LOP3.LUT R9, R9, R8, RZ, 0x3c, !PT ;  /* 0x000000080909c212 */ /* 0x000fca00078e3cff */
[----:B------:R0:W4:Y:S04]  /*19590*/  @!P4 LDG.E.U16 R6, [R8.64] ;  /* 0x000000080806c981 */ /* 0x000128000c1e1500 */
[----:B0-----:R-:W3:Y:S04]  /*195a0*/  LDL R8, [R1+0x76c] ;  /* 0x00076c0001087983 */ /* 0x001ee80000100800 */
[----:B------:R-:W3:Y:S01]  /*195b0*/  LDL R9, [R1+0x770] ;  /* 0x0007700001097983 */ /* 0x000ee20000100800 */
[----:B--2---:R-:W-:Y:S02]  /*195c0*/  PRMT R0, RZ, 0x7610, R0 ;  /* 0x00007610ff007816 */ /* 0x004fe40000000000 */
[----:B---3--:R-:W-:-:S04]  /*195d0*/  @!P0 LOP3.LUT R9, R9, R8, RZ, 0x3c, !PT ;  /* 0x0000000809098212 */ /* 0x008fc800078e3cff */
[----:B------:R-:W-:-:S04]  /*195e0*/  @!P0 LOP3.LUT R8, R9, R8, RZ, 0x3c, !PT ;  /* 0x0000000809088212 */ /* 0x000fc800078e3cff */
[----:B------:R-:W-:-:S05]  /*195f0*/  @!P0 LOP3.LUT R9, R9, R8, RZ, 0x3c, !PT ;  /* 0x0000000809098212 */ /* 0x000fca00078e3cff */
[----:B------:R-:W2:Y:S04]  /*19600*/  @!P0 LDG.E.U16 R0, [R8.64] ;  /* 0x0000000808008981 */ /* 0x000ea8000c1e1500 */
[----:B----4-:R0:W-:Y:S04]  /*19610*/  STL [R1+0x38], R6 ;  /* 0x0000380601007387 */ /* 0x0101e80000100800 */
[----:B------:R1:W-:Y:S04]  /*19620*/  STS.U16 [R15+0x5200], R29 ;  /* 0x0052001d0f007388 */ /* 0x0003e80000000400 */
[----:B0-----:R-:W3:Y:S04]  /*19630*/  LDL R6, [R1+0x678] ;  /* 0x0006780001067983 */ /* 0x001ee80000100800 */
[----:B-1----:R-:W4:Y:S04]  /*19640*/  LDL.LU R29, [R1+0x184] ;  /* 0x00018400011d7983 */ /* 0x002f280000300800 */
[----:B--2---:R0:W-:Y:S04]  /*19650*/  STL [R1+0x34], R0 ;  /* 0x0000340001007387 */ /* 0x0041e80000100800 */
[----:B0-----:R-:W2:Y:S04]  /*19660*/  LDL.LU R0, [R1+0x12cc] ;  /* 0x0012cc0001007983 */ /* 0x001ea80000300800 */
[----:B------:R-:W2:Y:S01]  /*19670*/  LDL.LU R9, [R1+0x168] ;  /* 0x0001680001097983 */ /* 0x000ea20000300800 */
[----:B------:R-:W-:Y:S01]  /*19680*/  PRMT R13, RZ, 0x7610, R13 ;  /* 0x00007610ff0d7816 */ /* 0x000fe2000000000d */
[----:B------:R-:W-:-:S02]  /*19690*/  @!P4 IMAD.MOV.U32 R8, RZ, RZ, R10 ;  /* 0x000000ffff08c224 */ /* 0x000fc400078e000a */
[----:B------:R-:W3:Y:S04]  /*196a0*/  LDL R10, [R1+0x670] ;  /* 0x00067000010a7983 */ /* 0x000ee80000100800 */
[----:B--2---:R0:W-:Y:S02]  /*196b0*/  STS.U16 [R15+0x5300], R9 ;  /* 0x005300090f007388 */ /* 0x0041e40000000400 */
[----:B0-----:R-:W-:-:S05]  /*196c0*/  @!P4 IMAD.MOV.U32 R9, RZ, RZ, R20 ;  /* 0x000000ffff09c224 */ /* 0x001fca00078e0014 */
        /* <DEDUP_REMOVED lines=8> */
[----:B------:R0:W-:Y:S04]  /*19750*/  STL [R1+0x30], R13 ;  /* 0x0000300d01007387 */ /* 0x0001e80000100800 */
[----:B------:R1:W-:Y:S04]  /*19760*/  STS.U16 [R15+0x6200], R24 ;  /* 0x006200180f007388 */ /* 0x0003e80000000400 */
[----:B0-----:R-:W3:Y:S04]  /*19770*/  LDL.LU R13, [R1+0x188] ;  /* 0x00018800010d7983 */ /* 0x001ee80000300800 */
[----:B------:R-:W3:Y:S04]  /*19780*/  LDL R20, [R1+0x5f8] ;  /* 0x0005f80001147983 */ /* 0x000ee80000100800 */
[----:B-1----:R-:W3:Y:S04]  /*19790*/  LDL.LU R24, [R1+0x18c] ;  /* 0x00018c0001187983 */ /* 0x002ee80000300800 */
[----:B--2---:R0:W-:Y:S04]  /*197a0*/  STL [R1+0x2c], R0 ;  /* 0x00002c0001007387 */ /* 0x0041e80000100800 */
[----:B0-----:R-:W2:Y:S04]  /*197b0*/  LDL.LU R0, [R1+0x12c8] ;  /* 0x0012c80001007983 */ /* 0x001ea80000300800 */
[----:B------:R-:W2:Y:S04]  /*197c0*/  LDL.LU R8, [R1+0x174] ;  /* 0x0001740001087983 */ /* 0x000ea80000300800 */
[----:B------:R-:W3:Y:S01]  /*197d0*/  LDL R9, [R1+0x674] ;  /* 0x0006740001097983 */ /* 0x000ee20000100800 */
[----:B------:R-:W-:-:S03]  /*197e0*/  PRMT R11, RZ, 0x7610, R11 ;  /* 0x00007610ff0b7816 */ /* 0x000fc6000000000b */
[----:B--2---:R3:W-:Y:S02]  /*197f0*/  STS.U16 [R15+0x6300], R8 ;  /* 0x006300080f007388 */ /* 0x0047e40000000400 */
[----:B---3--:R-:W-:Y:S02]  /*19800*/  @!P4 IMAD.MOV.U32 R8, RZ, RZ, R6 ;  /* 0x000000ffff08c224 */ /* 0x008fe400078e0006 */
[----:B------:R-:W2:Y:S04]  /*19810*/  LDL R6, [R1+0x5f0] ;  /* 0x0005f00001067983 */ /* 0x000ea80000100800 */
[----:B------:R0:W3:Y:S04]  /*19820*/  @!P4 LDG.E.U16 R11, [R8.64] ;  /* 0x00000008080bc981 */ /* 0x0000e8000c1e1500 */
[----:B0-----:R-:W2:Y:S04]  /*19830*/  LDL.LU R8, [R1+0x178] ;  /* 0x0001780001087983 */ /* 0x001ea80000300800 */
[----:B------:R-:W3:Y:S01]  /*19840*/  LDL R9, [R1+0x66c] ;  /* 0x00066c0001097983 */ /* 0x000ee20000100800 */
[----:B------:R-:W-:-:S03]  /*19850*/  PRMT R0, RZ, 0x7610, R0 ;  /* 0x00007610ff007816 */ /* 0x000fc60000000000 */
[----:B--2---:R0:W-:Y:S02]  /*19860*/  STS.U16 [R15+0x7200], R8 ;  /* 0x007200080f007388 */ /* 0x0041e40000000400 */
[----:B0-----:R-:W-:-:S05]  /*19870*/  @!P0 IMAD.MOV.U32 R8, RZ, RZ, R10 ;  /* 0x000000ffff088224 */ /* 0x001fca00078e000a */
[----:B---3--:R-:W2:Y:S04]  /*19880*/  @!P0 LDG.E.U16 R0, [R8.64] ;  /* 0x0000000808008981 */ /* 0x008ea8000c1e1500 */
[----:B------:R0:W-:Y:S04]  /*19890*/  STL [R1+0x28], R11 ;  /* 0x0000280b01007387 */ /* 0x0001e80000100800 */
[----:B0-----:R-:W3:Y:S04]  /*198a0*/  LDL.LU R11, [R1+0x194] ;  /* 0x00019400010b7983 */ /* 0x001ee80000300800 */
[----:B------:R-:W3:Y:S04]  /*198b0*/  LDL.LU R10, [R1+0x198] ;  /* 0x00019800010a7983 */ /* 0x000ee80000300800 */
[----:B--2---:R0:W-:Y:S04]  /*198c0*/  STL [R1+0x24], R0 ;  /* 0x0000240001007387 */ /* 0x0041e80000100800 */
[----:B0-----:R-:W2:Y:S04]  /*198d0*/  LDL.LU R0, [R1+0x12c4] ;  /* 0x0012c40001007983 */ /* 0x001ea80000300800 */
[----:B------:R-:W2:Y:S04]  /*198e0*/  LDL.LU R8, [R1+0x17c] ;  /* 0x00017c0001087983 */ /* 0x000ea80000300800 */
[----:B------:R-:W3:Y:S01]  /*198f0*/  LDL R9, [R1+0x5f4] ;  /* 0x0005f40001097983 */ /* 0x000ee20000100800 */
[----:B------:R-:W-:-:S03]  /*19900*/  PRMT R12, RZ, 0x7610, R12 ;  /* 0x00007610ff0c7816 */ /* 0x000fc6000000000c */
[----:B--2---:R0:W-:Y:S02]  /*19910*/  STS.U16 [R15+0x7300], R8 ;  /* 0x007300080f007388 */ /* 0x0041e40000000400 */
[----:B0-----:R-:W-:Y:S01]  /*19920*/  @!P4 IMAD.MOV.U32 R8, RZ, RZ, R20 ;  /* 0x000000ffff08c224 */ /* 0x001fe200078e0014 */
[----:B------:R-:W-:Y:S01]  /*19930*/  PRMT R4, RZ, 0x7610, R4 ;  /* 0x00007610ff047816 */ /* 0x000fe20000000004 */
[----:B------:R-:W2:Y:S04]  /*19940*/  LDL R20, [R1+0x56c] ;  /* 0x00056c0001147983 */ /* 0x000ea80000100800 */
[----:B---3--:R0:W3:Y:S04]  /*19950*/  @!P4 LDG.E.U16 R12, [R8.64] ;  /* 0x00000008080cc981 */ /* 0x0080e8000c1e1500 */
[----:B0-----:R-:W2:Y:S01]  /*19960*/  LDL R9, [R1+0x5ec] ;  /* 0x0005ec0001097983 */ /* 0x001ea20000100800 */
[----:B------:R-:W-:-:S03]  /*19970*/  @!P0 IMAD.MOV.U32 R8, RZ, RZ, R6 ;  /* 0x000000ffff088224 */ /* 0x000fc600078e0006 */
[----:B----4-:R-:W-:Y:S04]  /*19980*/  STS.U16 [R15+0x8200], R29 ;  /* 0x0082001d0f007388 */ /* 0x010fe80000000400 */
[----:B---3--:R0:W-:Y:S04]  /*19990*/  STL [R1+0x20], R12 ;  /* 0x0000200c01007387 */ /* 0x0081e80000100800 */
[----:B0-----:R-:W3:Y:S04]  /*199a0*/  LDL R12, [R1+0x570] ;  /* 0x00057000010c7983 */ /* 0x001ee80000100800 */
[----:B------:R-:W4:Y:S04]  /*199b0*/  LDL.LU R29, [R1+0x1a4] ;  /* 0x0001a400011d7983 */ /* 0x000f280000300800 */
[----:B--2---:R0:W2:Y:S01]  /*199c0*/  @!P0 LDG.E.U16 R4, [R8.64] ;  /* 0x0000000808048981 */ /* 0x0040a2000c1e1500 */
[----:B------:R-:W-:-:S02]  /*199d0*/  PRMT R28, RZ, 0x7610, R28 ;  /* 0x00007610ff1c7816 */ /* 0x000fc4000000001c */
[----:B------:R-:W-:Y:S01]  /*199e0*/  PRMT R7, RZ, 0x7610, R7 ;  /* 0x00007610ff077816 */ /* 0x000fe20000000007 */
[----:B------:R-:W2:Y:S04]  /*199f0*/  LDL R6, [R1+0x4f4] ;  /* 0x0004f40001067983 */ /* 0x000ea80000100800 */
[----:B0-----:R-:W2:Y:S04]  /*19a00*/  LDL R8, [R1+0x574] ;  /* 0x0005740001087983 */ /* 0x001ea80000100800 */
[----:B------:R-:W2:Y:S02]  /*19a10*/  LDL R9, [R1+0x578] ;  /* 0x0005780001097983 */ /* 0x000ea40000100800 */
[----:B--2---:R-:W-:-:S04]  /*19a20*/  @!P4 LOP3.LUT R9, R9, R8, RZ, 0x3c, !PT ;  /* 0x000000080909c212 */ /* 0x004fc800078e3cff */
[----:B------:R-:W-:-:S04]  /*19a30*/  @!P4 LOP3.LUT R8, R9, R8, RZ, 0x3c, !PT ;  /* 0x000000080908c212 */ /* 0x000fc800078e3cff */
[----:B------:R-:W-:-:S05]  /*19a40*/  @!P4 LOP3.LUT R9, R9, R8, RZ, 0x3c, !PT ;  /* 0x000000080909c212 */ /* 0x000fca00078e3cff */
[----:B------:R3:W2:Y:S02]  /*19a50*/  @!P4 LDG.E.U16 R28, [R8.64] ;  /* 0x00000008081cc981 */ /* 0x0006a4000c1e1500 */
[----:B---3--:R-:W-:Y:S02]  /*19a60*/  @!P0 IMAD.MOV.U32 R8, RZ, RZ, R12 ;  /* 0x000000ffff088224 */ /* 0x008fe400078e000c */
[----:B------:R-:W-:-:S05]  /*19a70*/  @!P0 IMAD.MOV.U32 R9, RZ, RZ, R20 ;  /* 0x000000ffff098224 */ /* 0x000fca00078e0014 */
[----:B------:R0:W3:Y:S04]  /*19a80*/  @!P0 LDG.E.U16 R7, [R8.64] ;  /* 0x0000000808078981 */ /* 0x0000e8000c1e1500 */
[----:B------:R1:W-:Y:S04]  /*19a90*/  STL [R1+0x1c], R4 ;  /* 0x00001c0401007387 */ /* 0x0003e80000100800 */
[----:B------:R0:W-:Y:S04]  /*19aa0*/  STS.U16 [R15+0x8300], R13 ;  /* 0x0083000d0f007388 */ /* 0x0001e80000000400 */
[----:B-1----:R-:W4:Y:S04]  /*19ab0*/  LDL R4, [R1+0x4f8] ;  /* 0x0004f80001047983 */ /* 0x002f280000100800 */
[----:B0-----:R-:W4:Y:S04]  /*19ac0*/  LDL.LU R13, [R1+0x1a8] ;  /* 0x0001a800010d7983 */ /* 0x001f280000300800 */
[----:B------:R0:W-:Y:S01]  /*19ad0*/  STS.U16 [R15+0x9200], R24 ;  /* 0x009200180f007388 */ /* 0x0001e20000000400 */
[----:B------:R-:W-:-:S03]  /*19ae0*/  @!P4 IMAD.MOV.U32 R9, RZ, RZ, R6 ;  /* 0x000000ffff09c224 */ /* 0x000fc600078e0006 */
[----:B------:R-:W-:Y:S04]  /*19af0*/  STS.U16 [R15+0x9300], R11 ;  /* 0x0093000b0f007388 */ /* 0x000fe80000000400 */
[----:B--2---:R1:W-:Y:S04]  /*19b00*/  STL [R1+0x18], R28 ;  /* 0x0000181c01007387 */ /* 0x0043e80000100800 */
[----:B0-----:R-:W2:Y:S04]  /*19b10*/  LDL R24, [R1+0x4f0] ;  /* 0x0004f00001187983 */ /* 0x001ea80000100800 */
[----:B------:R-:W2:Y:S04]  /*19b20*/  LDL R20, [R1+0x474] ;  /* 0x0004740001147983 */ /* 0x000ea80000100800 */
[----:B-1----:R-:W2:Y:S04]  /*19b30*/  LDL R28, [R1+0x4ec] ;  /* 0x0004ec00011c7983 */ /* 0x002ea80000100800 */
[----:B---3--:R0:W-:Y:S04]  /*19b40*/  STL [R1+0x14], R7 ;  /* 0x0000140701007387 */ /* 0x0081e80000100800 */
[----:B0-----:R-:W3:Y:S04]  /*19b50*/  LDL R7, [R1+0x478] ;  /* 0x0004780001077983 */ /* 0x001ee80000100800 */
[----:B------:R-:W3:Y:S04]  /*19b60*/  LDL.LU R12, [R1+0x1ac] ;  /* 0x0001ac00010c7983 */ /* 0x000ee80000300800 */
[----:B------:R-:W3:Y:S04]  /*19b70*/  LDL R11, [R1+0x46c] ;  /* 0x00046c00010b7983 */ /* 0x000ee80000100800 */
[----:B------:R-:W3:Y:S01]  /*19b80*/  LDL R6, [R1+0x470] ;  /* 0x0004700001067983 */ /* 0x000ee20000100800 */
[----:B------:R-:W-:Y:S01]  /*19b90*/  PRMT R3, RZ, 0x7610, R3 ;  /* 0x00007610ff037816 */ /* 0x000fe20000000003 */
[----:B----4-:R-:W-:Y:S01]  /*19ba0*/  @!P4 IMAD.MOV.U32 R8, RZ, RZ, R4 ;  /* 0x000000ffff08c224 */ /* 0x010fe200078e0004 */
[----:B------:R-:W-:Y:S01]  /*19bb0*/  PRMT R14, RZ, 0x7610, R14 ;  /* 0x00007610ff0e7816 */ /* 0x000fe2000000000e */
[----:B------:R-:W4:Y:S04]  /*19bc0*/  LDL R4, [R1+0x3f4] ;  /* 0x0003f40001047983 */ /* 0x000f280000100800 */
[----:B------:R2:W4:Y:S01]  /*19bd0*/  @!P4 LDG.E.U16 R3, [R8.64] ;  /* 0x000000080803c981 */ /* 0x000522000c1e1500 */
[----:B------:R-:W-:-:S02]  /*19be0*/  PRMT R2, RZ, 0x7610, R2 ;  /* 0x00007610ff027816 */ /* 0x000fc40000000002 */
[----:B------:R-:W-:Y:S01]  /*19bf0*/  PRMT R5, RZ, 0x7610, R5 ;  /* 0x00007610ff057816 */ /* 0x000fe20000000005 */
[----:B--2---:R-:W-:Y:S02]  /*19c00*/  @!P0 IMAD.MOV.U32 R8, RZ, RZ, R24 ;  /* 0x000000ffff088224 */ /* 0x004fe400078e0018 */
[----:B------:R-:W-:-:S05]  /*19c10*/  @!P0 IMAD.MOV.U32 R9, RZ, RZ, R28 ;  /* 0x000000ffff098224 */ /* 0x000fca00078e001c */
[----:B------:R3:W2:Y:S02]  /*19c20*/  @!P0 LDG.E.U16 R14, [R8.64] ;  /* 0x00000008080e8981 */ /* 0x0006a4000c1e1500 */
[----:B---3--:R-:W-:Y:S02]  /*19c30*/  @!P4 IMAD.MOV.U32 R8, RZ, RZ, R7 ;  /* 0x000000ffff08c224 */ /* 0x008fe400078e0007 */
[----:B------:R-:W-:-:S05]  /*19c40*/  @!P4 IMAD.MOV.U32 R9, RZ, RZ, R20 ;  /* 0x000000ffff09c224 */ /* 0x000fca00078e0014 */
[----:B------:R0:W3:Y:S02]  /*19c50*/  @!P4 LDG.E.U16 R2, [R8.64] ;  /* 0x000000080802c981 */ /* 0x0000e4000c1e1500 */
[----:B0-----:R-:W-:Y:S02]  /*19c60*/  @!P0 IMAD.MOV.U32 R8, RZ, RZ, R6 ;  /* 0x000000ffff088224 */ /* 0x001fe400078e0006 */
[----:B------:R-:W-:-:S05]  /*19c70*/  @!P0 IMAD.MOV.U32 R9, RZ, RZ, R11 ;  /* 0x000000ffff098224 */ /* 0x000fca00078e000b */
[----:B------:R-:W3:Y:S04]  /*19c80*/  @!P0 LDG.E.U16 R5, [R8.64] ;  /* 0x0000000808058981 */ /* 0x000ee8000c1e1500 */
[----:B----4-:R0:W-:Y:S04]  /*19c90*/  STL [R1+0x10], R3 ;  /* 0x0000100301007387 */ /* 0x0101e80000100800 */
[----:B------:R1:W-:Y:S04]  /*19ca0*/  STS.U16 [R15+0xa200], R10 ;  /* 0x00a2000a0f007388 */ /* 0x0003e80000000400 */
[----:B------:R4:W-:Y:S04]  /*19cb0*/  STS.U16 [R15+0xa300], R0 ;  /* 0x00a300000f007388 */ /* 0x0009e80000000400 */
[----:B0-----:R-:W3:Y:S04]  /*19cc0*/  LDL R3, [R1+0x3f8] ;  /* 0x0003f80001037983 */ /* 0x001ee80000100800 */
[----:B-1----:R-:W3:Y:S04]  /*19cd0*/  LDL.LU R10, [R1+0x1b4] ;  /* 0x0001b400010a7983 */ /* 0x002ee80000300800 */
[----:B----4-:R-:W4:Y:S04]  /*19ce0*/  LDL.LU R0, [R1+0x12c0] ;  /* 0x0012c00001007983 */ /* 0x010f280000300800 */
[----:B--2---:R0:W-:Y:S04]  /*19cf0*/  STL [R1+0xc], R14 ;  /* 0x00000c0e01007387 */ /* 0x0041e80000100800 */
[----:B0-----:R-:W2:Y:S04]  /*19d00*/  LDL.LU R14, [R1+0x1b8] ;  /* 0x0001b800010e7983 */ /* 0x001ea80000300800 */
[----:B------:R-:W2:Y:S04]  /*19d10*/  LDL R7, [R1+0x3ec] ;  /* 0x0003ec0001077983 */ /* 0x000ea80000100800 */
[----:B---3--:R0:W-:Y:S04]  /*19d20*/  STL [R1+0x8], R2 ;  /* 0x0000080201007387 */ /* 0x0081e80000100800 */
[----:B0-----:R-:W3:Y:S04]  /*19d30*/  LDL R2, [R1+0x3f0] ;  /* 0x0003f00001027983 */ /* 0x001ee80000100800 */
[----:B------:R-:W3:Y:S04]  /*19d40*/  LDL.LU R11, [R1+0x1bc] ;  /* 0x0001bc00010b7983 */ /* 0x000ee80000300800 */
[----:B------:R-:W3:Y:S04]  /*19d50*/  LDL R6, [R1+0x374] ;  /* 0x0003740001067983 */ /* 0x000ee80000100800 */
[----:B------:R0:W-:Y:S04]  /*19d60*/  STL [R1+0x4], R5 ;  /* 0x0000040501007387 */ /* 0x0001e80000100800 */
[----:B0-----:R-:W3:Y:S01]  /*19d70*/  LDL R5, [R1+0x378] ;  /* 0x0003780001057983 */ /* 0x001ee20000100800 */
[----:B------:R-:W-:-:S02]  /*19d80*/  @!P4 IMAD.MOV.U32 R8, RZ, RZ, R3 ;  /* 0x000000ffff08c224 */ /* 0x000fc400078e0003 */
[----:B------:R-:W-:Y:S01]  /*19d90*/  @!P4 IMAD.MOV.U32 R9, RZ, RZ, R4 ;  /* 0x000000ffff09c224 */ /* 0x000fe200078e0004 */
[----:B------:R-:W-:Y:S02]  /*19da0*/  PRMT R26, RZ, 0x7610, R26 ;  /* 0x00007610ff1a7816 */ /* 0x000fe4000000001a */
[----:B------:R-:W-:Y:S01]  /*19db0*/  PRMT R18, RZ, 0x7610, R18 ;  /* 0x00007610ff127816 */ /* 0x000fe20000000012 */
[----:B------:R-:W-:Y:S01]  /*19dc0*/  STS.U16 [R15+0xb200], R29 ;  /* 0x00b2001d0f007388 */ /* 0x000fe20000000400 */
[----:B----4-:R-:W-:-:S03]  /*19dd0*/  PRMT R0, RZ, 0x7610, R0 ;  /* 0x00007610ff007816 */ /* 0x010fc60000000000 */
[----:B------:R-:W4:Y:S04]  /*19de0*/  LDL R3, [R1+0x370] ;  /* 0x0003700001037983 */ /* 0x000f280000100800 */
[----:B------:R2:W4:Y:S02]  /*19df0*/  @!P4 LDG.E.U16 R0, [R8.64] ;  /* 0x000000080800c981 */ /* 0x000524000c1e1500 */
[----:B--2---:R-:W-:Y:S02]  /*19e00*/  @!P0 IMAD.MOV.U32 R9, RZ, RZ, R7 ;  /* 0x000000ffff098224 */ /* 0x004fe400078e0007 */
[----:B---3--:R-:W-:-:S05]  /*19e10*/  @!P0 IMAD.MOV.U32 R8, RZ, RZ, R2 ;  /* 0x000000ffff088224 */ /* 0x008fca00078e0002 */
[----:B------:R0:W2:Y:S02]  /*19e20*/  @!P0 LDG.E.U16 R26, [R8.64] ;  /* 0x00000008081a8981 */ /* 0x0000a4000c1e1500 */
[----:B0-----:R-:W-:Y:S02]  /*19e30*/  @!P4 IMAD.MOV.U32 R9, RZ, RZ, R6 ;  /* 0x000000ffff09c224 */ /* 0x001fe400078e0006 */
[----:B------:R-:W-:-:S05]  /*19e40*/  @!P4 IMAD.MOV.U32 R8, RZ, RZ, R5 ;  /* 0x000000ffff08c224 */ /* 0x000fca00078e0005 */
[----:B------:R-:W3:Y:S04]  /*19e50*/  @!P4 LDG.E.U16 R18, [R8.64] ;  /* 0x000000080812c981 */ /* 0x000ee8000c1e1500 */
[----:B------:R0:W-:Y:S04]  /*19e60*/  STS.U16 [R15+0xb300], R13 ;  /* 0x00b3000d0f007388 */ /* 0x0001e80000000400 */
[----:B0-----:R-:W3:Y:S04]  /*19e70*/  LDL.LU R13, [R1+0x1c4] ;  /* 0x0001c400010d7983 */ /* 0x001ee80000300800 */
[----:B----4-:R-:W-:Y:S04]  /*19e80*/  STL [R1+0x1244], R0 ;  /* 0x0012440001007387 */ /* 0x010fe80000100800 */
[----:B------:R-:W4:Y:S04]  /*19e90*/  LDL R4, [R1+0x36c] ;  /* 0x00036c0001047983 */ /* 0x000f280000100800 */
[----:B------:R0:W-:Y:S04]  /*19ea0*/  STS.U16 [R15+0xc200], R12 ;  /* 0x00c2000c0f007388 */ /* 0x0001e80000000400 */
[----:B0-----:R-:W4:Y:S04]  /*19eb0*/  LDL.LU R12, [R1+0x1c8] ;  /* 0x0001c800010c7983 */ /* 0x001f280000300800 */
[----:B------:R-:W4:Y:S04]  /*19ec0*/  LDL R2, [R1+0x2f4] ;  /* 0x0002f40001027983 */ /* 0x000f280000100800 */
[----:B------:R-:W4:Y:S04]  /*19ed0*/  LDL R0, [R1+0x2f8] ;  /* 0x0002f80001007983 */ /* 0x000f280000100800 */
[----:B--2---:R-:W-:Y:S04]  /*19ee0*/  STL [R1+0x1248], R26 ;  /* 0x0012481a01007387 */ /* 0x004fe80000100800 */
[----:B------:R-:W2:Y:S04]  /*19ef0*/  LDL.LU R20, [R1+0x1d0] ;  /* 0x0001d00001147983 */ /* 0x000ea80000300800 */
[----:B------:R-:W2:Y:S04]  /*19f00*/  LDL R5, [R1+0x2f0] ;  /* 0x0002f00001057983 */ /* 0x000ea80000100800 */
[----:B---3--:R-:W-:Y:S04]  /*19f10*/  STL [R1+0x124c], R18 ;  /* 0x00124c1201007387 */ /* 0x008fe80000100800 */
[----:B------:R-:W3:Y:S01]  /*19f20*/  LDL R6, [R1+0x2ec] ;  /* 0x0002ec0001067983 */ /* 0x000ee20000100800 */
[----:B------:R-:W-:Y:S01]  /*19f30*/  PRMT R16, RZ, 0x7610, R16 ;  /* 0x00007610ff107816 */ /* 0x000fe20000000010 */
[----:B------:R-:W-:-:S02]  /*19f40*/  @!P0 IMAD.MOV.U32 R8, RZ, RZ, R3 ;  /* 0x000000ffff088224 */ /* 0x000fc400078e0003 */
[----:B------:R-:W-:Y:S04]  /*19f50*/  STS.U16 [R15+0xc300], R10 ;  /* 0x00c3000a0f007388 */ /* 0x000fe80000000400 */
[----:B------:R0:W-:Y:S04]  /*19f60*/  STS.U16 [R15+0xd200], R14 ;  /* 0x00d2000e0f007388 */ /* 0x0001e80000000400 */
[----:B------:R1:W-:Y:S04]  /*19f70*/  STS.U16 [R15+0xd300], R11 ;  /* 0x00d3000b0f007388 */ /* 0x0003e80000000400 */
[----:B------:R-:W3:Y:S01]  /*19f80*/  LDL R3, [R1+0x264] ;  /* 0x0002640001037983 */ /* 0x000ee20000100800 */
[----:B----4-:R-:W-:-:S03]  /*19f90*/  @!P0 IMAD.MOV.U32 R9, RZ, RZ, R4 ;  /* 0x000000ffff098224 */ /* 0x010fc600078e0004 */
[----:B------:R-:W4:Y:S04]  /*19fa0*/  LDL R4, [R1+0x260] ;  /* 0x0002600001047983 */ /* 0x000f280000100800 */
[----:B------:R1:W4:Y:S04]  /*19fb0*/  @!P0 LDG.E.U16 R16, [R8.64] ;  /* 0x0000000808108981 */ /* 0x000328000c1e1500 */
[----:B0-----:R-:W4:Y:S01]  /*19fc0*/  LDL.LU R14, [R1+0x1cc] ;  /* 0x0001cc00010e7983 */ /* 0x001f220000300800 */
[----:B-1----:R-:W-:Y:S01]  /*19fd0*/  PRMT R8, RZ, 0x7610, R8 ;  /* 0x00007610ff087816 */ /* 0x002fe20000000008 */
[----:B------:R-:W-:-:S02]  /*19fe0*/  @!P4 IMAD.MOV.U32 R11, RZ, RZ, R2 ;  /* 0x000000ffff0bc224 */ /* 0x000fc400078e0002 */
[----:B------:R-:W-:Y:S01]  /*19ff0*/  @!P4 IMAD.MOV.U32 R10, RZ, RZ, R0 ;  /* 0x000000ffff0ac224 */ /* 0x000fe200078e0000 */
[----:B------:R-:W-:-:S04]  /*1a000*/  PRMT R9, RZ, 0x7610, R9 ;  /* 0x00007610ff097816 */ /* 0x000fc80000000009 */
[----:B------:R2:W4:Y:S02]  /*1a010*/  @!P4 LDG.E.U16 R8, [R10.64] ;  /* 0x000000080a08c981 */ /* 0x000524000c1e1500 */
[----:B--2---:R-:W-:Y:S02]  /*1a020*/  @!P0 IMAD.MOV.U32 R10, RZ, RZ, R5 ;  /* 0x000000ffff0a8224 */ /* 0x004fe400078e0005 */
[----:B---3--:R-:W-:-:S05]  /*1a030*/  @!P0 IMAD.MOV.U32 R11, RZ, RZ, R6 ;  /* 0x000000ffff0b8224 */ /* 0x008fca00078e0006 */
[----:B------:R0:W2:Y:S04]  /*1a040*/  @!P0 LDG.E.U16 R9, [R10.64] ;  /* 0x000000080a098981 */ /* 0x0000a8000c1e1500 */
[----:B------:R-:W-:Y:S04]  /*1a050*/  STS.U16 [R15+0xe200], R13 ;  /* 0x00e2000d0f007388 */ /* 0x000fe80000000400 */
[----:B------:R1:W-:Y:S01]  /*1a060*/  STS.U16 [R15+0xe300], R12 ;  /* 0x00e3000c0f007388 */ /* 0x0003e20000000400 */
[----:B0-----:R-:W-:-:S03]  /*1a070*/  PRMT R10, RZ, 0x7610, R10 ;  /* 0x00007610ff0a7816 */ /* 0x001fc6000000000a */
[----:B----4-:R-:W-:Y:S04]  /*1a080*/  STL [R1+0x1250], R16 ;  /* 0x0012501001007387 */ /* 0x010fe80000100800 */
[----:B------:R-:W3:Y:S04]  /*1a090*/  LDL R2, [R1+0x258] ;  /* 0x0002580001027983 */ /* 0x000ee80000100800 */
[----:B------:R-:W4:Y:S01]  /*1a0a0*/  LDL R0, [R1+0x25c] ;  /* 0x00025c0001007983 */ /* 0x000f220000100800 */
[----:B-1----:R-:W-:Y:S02]  /*1a0b0*/  @!P4 IMAD.MOV.U32 R12, RZ, RZ, R3 ;  /* 0x000000ffff0cc224 */ /* 0x002fe400078e0003 */
[----:B------:R-:W-:-:S05]  /*1a0c0*/  @!P4 IMAD.MOV.U32 R13, RZ, RZ, R4 ;  /* 0x000000ffff0dc224 */ /* 0x000fca00078e0004 */
[----:B------:R3:W4:Y:S04]  /*1a0d0*/  @!P4 LDG.E.U16 R10, [R12.64] ;  /* 0x000000080c0ac981 */ /* 0x000728000c1e1500 */
[----:B------:R0:W-:Y:S04]  /*1a0e0*/  STL [R1+0x1254], R8 ;  /* 0x0012540801007387 */ /* 0x0001e80000100800 */
[----:B------:R-:W4:Y:S04]  /*1a0f0*/  LDL.LU R24, [R1+0x1f4] ;  /* 0x0001f40001187983 */ /* 0x000f280000300800 */
[----:B--2---:R-:W-:Y:S04]  /*1a100*/  STL [R1+0x1258], R9 ;  /* 0x0012580901007387 */ /* 0x004fe80000100800 */
[----:B0-----:R-:W2:Y:S04]  /*1a110*/  LDL R8, [R1+0xb00] ;  /* 0x000b000001087983 */ /* 0x001ea80000100800 */
[----:B------:R-:W2:Y:S01]  /*1a120*/  LDL R6, [R1+0xb0c] ;  /* 0x000b0c0001067983 */ /* 0x000ea20000100800 */
[----:B------:R-:W-:-:S03]  /*1a130*/  PRMT R11, RZ, 0x7610, R11 ;  /* 0x00007610ff0b7816 */ /* 0x000fc6000000000b */
[----:B------:R0:W-:Y:S04]  /*1a140*/  STS.U16 [R15+0xf200], R20 ;  /* 0x00f200140f007388 */ /* 0x0001e80000000400 */
[----:B------:R2:W-:Y:S04]  /*1a150*/  STS.U16 [R15+0xf300], R14 ;  /* 0x00f3000e0f007388 */ /* 0x0005e80000000400 */
[----:B------:R-:W2:Y:S01]  /*1a160*/  LDL.LU R29, [R1+0x1f0] ;  /* 0x0001f000011d7983 */ /* 0x000ea20000300800 */
[----:B---3--:R-:W-:Y:S02]  /*1a170*/  @!P0 IMAD.MOV.U32 R13, RZ, RZ, R2 ;  /* 0x000000ffff0d8224 */ /* 0x008fe400078e0002 */
[----:B----4-:R-:W-:-:S05]  /*1a180*/  @!P0 IMAD.MOV.U32 R12, RZ, RZ, R0 ;  /* 0x000000ffff0c8224 */ /* 0x010fca00078e0000 */
[----:B------:R1:W3:Y:S04]  /*1a190*/  @!P0 LDG.E.U16 R11, [R12.64] ;  /* 0x000000080c0b8981 */ /* 0x0002e8000c1e1500 */
[----:B------:R-:W-:Y:S04]  /*1a1a0*/  STL [R1+0x125c], R10 ;  /* 0x00125c0a01007387 */ /* 0x000fe80000100800 */
[----:B------:R-:W4:Y:S01]  /*1a1b0*/  LDL R3, [R1+0xb08] ;  /* 0x000b080001037983 */ /* 0x000f220000100800 */
[----:B-1----:R-:W-:-:S03]  /*1a1c0*/  PRMT R12, RZ, 0x7610, R12 ;  /* 0x00007610ff0c7816 */ /* 0x002fc6000000000c */
[----:B0-----:R-:W0:Y:S04]  /*1a1d0*/  S2R R20, SR_TID.X ;  /* 0x0000000000147919 */ /* 0x001e280000002100 */
[----:B------:R-:W4:Y:S04]  /*1a1e0*/  LDL R2, [R1+0xb14] ;  /* 0x000b140001027983 */ /* 0x000f280000100800 */
[----:B------:R-:W4:Y:S01]  /*1a1f0*/  LDL.LU R7, [R1+0x1ec] ;  /* 0x0001ec0001077983 */ /* 0x000f220000300800 */
[----:B--2---:R-:W-:Y:S02]  /*1a200*/  @!P4 IMAD.MOV.U32 R15, RZ, RZ, R8 ;  /* 0x000000ffff0fc224 */ /* 0x004fe400078e0008 */
[----:B------:R-:W-:-:S05]  /*1a210*/  @!P4 IMAD.MOV.U32 R14, RZ, RZ, R6 ;  /* 0x000000ffff0ec224 */ /* 0x000fca00078e0006 */
[----:B------:R4:W2:Y:S01]  /*1a220*/  @!P4 LDG.E.U16 R12, [R14.64] ;  /* 0x000000080e0cc981 */ /* 0x0008a2000c1e1500 */
[----:B0-----:R-:W-:-:S03]  /*1a230*/  LOP3.LUT R0, R20, 0x7f, RZ, 0xc0, !PT ;  /* 0x0000007f14007812 */ /* 0x001fc600078ec0ff */
[----:B---3--:R-:W-:Y:S04]  /*1a240*/  STL [R1+0x1260], R11 ;  /* 0x0012600b01007387 */ /* 0x008fe80000100800 */
[----:B------:R-:W3:Y:S04]  /*1a250*/  LDL.LU R4, [R1+0x1e8] ;  /* 0x0001e80001047983 */ /* 0x000ee80000300800 */
[----:B------:R0:W-:Y:S04]  /*1a260*/  STL [R1+0x12b8], R0 ;  /* 0x0012b80001007387 */ /* 0x0001e80000100800 */
[----:B------:R-:W3:Y:S04]  /*1a270*/  LDL R9, [R1+0x964] ;  /* 0x0009640001097983 */ /* 0x000ee80000100800 */
[----:B------:R-:W3:Y:S01]  /*1a280*/  LDL R8, [R1+0x968] ;  /* 0x0009680001087983 */ /* 0x000ee20000100800 */
[----:B----4-:R-:W-:-:S03]  /*1a290*/  @!P0 IMAD.MOV.U32 R15, RZ, RZ, R3 ;  /* 0x000000ffff0f8224 */ /* 0x010fc600078e0003 */
[----:B--2---:R-:W-:Y:S04]  /*1a2a0*/  STL [R1+0x1264], R12 ;  /* 0x0012640c01007387 */ /* 0x004fe80000100800 */
[----:B------:R-:W2:Y:S04]  /*1a2b0*/  LDL.LU R28, [R1+0x1e4] ;  /* 0x0001e400011c7983 */ /* 0x000ea80000300800 */
[----:B------:R-:W4:Y:S04]  /*1a2c0*/  LDL R6, [R1+0x95c] ;  /* 0x00095c0001067983 */ /* 0x000f280000100800 */
[----:B------:R-:W2:Y:S01]  /*1a2d0*/  LDL R3, [R1+0x960] ;  /* 0x0009600001037983 */ /* 0x000ea20000100800 */
[----:B------:R-:W-:Y:S01]  /*1a2e0*/  PRMT R13, RZ, 0x7610, R13 ;  /* 0x00007610ff0d7816 */ /* 0x000fe2000000000d */
[----:B------:R-:W-:Y:S01]  /*1a2f0*/  @!P0 IMAD.MOV.U32 R14, RZ, RZ, R2 ;  /* 0x000000ffff0e8224 */ /* 0x000fe200078e0002 */
[----:B------:R-:W-:-:S02]  /*1a300*/  PRMT R17, RZ, 0x7610, R17 ;  /* 0x00007610ff117816 */ /* 0x000fc40000000011 */
[----:B------:R-:W-:Y:S01]  /*1a310*/  PRMT R19, RZ, 0x7610, R19 ;  /* 0x00007610ff137816 */ /* 0x000fe20000000013 */
[----:B------:R-:W-:Y:S01]  /*1a320*/  IMAD.SHL.U32 R5, R0, 0x2, RZ ;  /* 0x0000000200057824 */ /* 0x000fe200078e00ff */
[----:B------:R3:W2:Y:S04]  /*1a330*/  @!P0 LDG.E.U16 R13, [R14.64] ;  /* 0x000000080e0d8981 */ /* 0x0006a8000c1e1500 */
[----:B------:R-:W2:Y:S04]  /*1a340*/  LDL R2, [R1+0x8e4] ;  /* 0x0008e40001027983 */ /* 0x000ea80000100800 */
[----:B0-----:R-:W2:Y:S01]  /*1a350*/  LDL R0, [R1+0x8e8] ;  /* 0x0008e80001007983 */ /* 0x001ea20000100800 */
[----:B---3--:R-:W-:Y:S01]  /*1a360*/  @!P4 IMAD.MOV.U32 R15, RZ, RZ, R9 ;  /* 0x000000ffff0fc224 */ /* 0x008fe200078e0009 */
[----:B------:R-:W-:-:S02]  /*1a370*/  LOP3.LUT R5, R5, 0x20, RZ, 0x3c, !PT ;  /* 0x0000002005057812 */ /* 0x000fc400078e3cff */
[----:B------:R-:W3:Y:S01]  /*1a380*/  LDL.LU R20, [R1+0x1e0] ;  /* 0x0001e00001147983 */ /* 0x000ee20000300800 */
[----:B------:R-:W-:-:S05]  /*1a390*/  @!P4 IMAD.MOV.U32 R14, RZ, RZ, R8 ;  /* 0x000000ffff0ec224 */ /* 0x000fca00078e0008 */
[----:B------:R4:W3:Y:S02]  /*1a3a0*/  @!P4 LDG.E.U16 R17, [R14.64] ;  /* 0x000000080e11c981 */ /* 0x0008e4000c1e1500 */
[----:B----4-:R-:W-:Y:S02]  /*1a3b0*/  @!P0 IMAD.MOV.U32 R15, RZ, RZ, R6 ;  /* 0x000000ffff0f8224 */ /* 0x010fe400078e0006 */
[----:B--2---:R-:W-:-:S05]  /*1a3c0*/  @!P0 IMAD.MOV.U32 R14, RZ, RZ, R3 ;  /* 0x000000ffff0e8224 */ /* 0x004fca00078e0003 */
[----:B------:R-:W2:Y:S04]  /*1a3d0*/  @!P0 LDG.E.U16 R19, [R14.64] ;  /* 0x000000080e138981 */ /* 0x000ea8000c1e1500 */
[----:B------:R0:W-:Y:S04]  /*1a3e0*/  STS.U16 [R5+0x400], R24 ;  /* 0x0004001805007388 */ /* 0x0001e80000000400 */
[----:B------:R1:W-:Y:S04]  /*1a3f0*/  STS.U16 [R5+0x500], R29 ;  /* 0x0005001d05007388 */ /* 0x0003e80000000400 */
[----:B0-----:R-:W4:Y:S04]  /*1a400*/  LDL.LU R24, [R1+0x1dc] ;  /* 0x0001dc0001187983 */ /* 0x001f280000300800 */
[----:B------:R-:W-:Y:S04]  /*1a410*/  STL [R1+0x1268], R13 ;  /* 0x0012680d01007387 */ /* 0x000fe80000100800 */
[----:B-1----:R-:W4:Y:S04]  /*1a420*/  LDL.LU R29, [R1+0x1d8] ;  /* 0x0001d800011d7983 */ /* 0x002f280000300800 */
[----:B------:R-:W4:Y:S04]  /*1a430*/  LDL R9, [R1+0x8dc] ;  /* 0x0008dc0001097983 */ /* 0x000f280000100800 */
[----:B------:R-:W4:Y:S04]  /*1a440*/  LDL R8, [R1+0x8e0] ;  /* 0x0008e00001087983 */ /* 0x000f280000100800 */
[----:B---3--:R-:W-:Y:S04]  /*1a450*/  STL [R1+0x126c], R17 ;  /* 0x00126c1101007387 */ /* 0x008fe80000100800 */
[----:B------:R0:W-:Y:S04]  /*1a460*/  STS.U16 [R5+0x1400], R7 ;  /* 0x0014000705007388 */ /* 0x0001e80000000400 */
[----:B------:R-:W3:Y:S04]  /*1a470*/  LDL R6, [R1+0x868] ;  /* 0x0008680001067983 */ /* 0x000ee80000100800 */
[----:B0-----:R-:W3:Y:S04]  /*1a480*/  LDL R7, [R1+0x864] ;  /* 0x0008640001077983 */ /* 0x001ee80000100800 */
[----:B------:R0:W-:Y:S04]  /*1a490*/  STS.U16 [R5+0x1500], R4 ;  /* 0x0015000405007388 */ /* 0x0001e80000000400 */
[----:B--2---:R-:W-:Y:S04]  /*1a4a0*/  STL [R1+0x1270], R19 ;  /* 0x0012701301007387 */ /* 0x004fe80000100800 */
[----:B0-----:R-:W2:Y:S04]  /*1a4b0*/  LDL R4, [R1+0x85c] ;  /* 0x00085c0001047983 */ /* 0x001ea80000100800 */
[----:B------:R-:W2:Y:S01]  /*1a4c0*/  LDL R3, [R1+0x860] ;  /* 0x0008600001037983 */ /* 0x000ea20000100800 */
[----:B------:R-:W-:-:S02]  /*1a4d0*/  @!P4 IMAD.MOV.U32 R14, RZ, RZ, R0 ;  /* 0x000000ffff0ec224 */ /* 0x000fc400078e0000 */
[----:B------:R-:W-:Y:S01]  /*1a4e0*/  @!P4 IMAD.MOV.U32 R15, RZ, RZ, R2 ;  /* 0x000000ffff0fc224 */ /* 0x000fe200078e0002 */
[----:B------:R-:W2:Y:S01]  /*1a4f0*/  LDL R0, [R1+0x7e8] ;  /* 0x0007e80001007983 */ /* 0x000ea20000100800 */
[----:B------:R-:W-:-:S03]  /*1a500*/  PRMT R21, RZ, 0x7610, R21 ;  /* 0x00007610ff157816 */ /* 0x000fc60000000015 */
[----:B------:R-:W2:Y:S01]  /*1a510*/  LDL R2, [R1+0x7e4] ;  /* 0x0007e40001027983 */ /* 0x000ea20000100800 */
[----:B------:R-:W-:-:S03]  /*1a520*/  PRMT R22, RZ, 0x7610, R22 ;  /* 0x00007610ff167816 */ /* 0x000fc60000000016 */
[----:B------:R4:W2:Y:S01]  /*1a530*/  @!P4 LDG.E.U16 R21, [R14.64] ;  /* 0x000000080e15c981 */ /* 0x0008a2000c1e1500 */
[----:B------:R-:W-:Y:S01]  /*1a540*/  PRMT R23, RZ, 0x7610, R23 ;  /* 0x00007610ff177816 */ /* 0x000fe20000000017 */
[----:B----4-:R-:W-:Y:S02]  /*1a550*/  @!P0 IMAD.MOV.U32 R14, RZ, RZ, R8 ;  /* 0x000000ffff0e8224 */ /* 0x010fe400078e0008 */
[----:B------:R-:W-:-:S05]  /*1a560*/  @!P0 IMAD.MOV.U32 R15, RZ, RZ, R9 ;  /* 0x000000ffff0f8224 */ /* 0x000fca00078e0009 */
[----:B------:R3:W4:Y:S01]  /*1a570*/  @!P0 LDG.E.U16 R22, [R14.64] ;  /* 0x000000080e168981 */ /* 0x000722000c1e1500 */
[----:B------:R-:W-:Y:S01]  /*1a580*/  PRMT R25, RZ, 0x7610, R25 ;  /* 0x00007610ff197816 */ /* 0x000fe20000000019 */
[----:B---3--:R-:W-:Y:S02]  /*1a590*/  @!P4 IMAD.MOV.U32 R14, RZ, RZ, R6 ;  /* 0x000000ffff0ec224 */ /* 0x008fe400078e0006 */
[----:B------:R-:W-:-:S05]  /*1a5a0*/  @!P4 IMAD.MOV.U32 R15, RZ, RZ, R7 ;  /* 0x000000ffff0fc224 */ /* 0x000fca00078e0007 */
[----:B------:R2:W3:Y:S02]  /*1a5b0*/  @!P4 LDG.E.U16 R23, [R14.64] ;  /* 0x000000080e17c981 */ /* 0x0004e4000c1e1500 */
[----:B--2---:R-:W-:Y:S02]  /*1a5c0*/  @!P0 IMAD.MOV.U32 R15, RZ, RZ, R4 ;  /* 0x000000ffff0f8224 */ /* 0x004fe400078e0004 */
[----:B------:R-:W-:-:S05]  /*1a5d0*/  @!P0 IMAD.MOV.U32 R14, RZ, RZ, R3 ;  /* 0x000000ffff0e8224 */ /* 0x000fca00078e0003 */
[----:B------:R0:W2:Y:S01]  /*1a5e0*/  @!P0 LDG.E.U16 R25, [R14.64] ;  /* 0x000000080e198981 */ /* 0x0000a2000c1e1500 */
[----:B------:R-:W-:Y:S01]  /*1a5f0*/  PRMT R27, RZ, 0x7610, R27 ;  /* 0x00007610ff1b7816 */ /* 0x000fe2000000001b */
[----:B0-----:R-:W-:Y:S02]  /*1a600*/  @!P4 IMAD.MOV.U32 R14, RZ, RZ, R0 ;  /* 0x000000ffff0ec224 */ /* 0x001fe400078e0000 */
[----:B------:R-:W-:-:S05]  /*1a610*/  @!P4 IMAD.MOV.U32 R15, RZ, RZ, R2 ;  /* 0x000000ffff0fc224 */ /* 0x000fca00078e0002 */
[----:B------:R-:W2:Y:S04]  /*1a620*/  @!P4 LDG.E.U16 R27, [R14.64] ;  /* 0x000000080e1bc981 */ /* 0x000ea8000c1e1500 */
[----:B------:R-:W-:Y:S04]  /*1a630*/  STL [R1+0x1274], R21 ;  /* 0x0012741501007387 */ /* 0x000fe80000100800 */
[----:B----4-:R-:W-:Y:S04]  /*1a640*/  STL [R1+0x1278], R22 ;  /* 0x0012781601007387 */ /* 0x010fe80000100800 */
[----:B---3--:R-:W-:Y:S04]  /*1a650*/  STL [R1+0x127c], R23 ;  /* 0x00127c1701007387 */ /* 0x008fe80000100800 */
[----:B--2---:R-:W-:Y:S04]  /*1a660*/  STL [R1+0x1280], R25 ;  /* 0x0012801901007387 */ /* 0x004fe80000100800 */
[----:B------:R-:W2:Y:S04]  /*1a670*/  LDL.LU R12, [R1+0x1d4] ;  /* 0x0001d400010c7983 */ /* 0x000ea80000300800 */
[----:B------:R-:W3:Y:S04]  /*1a680*/  LDL.LU R0, [R1+0x1c0] ;  /* 0x0001c00001007983 */ /* 0x000ee80000300800 */
        /* <DEDUP_REMOVED lines=8> */
[----:B------:R0:W-:Y:S04]  /*1a710*/  STS.U16 [R5+0x2400], R28 ;  /* 0x0024001c05007388 */ /* 0x0001e80000000400 */
[----:B------:R-:W4:Y:S04]  /*1a720*/  LDL.LU R3, [R1+0x12c] ;  /* 0x00012c0001037983 */ /* 0x000f280000300800 */
[----:B0-----:R-:W4:Y:S04]  /*1a730*/  LDL.LU R28, [R1+0x120] ;  /* 0x00012000011c7983 */ /* 0x001f280000300800 */
[----:B------:R-:W4:Y:S04]  /*1a740*/  LDL.LU R4, [R1+0x110] ;  /* 0x0001100001047983 */ /* 0x000f280000300800 */
[----:B------:R-:W4:Y:S04]  /*1a750*/  LDL.LU R6, [R1+0x100] ;  /* 0x0001000001067983 */ /* 0x000f280000300800 */
[----:B------:R0:W-:Y:S04]  /*1a760*/  STS.U16 [R5+0x2500], R20 ;  /* 0x0025001405007388 */ /* 0x0001e80000000400 */
[----:B------:R-:W4:Y:S04]  /*1a770*/  LDL.LU R7, [R1+0xec] ;  /* 0x0000ec0001077983 */ /* 0x000f280000300800 */
[----:B------:R1:W-:Y:S04]  /*1a780*/  STS.U16 [R5+0x3400], R24 ;  /* 0x0034001805007388 */ /* 0x0003e80000000400 */
[----:B0-----:R-:W4:Y:S04]  /*1a790*/  LDL.LU R20, [R1+0xe8] ;  /* 0x0000e80001147983 */ /* 0x001f280000300800 */
[----:B------:R0:W-:Y:S04]  /*1a7a0*/  STS.U16 [R5+0x3500], R29 ;  /* 0x0035001d05007388 */ /* 0x0001e80000000400 */
[----:B-1----:R-:W4:Y:S04]  /*1a7b0*/  LDL.LU R24, [R1+0xe4] ;  /* 0x0000e40001187983 */ /* 0x002f280000300800 */
[----:B0-----:R-:W4:Y:S04]  /*1a7c0*/  LDL.LU R29, [R1+0xe0] ;  /* 0x0000e000011d7983 */ /* 0x001f280000300800 */
        /* <DEDUP_REMOVED lines=23> */
[----:B--2---:R-:W-:Y:S04]  /*1a940*/  STS.U16 [R5+0x4400], R12 ;  /* 0x0044000c05007388 */ /* 0x004fe80000000400 */
[----:B---3--:R0:W-:Y:S04]  /*1a950*/  STS.U16 [R5+0x4500], R0 ;  /* 0x0045000005007388 */ /* 0x0081e80000000400 */
[----:B0-----:R-:W2:Y:S04]  /*1a960*/  LDL.LU R0, [R1+0xd8] ;  /* 0x0000d80001007983 */ /* 0x001ea80000300800 */
[----:B----4-:R-:W-:Y:S04]  /*1a970*/  STS.U16 [R5+0x5400], R11 ;  /* 0x0054000b05007388 */ /* 0x010fe80000000400 */
[----:B------:R-:W-:Y:S04]  /*1a980*/  STS.U16 [R5+0x5500], R10 ;  /* 0x0055000a05007388 */ /* 0x000fe80000000400 */
[----:B------:R-:W-:Y:S04]  /*1a990*/  STS.U16 [R5+0x6400], R9 ;  /* 0x0064000905007388 */ /* 0x000fe80000000400 */
[----:B------:R-:W-:Y:S04]  /*1a9a0*/  STS.U16 [R5+0x6500], R8 ;  /* 0x0065000805007388 */ /* 0x000fe80000000400 */
[----:B------:R-:W-:Y:S04]  /*1a9b0*/  STS.U16 [R5+0x7400], R16 ;  /* 0x0074001005007388 */ /* 0x000fe80000000400 */
[----:B------:R-:W-:Y:S04]  /*1a9c0*/  STS.U16 [R5+0x7500], R18 ;  /* 0x0075001205007388 */ /* 0x000fe80000000400 */
[----:B------:R-:W-:Y:S04]  /*1a9d0*/  STS.U16 [R5+0x8400], R26 ;  /* 0x0084001a05007388 */ /* 0x000fe80000000400 */
[----:B--2---:R0:W-:Y:S04]  /*1a9e0*/  STL [R1+0x12bc], R0 ;  /* 0x0012bc0001007387 */ /* 0x0041e80000100800 */
[----:B0-----:R-:W2:Y:S04]  /*1a9f0*/  LDL.LU R0, [R1+0xdc] ;  /* 0x0000dc0001007983 */ /* 0x001ea80000300800 */
[----:B------:R0:W-:Y:S04]  /*1aa00*/  STS.U16 [R5+0x8500], R2 ;  /* 0x0085000205007388 */ /* 0x0001e80000000400 */
[----:B------:R1:W-:Y:S04]  /*1aa10*/  STS.U16 [R5+0x9400], R3 ;  /* 0x0094000305007388 */ /* 0x0003e80000000400 */
[----:B------:R-:W-:Y:S04]  /*1aa20*/  STS.U16 [R5+0x9500], R28 ;  /* 0x0095001c05007388 */ /* 0x000fe80000000400 */
[----:B0-----:R-:W3:Y:S04]  /*1aa30*/  LDL.LU R2, [R1+0xd4] ;  /* 0x0000d40001027983 */ /* 0x001ee80000300800 */
[----:B------:R0:W-:Y:S04]  /*1aa40*/  STS.U16 [R5+0xa400], R4 ;  /* 0x00a4000405007388 */ /* 0x0001e80000000400 */
[----:B-1----:R-:W4:Y:S04]  /*1aa50*/  LDL.LU R3, [R1+0xd0] ;  /* 0x0000d00001037983 */ /* 0x002f280000300800 */
[----:B------:R1:W-:Y:S04]  /*1aa60*/  STS.U16 [R5+0xa500], R6 ;  /* 0x00a5000605007388 */ /* 0x0003e80000000400 */
[----:B0-----:R-:W3:Y:S04]  /*1aa70*/  LDL.LU R4, [R1+0xcc] ;  /* 0x0000cc0001047983 */ /* 0x001ee80000300800 */
[----:B------:R0:W-:Y:S04]  /*1aa80*/  STS.U16 [R5+0xb400], R7 ;  /* 0x00b4000705007388 */ /* 0x0001e80000000400 */
[----:B-1----:R-:W3:Y:S04]  /*1aa90*/  LDL.LU R6, [R1+0xc8] ;  /* 0x0000c80001067983 */ /* 0x002ee80000300800 */
[----:B------:R1:W-:Y:S04]  /*1aaa0*/  STS.U16 [R5+0xb500], R20 ;  /* 0x00b5001405007388 */ /* 0x0003e80000000400 */
[----:B0-----:R-:W3:Y:S04]  /*1aab0*/  LDL.LU R7, [R1+0xc4] ;  /* 0x0000c40001077983 */ /* 0x001ee80000300800 */
[----:B------:R0:W-:Y:S04]  /*1aac0*/  STS.U16 [R5+0xc400], R24 ;  /* 0x00c4001805007388 */ /* 0x0001e80000000400 */
[----:B-1----:R-:W3:Y:S04]  /*1aad0*/  LDL.LU R20, [R1+0xc0] ;  /* 0x0000c00001147983 */ /* 0x002ee80000300800 */
[----:B------:R1:W-:Y:S04]  /*1aae0*/  STS.U16 [R5+0xc500], R29 ;  /* 0x00c5001d05007388 */ /* 0x0003e80000000400 */
[----:B0-----:R-:W3:Y:S04]  /*1aaf0*/  LDL.LU R24, [R1+0xbc] ;  /* 0x0000bc0001187983 */ /* 0x001ee80000300800 */
[----:B-1----:R-:W3:Y:S04]  /*1ab00*/  LDL.LU R29, [R1+0xac] ;  /* 0x0000ac00011d7983 */ /* 0x002ee80000300800 */
        /* <DEDUP_REMOVED lines=19> */
[----:B--2---:R0:W-:Y:S04]  /*1ac40*/  STS.U16 [R5+0xd400], R0 ;  /* 0x00d4000005007388 */ /* 0x0041e80000000400 */
[----:B0-----:R-:W2:Y:S04]  /*1ac50*/  LDL.LU R0, [R1+0x12bc] ;  /* 0x0012bc0001007983 */ /* 0x001ea80000300800 */
[----:B--2---:R0:W-:Y:S04]  /*1ac60*/  STS.U16 [R5+0xd500], R0 ;  /* 0x00d5000005007388 */ /* 0x0041e80000000400 */
[----:B0-----:R-:W2:Y:S04]  /*1ac70*/  LDL.LU R0, [R1+0x12b8] ;  /* 0x0012b80001007983 */ /* 0x001ea80000300800 */
[----:B---3--:R0:W-:Y:S04]  /*1ac80*/  STS.U16 [R5+0xe400], R2 ;  /* 0x00e4000205007388 */ /* 0x0081e80000000400 */
[----:B----4-:R1:W-:Y:S04]  /*1ac90*/  STS.U16 [R5+0xe500], R3 ;  /* 0x00e5000305007388 */ /* 0x0103e80000000400 */
[----:B------:R3:W-:Y:S04]  /*1aca0*/  STS.U16 [R5+0xf400], R4 ;  /* 0x00f4000405007388 */ /* 0x0007e80000000400 */
[----:B0-----:R-:W4:Y:S04]  /*1acb0*/  LDL.LU R2, [R1+0x12b4] ;  /* 0x0012b40001027983 */ /* 0x001f280000300800 */
[----:B-1----:R-:W4:Y:S04]  /*1acc0*/  LDL.LU R3, [R1+0x12b0] ;  /* 0x0012b00001037983 */ /* 0x002f280000300800 */
[----:B---3--:R-:W3:Y:S04]  /*1acd0*/  LDL.LU R4, [R1+0x12ac] ;  /* 0x0012ac0001047983 */ /* 0x008ee80000300800 */
[----:B------:R0:W-:Y:S04]  /*1ace0*/  STS.U16 [R5+0xf500], R6 ;  /* 0x00f5000605007388 */ /* 0x0001e80000000400 */
[----:B0-----:R-:W3:Y:S04]  /*1acf0*/  LDL.LU R5, [R1+0x12a8] ;  /* 0x0012a80001057983 */ /* 0x001ee80000300800 */
[----:B------:R-:W3:Y:S01]  /*1ad00*/  LDL.LU R6, [R1+0x12a4] ;  /* 0x0012a40001067983 */ /* 0x000ee20000300800 */
[----:B--2---:R-:W-:-:S05]  /*1ad10*/  IMAD.SHL.U32 R0, R0, 0x2, RZ ;  /* 0x0000000200007824 */ /* 0x004fca00078e00ff */
[----:B------:R-:W-:-:S05]  /*1ad20*/  LOP3.LUT R0, R0, 0x30, RZ, 0x3c, !PT ;  /* 0x0000003000007812 */ /* 0x000fca00078e3cff */
[----:B------:R0:W-:Y:S04]  /*1ad30*/  STS.U16 [R0+0x600], R7 ;  /* 0x0006000700007388 */ /* 0x0001e80000000400 */
[----:B------:R1:W-:Y:S04]  /*1ad40*/  STS.U16 [R0+0x700], R20 ;  /* 0x0007001400007388 */ /* 0x0003e80000000400 */
[----:B------:R2:W-:Y:S04]  /*1ad50*/  STS.U16 [R0+0x1600], R24 ;  /* 0x0016001800007388 */ /* 0x0005e80000000400 */
[----:B0-----:R-:W3:Y:S04]  /*1ad60*/  LDL.LU R7, [R1+0x12a0] ;  /* 0x0012a00001077983 */ /* 0x001ee80000300800 */
[----:B-1----:R-:W3:Y:S04]  /*1ad70*/  LDL.LU R20, [R1+0x129c] ;  /* 0x00129c0001147983 */ /* 0x002ee80000300800 */
[----:B--2---:R-:W2:Y:S04]  /*1ad80*/  LDL.LU R24, [R1+0x1298] ;  /* 0x0012980001187983 */ /* 0x004ea80000300800 */
[----:B------:R0:W-:Y:S04]  /*1ad90*/  STS.U16 [R0+0x1700], R29 ;  /* 0x0017001d00007388 */ /* 0x0001e80000000400 */
[----:B------:R1:W-:Y:S04]  /*1ada0*/  STS.U16 [R0+0x2600], R14 ;  /* 0x0026000e00007388 */ /* 0x0003e80000000400 */
[----:B0-----:R-:W2:Y:S04]  /*1adb0*/  LDL.LU R29, [R1+0x1294] ;  /* 0x00129400011d7983 */ /* 0x001ea80000300800 */
[----:B-1----:R-:W2:Y:S04]  /*1adc0*/  LDL.LU R14, [R1+0x54] ;  /* 0x00005400010e7983 */ /* 0x002ea80000300800 */
        /* <DEDUP_REMOVED lines=20> */
[----:B------:R0:W-:Y:S04]  /*1af10*/  STS.U16 [R0+0xb700], R29 ;  /* 0x00b7001d00007388 */ /* 0x0001e80000000400 */
[----:B0-----:R-:W0:Y:S02]  /*1af20*/  S2R R29, SR_TID.X ;  /* 0x00000000001d7919 */ /* 0x001e240000002100 */
[----:B0-----:R-:W-:-:S02]  /*1af30*/  LOP3.LUT R29, R29, 0x7f, RZ, 0xc0, !PT ;  /* 0x0000007f1d1d7812 */ /* 0x001fc400078ec0ff */
[----:B--2---:R0:W-:Y:S04]  /*1af40*/  STL [R1+0x1290], R14 ;  /* 0x0012900e01007387 */ /* 0x0041e80000100800 */
[----:B------:R-:W2:Y:S04]  /*1af50*/  LDL.LU R27, [R1+0x50] ;  /* 0x00005000011b7983 */ /* 0x000ea80000300800 */
[----:B------:R-:W2:Y:S04]  /*1af60*/  LDL.LU R25, [R1+0x4c] ;  /* 0x00004c0001197983 */ /* 0x000ea80000300800 */
[----:B------:R-:W2:Y:S01]  /*1af70*/  LDL.LU R23, [R1+0x48] ;  /* 0x0000480001177983 */ /* 0x000ea20000300800 */
[----:B0-----:R-:W-:-:S03]  /*1af80*/  IMAD.SHL.U32 R14, R29, 0x2, RZ ;  /* 0x000000021d0e7824 */ /* 0x001fc600078e00ff */
[----:B------:R-:W2:Y:S04]  /*1af90*/  LDL.LU R22, [R1+0x44] ;  /* 0x0000440001167983 */ /* 0x000ea80000300800 */
[----:B------:R-:W2:Y:S04]  /*1afa0*/  LDL.LU R21, [R1+0x40] ;  /* 0x0000400001157983 */ /* 0x000ea80000300800 */
[----:B------:R-:W2:Y:S04]  /*1afb0*/  LDL.LU R19, [R1+0x3c] ;  /* 0x00003c0001137983 */ /* 0x000ea80000300800 */
[----:B------:R-:W2:Y:S01]  /*1afc0*/  LDL.LU R17, [R1+0x38] ;  /* 0x0000380001117983 */ /* 0x000ea20000300800 */
[----:B------:R-:W-:-:S03]  /*1afd0*/  LOP3.LUT R14, R14, 0x30, RZ, 0x3c, !PT ;  /* 0x000000300e0e7812 */ /* 0x000fc600078e3cff */
[----:B------:R-:W2:Y:S04]  /*1afe0*/  LDL.LU R13, [R1+0x34] ;  /* 0x00003400010d7983 */ /* 0x000ea80000300800 */
        /* <DEDUP_REMOVED lines=8> */
[----:B------:R-:W-:Y:S04]  /*1b070*/  STS.U16 [R14+0xc600], R24 ;  /* 0x00c600180e007388 */ /* 0x000fe80000000400 */
[----:B------:R-:W2:Y:S04]  /*1b080*/  LDL.LU R0, [R1+0x10] ;  /* 0x0000100001007983 */ /* 0x000ea80000300800 */
[----:B---3--:R-:W-:Y:S04]  /*1b090*/  STS.U16 [R14+0xc700], R20 ;  /* 0x00c700140e007388 */ /* 0x008fe80000000400 */
[----:B------:R-:W3:Y:S04]  /*1b0a0*/  LDL.LU R15, [R1+0x4] ;  /* 0x00000400010f7983 */ /* 0x000ee80000300800 */
[----:B------:R-:W-:Y:S04]  /*1b0b0*/  STS.U16 [R14+0xd600], R7 ;  /* 0x00d600070e007388 */ /* 0x000fe80000000400 */
[----:B------:R-:W-:Y:S04]  /*1b0c0*/  STL [R1+0x1174], R24 ;  /* 0x0011741801007387 */ /* 0x000fe80000100800 */
[----:B------:R-:W-:Y:S04]  /*1b0d0*/  STS.U16 [R14+0xd700], R6 ;  /* 0x00d700060e007388 */ /* 0x000fe80000000400 */
[----:B------:R-:W-:Y:S04]  /*1b0e0*/  STL [R1+0x1178], R24 ;  /* 0x0011781801007387 */ /* 0x000fe80000100800 */
[----:B------:R-:W-:Y:S04]  /*1b0f0*/  STS.U16 [R14+0xe600], R5 ;  /* 0x00e600050e007388 */ /* 0x000fe80000000400 */
[----:B------:R-:W-:Y:S04]  /*1b100*/  STL [R1+0x117c], R24 ;  /* 0x00117c1801007387 */ /* 0x000fe80000100800 */
[----:B------:R-:W-:Y:S04]  /*1b110*/  STS.U16 [R14+0xe700], R4 ;  /* 0x00e700040e007388 */ /* 0x000fe80000000400 */
[----:B------:R-:W-:Y:S04]  /*1b120*/  STL [R1+0x1188], R24 ;  /* 0x0011881801007387 */ /* 0x000fe80000100800 */
[----:B----4-:R0:W-:Y:S04]  /*1b130*/  STS.U16 [R14+0xf600], R3 ;  /* 0x00f600030e007388 */ /* 0x0101e80000000400 */
[----:B------:R1:W-:Y:S04]  /*1b140*/  STS.U16 [R14+0xf700], R2 ;  /* 0x00f700020e007388 */ /* 0x0003e80000000400 */
[----:B0-----:R-:W2:Y:S04]  /*1b150*/  LDL.LU R3, [R1+0x8] ;  /* 0x0000080001037983 */ /* 0x001ea80000300800 */
[----:B-1----:R-:W2:Y:S04]  /*1b160*/  LDL.LU R14, [R1+0x1290] ;  /* 0x00129000010e7983 */ /* 0x002ea80000300800 */
[----:B------:R-:W0:Y:S04]  /*1b170*/  S2R R29, SR_TID.X ;  /* 0x00000000001d7919 */ /* 0x000e280000002100 */
[----:B------:R-:W3:Y:S01]  /*1b180*/  LDL.LU R2, [R1+0xc] ;  /* 0x00000c0001027983 */ /* 0x000ee20000300800 */
[----:B0-----:R-:W-:-:S05]  /*1b190*/  LOP3.LUT R29, R29, 0x7f, RZ, 0xc0, !PT ;  /* 0x0000007f1d1d7812 */ /* 0x001fca00078ec0ff */
[----:B------:R-:W-:-:S05]  /*1b1a0*/  IMAD.SHL.U32 R28, R29, 0x2, RZ ;  /* 0x000000021d1c7824 */ /* 0x000fca00078e00ff */
[----:B------:R-:W-:-:S05]  /*1b1b0*/  LOP3.LUT R28, R28, 0x40, RZ, 0x3c, !PT ;  /* 0x000000401c1c7812 */ /* 0x000fca00078e3cff */
[----:B--2---:R0:W-:Y:S04]  /*1b1c0*/  STS.U16 [R28+0x800], R14 ;  /* 0x0008000e1c007388 */ /* 0x0041e80000000400 */
[----:B0-----:R-:W2:Y:S04]  /*1b1d0*/  LDL.LU R14, [R1+0x128c] ;  /* 0x00128c00010e7983 */ /* 0x001ea80000300800 */
[----:B--2---:R0:W-:Y:S04]  /*1b1e0*/  STS.U16 [R28+0x900], R14 ;  /* 0x0009000e1c007388 */ /* 0x0041e80000000400 */
[----:B------:R1:W-:Y:S04]  /*1b1f0*/  STS.U16 [R28+0x1800], R27 ;  /* 0x0018001b1c007388 */ /* 0x0003e80000000400 */
[----:B------:R2:W-:Y:S04]  /*1b200*/  STS.U16 [R28+0x1900], R25 ;  /* 0x001900191c007388 */ /* 0x0005e80000000400 */
[----:B0-----:R-:W4:Y:S04]  /*1b210*/  LDL.LU R14, [R1+0x1288] ;  /* 0x00128800010e7983 */ /* 0x001f280000300800 */
[----:B-1----:R-:W4:Y:S04]  /*1b220*/  LDL.LU R27, [R1+0x1284] ;  /* 0x00128400011b7983 */ /* 0x002f280000300800 */
[----:B--2---:R-:W2:Y:S04]  /*1b230*/  LDL.LU R25, [R1+0x1280] ;  /* 0x0012800001197983 */ /* 0x004ea80000300800 */
[----:B------:R0:W-:Y:S04]  /*1b240*/  STS.U16 [R28+0x2800], R23 ;  /* 0x002800171c007388 */ /* 0x0001e80000000400 */
[----:B------:R1:W-:Y:S04]  /*1b250*/  STS.U16 [R28+0x2900], R22 ;  /* 0x002900161c007388 */ /* 0x0003e80000000400 */
[----:B------:R3:W-:Y:S04]  /*1b260*/  STS.U16 [R28+0x3800], R21 ;  /* 0x003800151c007388 */ /* 0x0007e80000000400 */
[----:B0-----:R-:W2:Y:S04]  /*1b270*/  LDL.LU R23, [R1+0x127c] ;  /* 0x00127c0001177983 */ /* 0x001ea80000300800 */
[----:B-1----:R-:W2:Y:S04]  /*1b280*/  LDL.LU R22, [R1+0x1278] ;  /* 0x0012780001167983 */ /* 0x002ea80000300800 */
[----:B---3--:R-:W3:Y:S04]  /*1b290*/  LDL.LU R21, [R1+0x1274] ;  /* 0x0012740001157983 */ /* 0x008ee80000300800 */
[----:B------:R0:W-:Y:S04]  /*1b2a0*/  STS.U16 [R28+0x3900], R19 ;  /* 0x003900131c007388 */ /* 0x0001e80000000400 */
[----:B------:R1:W-:Y:S04]  /*1b2b0*/  STS.U16 [R28+0x4800], R17 ;  /* 0x004800111c007388 */ /* 0x0003e80000000400 */
[----:B------:R1:W-:Y:S04]  /*1b2c0*/  STS.U16 [R28+0x4900], R13 ;  /* 0x0049000d1c007388 */ /* 0x0003e80000000400 */
[----:B0-----:R-:W2:Y:S04]  /*1b2d0*/  LDL.LU R19, [R1+0x1270] ;  /* 0x0012700001137983 */ /* 0x001ea80000300800 */
[----:B-1----:R-:W2:Y:S04]  /*1b2e0*/  LDL.LU R17, [R1+0x126c] ;  /* 0x00126c0001117983 */ /* 0x002ea80000300800 */
[----:B------:R-:W2:Y:S04]  /*1b2f0*/  LDL.LU R13, [R1+0x1268] ;  /* 0x00126800010d7983 */ /* 0x000ea80000300800 */
        /* <DEDUP_REMOVED lines=18> */
[----:B------:R-:W-:Y:S04]  /*1b420*/  STS.U16 [R28+0x9900], R2 ;  /* 0x009900021c007388 */ /* 0x000fe80000000400 */
[----:B------:R-:W-:Y:S04]  /*1b430*/  STS.U16 [R28+0xa800], R3 ;  /* 0x00a800031c007388 */ /* 0x000fe80000000400 */
[----:B------:R-:W-:Y:S04]  /*1b440*/  STS.U16 [R28+0xa900], R15 ;  /* 0x00a9000f1c007388 */ /* 0x000fe80000000400 */
[----:B--2---:R0:W-:Y:S04]  /*1b450*/  STS.U16 [R28+0xb800], R0 ;  /* 0x00b800001c007388 */ /* 0x0041e80000000400 */
[----:B0-----:R-:W2:Y:S04]  /*1b460*/  LDL.LU R0, [R1+0x1240] ;  /* 0x0012400001007983 */ /* 0x001ea80000300800 */
[----:B------:R-:W3:Y:S04]  /*1b470*/  LDL R3, [R1+0x954] ;  /* 0x0009540001037983 */ /* 0x000ee80000100800 */
[----:B------:R-:W3:Y:S01]  /*1b480*/  LDL R2, [R1+0x958] ;  /* 0x0009580001027983 */ /* 0x000ee20000100800 */
[----:B------:R-:W-:-:S03]  /*1b490*/  IMAD.SHL.U32 R15, R29, 0x2, RZ ;  /* 0x000000021d0f7824 */ /* 0x000fc600078e00ff */
[----:B------:R-:W-:Y:S01]  /*1b4a0*/  STS.U16 [R28+0xb900], R26 ;  /* 0x00b9001a1c007388 */ /* 0x000fe20000000400 */
[----:B--2---:R-:W-:-:S03]  /*1b4b0*/  PRMT R0, RZ, 0x7610, R0 ;  /* 0x00007610ff007816 */ /* 0x004fc60000000000 */
[----:B------:R-:W2:Y:S04]  /*1b4c0*/  LDL.LU R29, [R1+0xb28] ;  /* 0x000b2800011d7983 */ /* 0x000ea80000300800 */
[----:B---3--:R-:W3:Y:S01]  /*1b4d0*/  @!P4 LDG.E.U16 R0, [R2.64] ;  /* 0x000000080200c981 */ /* 0x008ee2000c1e1500 */
[----:B------:R-:W-:-:S03]  /*1b4e0*/  LOP3.LUT R15, R15, 0x50, RZ, 0x3c, !PT ;  /* 0x000000500f0f7812 */ /* 0x000fc600078e3cff */
        /* <DEDUP_REMOVED lines=8> */
[----:B------:R-:W-:Y:S04]  /*1b570*/  STS.U16 [R15+0xa00], R17 ;  /* 0x000a00110f007388 */ /* 0x000fe80000000400 */
[----:B------:R-:W-:Y:S04]  /*1b580*/  STS.U16 [R15+0xb00], R19 ;  /* 0x000b00130f007388 */ /* 0x000fe80000000400 */
[----:B------:R-:W-:Y:S04]  /*1b590*/  STS.U16 [R15+0x1a00], R21 ;  /* 0x001a00150f007388 */ /* 0x000fe80000000400 */
[----:B------:R-:W-:Y:S04]  /*1b5a0*/  STS.U16 [R15+0x1b00], R22 ;  /* 0x001b00160f007388 */ /* 0x000fe80000000400 */
[----:B------:R-:W-:Y:S04]  /*1b5b0*/  STS.U16 [R15+0x2a00], R23 ;  /* 0x002a00170f007388 */ /* 0x000fe80000000400 */
[----:B------:R-:W-:Y:S04]  /*1b5c0*/  STS.U16 [R15+0x2b00], R25 ;  /* 0x002b00190f007388 */ /* 0x000fe80000000400 */
[----:B0-----:R-:W2:Y:S04]  /*1b5d0*/  LDL.LU R28, [R1+0xb38] ;  /* 0x000b3800011c7983 */ /* 0x001ea80000300800 */
[----:B----4-:R0:W-:Y:S04]  /*1b5e0*/  STS.U16 [R15+0x3a00], R27 ;  /* 0x003a001b0f007388 */ /* 0x0101e80000000400 */
[----:B0-----:R-:W4:Y:S04]  /*1b5f0*/  LDL.LU R15, [R1+0x123c] ;  /* 0x00123c00010f7983 */ /* 0x001f280000300800 */
[----:B---3--:R0:W-:Y:S04]  /*1b600*/  STL [R1+0x108], R0 ;  /* 0x0001080001007387 */ /* 0x0081e80000100800 */
[----:B0-----:R-:W3:Y:S04]  /*1b610*/  LDL.LU R0, [R1+0x1238] ;  /* 0x0012380001007983 */ /* 0x001ee80000300800 */
[----:B------:R-:W2:Y:S04]  /*1b620*/  LDL R2, [R1+0x94c] ;  /* 0x00094c0001027983 */ /* 0x000ea80000100800 */
[----:B------:R-:W2:Y:S01]  /*1b630*/  LDL R3, [R1+0x950] ;  /* 0x0009500001037983 */ /* 0x000ea20000100800 */
[----:B----4-:R-:W-:-:S02]  /*1b640*/  PRMT R15, RZ, 0x7610, R15 ;  /* 0x00007610ff0f7816 */ /* 0x010fc4000000000f */
[----:B--2---:R-:W-:-:S04]  /*1b650*/  @!P0 LOP3.LUT R3, R3, R2, RZ, 0x3c, !PT ;  /* 0x0000000203038212 */ /* 0x004fc800078e3cff */
[----:B------:R-:W-:-:S04]  /*1b660*/  @!P0 LOP3.LUT R2, R3, R2, RZ, 0x3c, !PT ;  /* 0x0000000203028212 */ /* 0x000fc800078e3cff */
[----:B------:R-:W-:-:S05]  /*1b670*/  @!P0 LOP3.LUT R3, R3, R2, RZ, 0x3c, !PT ;  /* 0x0000000203038212 */ /* 0x000fca00078e3cff */
[----:B------:R-:W2:Y:S04]  /*1b680*/  @!P0 LDG.E.U16 R15, [R2.64] ;  /* 0x00000008020f8981 */ /* 0x000ea8000c1e1500 */
[----:B--2---:R0:W-:Y:S04]  /*1b690*/  STL [R1+0x104], R15 ;  /* 0x0001040f01007387 */ /* 0x0041e80000100800 */
[----:B0-----:R-:W2:Y:S04]  /*1b6a0*/  LDL.LU R15, [R1+0x1234] ;  /* 0x00123400010f7983 */ /* 0x001ea80000300800 */
[----:B------:R-:W4:Y:S04]  /*1b6b0*/  LDL R2, [R1+0x944] ;  /* 0x0009440001027983 */ /* 0x000f280000100800 */
[----:B------:R-:W4:Y:S01]  /*1b6c0*/  LDL R3, [R1+0x948] ;  /* 0x0009480001037983 */ /* 0x000f220000100800 */
[----:B---3--:R-:W-:-:S02]  /*1b6d0*/  PRMT R0, RZ, 0x7610, R0 ;  /* 0x00007610ff007816 */ /* 0x008fc40000000000 */
[----:B----4-:R-:W-:-:S04]  /*1b6e0*/  @!P4 LOP3.LUT R3, R3, R2, RZ, 0x3c, !PT ;  /* 0x000000020303c212 */ /* 0x010fc800078e3cff */
[----:B------:R-:W-:-:S04]  /*1b6f0*/  @!P4 LOP3.LUT R2, R3, R2, RZ, 0x3c, !PT ;  /* 0x000000020302c212 */ /* 0x000fc800078e3cff */
[----:B------:R-:W-:-:S05]  /*1b700*/  @!P4 LOP3.LUT R3, R3, R2, RZ, 0x3c, !PT ;  /* 0x000000020303c212 */ /* 0x000fca00078e3cff */
[----:B------:R-:W3:Y:S04]  /*1b710*/  @!P4 LDG.E.U16 R0, [R2.64] ;  /* 0x000000080200c981 */ /* 0x000ee8000c1e1500 */
[----:B---3--:R0:W-:Y:S04]  /*1b720*/  STL [R1+0x100], R0 ;  /* 0x0001000001007387 */ /* 0x0081e80000100800 */
[----:B0-----:R-:W3:Y:S04]  /*1b730*/  LDL.LU R0, [R1+0x1230] ;  /* 0x0012300001007983 */ /* 0x001ee80000300800 */
[----:B------:R-:W4:Y:S04]  /*1b740*/  LDL R2, [R1+0x93c] ;  /* 0x00093c0001027983 */ /* 0x000f280000100800 */
[----:B------:R-:W4:Y:S01]  /*1b750*/  LDL R3, [R1+0x940] ;  /* 0x0009400001037983 */ /* 0x000f220000100800 */
[----:B--2---:R-:W-:-:S02]  /*1b760*/  PRMT R15, RZ, 0x7610, R15 ;  /* 0x00007610ff0f7816 */ /* 0x004fc4000000000f */
[----:B----4-:R-:W-:-:S04]  /*1b770*/  @!P0 LOP3.LUT R3, R3, R2, RZ, 0x3c, !PT ;  /* 0x0000000203038212 */ /* 0x010fc800078e3cff */
        /* <DEDUP_REMOVED lines=31> */
[----:B0-----:R-:W3:Y:S01]  /*1b970*/  LDL.LU R0, [R1+0x1220] ;  /* 0x0012200001007983 */ /* 0x001ee20000300800 */
[----:B------:R-:W4:Y:S02]  /*1b980*/  LDL R2, [R1+0x8bc] ;  /* 0x0008bc0001027983 */ /* 0x000f240000100800 */
[----:B------:R-:W4:Y:S01]  /*1b990*/  LDL R3, [R1+0x8c0] ;  /* 0x0008c00001037983 */ /* 0x000f220000100800 */
[----:B--2---:R-:W-:-:S02]  /*1b9a0*/  PRMT R15, RZ, 0x7610, R15 ;  /* 0x00007610ff0f7816 */ /* 0x004fc4000000000f */
[----:B----4-:R-:W-:-:S04]  /*1b9b0*/  @!P0 LOP3.LUT R3, R3, R2, RZ, 0x3c, !PT ;  /* 0x0000000203038212 */ /* 0x010fc800078e3cff */
[----:B------:R-:W-:-:S04]  /*1b9c0*/  @!P0 LOP3.LUT R2, R3, R2, RZ, 0x3c, !PT ;  /* 0x0000000203028212 */ /* 0x000fc800078e3cff */
[----:B------:R-:W-:-:S05]  /*1b9d0*/  @!P0 LOP3.LUT R3, R3, R2, RZ, 0x3c, !PT ;  /* 0x0000000203038212 */ /* 0x000fca00078e3cff */
[----:B------:R-:W2:Y:S04]  /*1b9e0*/  @!P0 LDG.E.U16 R15, [R2.64] ;  /* 0x00000008020f8981 */ /* 0x000ea8000c1e1500 */
[----:B--2---:R0:W-:Y:S04]  /*1b9f0*/  STL [R1+0xec], R15 ;  /* 0x0000ec0f01007387 */ /* 0x0041e80000100800 */
[----:B0-----:R-:W2:Y:S01]  /*1ba00*/  LDL.LU R15, [R1+0x121c] ;  /* 0x00121c00010f7983 */ /* 0x001ea20000300800 */
[----:B------:R-:W4:Y:S02]  /*1ba10*/  LDL R2, [R1+0x854] ;  /* 0x0008540001027983 */ /* 0x000f240000100800 */
        /* <DEDUP_REMOVED lines=244> */
[----:B------:R-:W-:-:S02]  /*1c960*/  PRMT R9, RZ, 0x7610, R9 ;  /* 0x00007610ff097816 */ /* 0x000fc40000000009 */
[----:B----4-:R-:W-:-:S04]  /*1c970*/  @!P4 LOP3.LUT R3, R3, R2, RZ, 0x3c, !PT ;  /* 0x000000020303c212 */ /* 0x010fc800078e3cff */
[----:B------:R-:W-:-:S04]  /*1c980*/  @!P4 LOP3.LUT R2, R3, R2, RZ, 0x3c, !PT ;  /* 0x000000020302c212 */ /* 0x000fc800078e3cff */
[----:B------:R-:W-:-:S05]  /*1c990*/  @!P4 LOP3.LUT R3, R3, R2, RZ, 0x3c, !PT ;  /* 0x000000020303c212 */ /* 0x000fca00078e3cff */
[----:B------:R0:W4:Y:S04]  /*1c9a0*/  @!P4 LDG.E.U16 R9, [R2.64] ;  /* 0x000000080209c981 */ /* 0x000128000c1e1500 */
[----:B0-----:R-:W2:Y:S04]  /*1c9b0*/  LDL R2, [R1+0x5dc] ;  /* 0x0005dc0001027983 */ /* 0x001ea80000100800 */
[----:B------:R-:W2:Y:S01]  /*1c9c0*/  LDL R3, [R1+0x5e0] ;  /* 0x0005e00001037983 */ /* 0x000ea20000100800 */
[----:B---3--:R-:W-:Y:S02]  /*1c9d0*/  PRMT R0, RZ, 0x7610, R0 ;  /* 0x00007610ff007816 */ /* 0x008fe40000000000 */
[----:B--2---:R-:W-:-:S04]  /*1c9e0*/  @!P0 LOP3.LUT R3, R3, R2, RZ, 0x3c, !PT ;  /* 0x0000000203038212 */ /* 0x004fc800078e3cff */
[----:B------:R-:W-:-:S04]  /*1c9f0*/  @!P0 LOP3.LUT R2, R3, R2, RZ, 0x3c, !PT ;  /* 0x0000000203028212 */ /* 0x000fc800078e3cff */
[----:B------:R-:W-:-:S05]  /*1ca00*/  @!P0 LOP3.LUT R3, R3, R2, RZ, 0x3c, !PT ;  /* 0x0000000203038212 */ /* 0x000fca00078e3cff */
[----:B------:R-:W2:Y:S04]  /*1ca10*/  @!P0 LDG.E.U16 R0, [R2.64] ;  /* 0x0000000802008981 */ /* 0x000ea8000c1e1500 */
[----:B----4-:R0:W-:Y:S04]  /*1ca20*/  STL [R1+0x70], R9 ;  /* 0x0000700901007387 */ /* 0x0101e80000100800 */
[----:B0-----:R-:W3:Y:S04]  /*1ca30*/  LDL R9, [R1+0x568] ;  /* 0x0005680001097983 */ /* 0x001ee80000100800 */
[----:B--2---:R0:W-:Y:S04]  /*1ca40*/  STL [R1+0x6c], R0 ;  /* 0x00006c0001007387 */ /* 0x0041e80000100800 */
[----:B0-----:R-:W2:Y:S01]  /*1ca50*/  LDL.LU R0, [R1+0x11ac] ;  /* 0x0011ac0001007983 */ /* 0x001ea20000300800 */
[----:B------:R-:W4:Y:S02]  /*1ca60*/  LDL R2, [R1+0x5d4] ;  /* 0x0005d40001027983 */ /* 0x000f240000100800 */
[----:B------:R-:W4:Y:S01]  /*1ca70*/  LDL R3, [R1+0x5d8] ;  /* 0x0005d80001037983 */ /* 0x000f220000100800 */
[----:B------:R-:W-:-:S02]  /*1ca80*/  PRMT R15, RZ, 0x7610, R15 ;  /* 0x00007610ff0f7816 */ /* 0x000fc4000000000f */
[----:B----4-:R-:W-:-:S04]  /*1ca90*/  @!P4 LOP3.LUT R3, R3, R2, RZ, 0x3c, !PT ;  /* 0x000000020303c212 */ /* 0x010fc800078e3cff */
[----:B------:R-:W-:-:S04]  /*1caa0*/  @!P4 LOP3.LUT R2, R3, R2, RZ, 0x3c, !PT ;  /* 0x000000020302c212 */ /* 0x000fc800078e3cff */
[----:B------:R-:W-:-:S05]  /*1cab0*/  @!P4 LOP3.LUT R3, R3, R2, RZ, 0x3c, !PT ;  /* 0x000000020303c212 */ /* 0x000fca00078e3cff */
[----:B------:R-:W4:Y:S04]  /*1cac0*/  @!P4 LDG.E.U16 R15, [R2.64] ;  /* 0x00000008020fc981 */ /* 0x000f28000c1e1500 */
[----:B----4-:R0:W-:Y:S04]  /*1cad0*/  STL [R1+0x68], R15 ;  /* 0x0000680f01007387 */ /* 0x0101e80000100800 */
[----:B0-----:R-:W4:Y:S01]  /*1cae0*/  LDL.LU R15, [R1+0x11a8] ;  /* 0x0011a800010f7983 */ /* 0x001f220000300800 */
[----:B------:R-:W3:Y:S02]  /*1caf0*/  LDL R2, [R1+0x5cc] ;  /* 0x0005cc0001027983 */ /* 0x000ee40000100800 */
[----:B------:R-:W3:Y:S01]  /*1cb00*/  LDL R3, [R1+0x5d0] ;  /* 0x0005d00001037983 */ /* 0x000ee20000100800 */
[----:B--2---:R-:W-:-:S02]  /*1cb10*/  PRMT R0, RZ, 0x7610, R0 ;  /* 0x00007610ff007816 */ /* 0x004fc40000000000 */
[----:B---3--:R-:W-:-:S04]  /*1cb20*/  @!P0 LOP3.LUT R3, R3, R2, RZ, 0x3c, !PT ;  /* 0x0000000203038212 */ /* 0x008fc800078e3cff */
[----:B------:R-:W-:-:S04]  /*1cb30*/  @!P0 LOP3.LUT R2, R3, R2, RZ, 0x3c, !PT ;  /* 0x0000000203028212 */ /* 0x000fc800078e3cff */
[----:B------:R-:W-:-:S05]  /*1cb40*/  @!P0 LOP3.LUT R3, R3, R2, RZ, 0x3c, !PT ;  /* 0x0000000203038212 */ /* 0x000fca00078e3cff */
[----:B------:R-:W2:Y:S04]  /*1cb50*/  @!P0 LDG.E.U16 R0, [R2.64] ;  /* 0x0000000802008981 */ /* 0x000ea8000c1e1500 */
[----:B--2---:R0:W-:Y:S04]  /*1cb60*/  STL [R1+0x64], R0 ;  /* 0x0000640001007387 */ /* 0x0041e80000100800 */
[----:B0-----:R-:W2:Y:S01]  /*1cb70*/  LDL.LU R0, [R1+0x11a4] ;  /* 0x0011a40001007983 */ /* 0x001ea20000300800 */
[----:B------:R-:W3:Y:S02]  /*1cb80*/  LDL R2, [R1+0x5c4] ;  /* 0x0005c40001027983 */ /* 0x000ee40000100800 */
[----:B------:R-:W3:Y:S01]  /*1cb90*/  LDL R3, [R1+0x5c8] ;  /* 0x0005c80001037983 */ /* 0x000ee20000100800 */
[----:B----4-:R-:W-:-:S02]  /*1cba0*/  PRMT R15, RZ, 0x7610, R15 ;  /* 0x00007610ff0f7816 */ /* 0x010fc4000000000f */
[----:B---3--:R-:W-:-:S04]  /*1cbb0*/  @!P4 LOP3.LUT R3, R3, R2, RZ, 0x3c, !PT ;  /* 0x000000020303c212 */ /* 0x008fc800078e3cff */
[----:B------:R-:W-:-:S04]  /*1cbc0*/  @!P4 LOP3.LUT R2, R3, R2, RZ, 0x3c, !PT ;  /* 0x000000020302c212 */ /* 0x000fc800078e3cff */
[----:B------:R-:W-:-:S05]  /*1cbd0*/  @!P4 LOP3.LUT R3, R3, R2, RZ, 0x3c, !PT ;  /* 0x000000020303c212 */ /* 0x000fca00078e3cff */
[----:B------:R0:W3:Y:S04]  /*1cbe0*/  @!P4 LDG.E.U16 R15, [R2.64] ;  /* 0x00000008020fc981 */ /* 0x0000e8000c1e1500 */
[----:B0-----:R-:W4:Y:S04]  /*1cbf0*/  LDL R2, [R1+0x5bc] ;  /* 0x0005bc0001027983 */ /* 0x001f280000100800 */
[----:B------:R-:W4:Y:S01]  /*1cc00*/  LDL R3, [R1+0x5c0] ;  /* 0x0005c00001037983 */ /* 0x000f220000100800 */
[----:B--2---:R-:W-:Y:S02]  /*1cc10*/  PRMT R0, RZ, 0x7610, R0 ;  /* 0x00007610ff007816 */ /* 0x004fe40000000000 */
[----:B----4-:R-:W-:-:S04]  /*1cc20*/  @!P0 LOP3.LUT R3, R3, R2, RZ, 0x3c, !PT ;  /* 0x0000000203038212 */ /* 0x010fc800078e3cff */
[----:B------:R-:W-:-:S04]  /*1cc30*/  @!P0 LOP3.LUT R2, R3, R2, RZ, 0x3c, !PT ;  /* 0x0000000203028212 */ /* 0x000fc800078e3cff */
[----:B------:R-:W-:-:S05]  /*1cc40*/  @!P0 LOP3.LUT R3, R3, R2, RZ, 0x3c, !PT ;  /* 0x0000000203038212 */ /* 0x000fca00078e3cff */
[----:B------:R-:W2:Y:S04]  /*1cc50*/  @!P0 LDG.E.U16 R0, [R2.64] ;  /* 0x0000000802008981 */ /* 0x000ea8000c1e1500 */
[----:B---3--:R0:W-:Y:S04]  /*1cc60*/  STL [R1+0x60], R15 ;  /* 0x0000600f01007387 */ /* 0x0081e80000100800 */
[----:B0-----:R-:W3:Y:S04]  /*1cc70*/  LDL R15, [R1+0x548] ;  /* 0x00054800010f7983 */ /* 0x001ee80000100800 */
[----:B--2---:R0:W-:Y:S04]  /*1cc80*/  STL [R1+0x5c], R0 ;  /* 0x00005c0001007387 */ /* 0x0041e80000100800 */
[----:B0-----:R-:W2:Y:S01]  /*1cc90*/  LDL.LU R0, [R1+0x11a0] ;  /* 0x0011a00001007983 */ /* 0x001ea20000300800 */
[----:B------:R-:W4:Y:S01]  /*1cca0*/  LDL R3, [R1+0x564] ;  /* 0x0005640001037983 */ /* 0x000f220000100800 */
[----:B------:R-:W-:Y:S01]  /*1ccb0*/  PRMT R14, RZ, 0x7610, R14 ;  /* 0x00007610ff0e7816 */ /* 0x000fe2000000000e */
[----:B------:R-:W-:-:S02]  /*1ccc0*/  @!P4 IMAD.MOV.U32 R2, RZ, RZ, R9 ;  /* 0x000000ffff02c224 */ /* 0x000fc400078e0009 */
[----:B------:R-:W2:Y:S04]  /*1ccd0*/  LDL R9, [R1+0x540] ;  /* 0x0005400001097983 */ /* 0x000ea80000100800 */
[----:B----4-:R-:W4:Y:S04]  /*1cce0*/  @!P4 LDG.E.U16 R14, [R2.64] ;  /* 0x00000008020ec981 */ /* 0x010f28000c1e1500 */
        /* <DEDUP_REMOVED lines=26> */
[----:B------:R-:W2:Y:S01]  /*1ce90*/  @!P0 LDG.E.U16 R0, [R2.64] ;  /* 0x0000000802008981 */ /* 0x000ea2000c1e1500 */
[----:B---3--:R-:W-:-:S03]  /*1cea0*/  PRMT R14, RZ, 0x7610, R14 ;  /* 0x00007610ff0e7816 */ /* 0x008fc6000000000e */
[----:B--2---:R0:W-:Y:S04]  /*1ceb0*/  STL [R1+0x4c], R0 ;  /* 0x00004c0001007387 */ /* 0x0041e80000100800 */
[----:B0-----:R-:W2:Y:S01]  /*1cec0*/  LDL.LU R0, [R1+0x1190] ;  /* 0x0011900001007983 */ /* 0x001ea20000300800 */
[----:B------:R-:W3:Y:S02]  /*1ced0*/  LDL R3, [R1+0x544] ;  /* 0x0005440001037983 */ /* 0x000ee40000100800 */
[----:B------:R-:W-:Y:S01]  /*1cee0*/  @!P4 IMAD.MOV.U32 R2, RZ, RZ, R15 ;  /* 0x000000ffff02c224 */ /* 0x000fe200078e000f */
[----:B------:R-:W-:Y:S01]  /*1cef0*/  PRMT R5, RZ, 0x7610, R5 ;  /* 0x00007610ff057816 */ /* 0x000fe20000000005 */
[----:B------:R-:W4:Y:S04]  /*1cf00*/  LDL R15, [R1+0x4c4] ;  /* 0x0004c400010f7983 */ /* 0x000f280000100800 */
[----:B---3--:R0:W3:Y:S04]  /*1cf10*/  @!P4 LDG.E.U16 R14, [R2.64] ;  /* 0x00000008020ec981 */ /* 0x0080e8000c1e1500 */
[----:B0-----:R-:W4:Y:S01]  /*1cf20*/  LDL R3, [R1+0x53c] ;  /* 0x00053c0001037983 */ /* 0x001f220000100800 */
[----:B------:R-:W-:-:S03]  /*1cf30*/  @!P0 IMAD.MOV.U32 R2, RZ, RZ, R9 ;  /* 0x000000ffff028224 */ /* 0x000fc600078e0009 */
[----:B---3--:R0:W-:Y:S01]  /*1cf40*/  STL [R1+0x48], R14 ;  /* 0x0000480e01007387 */ /* 0x0081e20000100800 */
[----:B--2---:R-:W-:Y:S01]  /*1cf50*/  PRMT R0, RZ, 0x7610, R0 ;  /* 0x00007610ff007816 */ /* 0x004fe20000000000 */
[----:B------:R-:W2:Y:S02]  /*1cf60*/  LDL R9, [R1+0x4bc] ;  /* 0x0004bc0001097983 */ /* 0x000ea40000100800 */
[----:B----4-:R1:W3:Y:S04]  /*1cf70*/  @!P0 LDG.E.U16 R5, [R2.64] ;  /* 0x0000000802058981 */ /* 0x0102e8000c1e1500 */
[----:B0-----:R-:W4:Y:S04]  /*1cf80*/  LDL R14, [R1+0x4c8] ;  /* 0x0004c800010e7983 */ /* 0x001f280000100800 */
[----:B-1----:R-:W2:Y:S04]  /*1cf90*/  LDL R2, [R1+0x4e4] ;  /* 0x0004e40001027983 */ /* 0x002ea80000100800 */
[----:B------:R-:W2:Y:S02]  /*1cfa0*/  LDL R3, [R1+0x4e8] ;  /* 0x0004e80001037983 */ /* 0x000ea40000100800 */
[----:B--2---:R-:W-:-:S04]  /*1cfb0*/  @!P4 LOP3.LUT R3, R3, R2, RZ, 0x3c, !PT ;  /* 0x000000020303c212 */ /* 0x004fc800078e3cff */
[----:B------:R-:W-:-:S04]  /*1cfc0*/  @!P4 LOP3.LUT R2, R3, R2, RZ, 0x3c, !PT ;  /* 0x000000020302c212 */ /* 0x000fc800078e3cff */
[----:B------:R-:W-:-:S05]  /*1cfd0*/  @!P4 LOP3.LUT R3, R3, R2, RZ, 0x3c, !PT ;  /* 0x000000020303c212 */ /* 0x000fca00078e3cff */
[----:B------:R-:W2:Y:S04]  /*1cfe0*/  @!P4 LDG.E.U16 R0, [R2.64] ;  /* 0x000000080200c981 */ /* 0x000ea8000c1e1500 */
[----:B---3--:R0:W-:Y:S04]  /*1cff0*/  STL [R1+0x44], R5 ;  /* 0x0000440501007387 */ /* 0x0081e80000100800 */
[----:B0-----:R-:W3:Y:S04]  /*1d000*/  LDL R5, [R1+0x4c0] ;  /* 0x0004c00001057983 */ /* 0x001ee80000100800 */
[----:B--2---:R0:W-:Y:S04]  /*1d010*/  STL [R1+0x40], R0 ;  /* 0x0000400001007387 */ /* 0x0041e80000100800 */
[----:B0-----:R-:W2:Y:S01]  /*1d020*/  LDL.LU R0, [R1+0x118c] ;  /* 0x00118c0001007983 */ /* 0x001ea20000300800 */
[----:B------:R-:W2:Y:S02]  /*1d030*/  LDL R2, [R1+0x4dc] ;  /* 0x0004dc0001027983 */ /* 0x000ea40000100800 */
[----:B------:R-:W2:Y:S01]  /*1d040*/  LDL R3, [R1+0x4e0] ;  /* 0x0004e00001037983 */ /* 0x000ea20000100800 */
[----:B------:R-:W-:-:S02]  /*1d050*/  PRMT R24, RZ, 0x7610, R24 ;  /* 0x00007610ff187816 */ /* 0x000fc40000000018 */
[----:B--2---:R-:W-:-:S04]  /*1d060*/  @!P0 LOP3.LUT R3, R3, R2, RZ, 0x3c, !PT ;  /* 0x0000000203038212 */ /* 0x004fc800078e3cff */
[----:B------:R-:W-:-:S04]  /*1d070*/  @!P0 LOP3.LUT R2, R3, R2, RZ, 0x3c, !PT ;  /* 0x0000000203028212 */ /* 0x000fc800078e3cff */
[----:B------:R-:W-:-:S05]  /*1d080*/  @!P0 LOP3.LUT R3, R3, R2, RZ, 0x3c, !PT ;  /* 0x0000000203038212 */ /* 0x000fca00078e3cff */
[----:B------:R-:W2:Y:S04]  /*1d090*/  @!P0 LDG.E.U16 R24, [R2.64] ;  /* 0x0000000802188981 */ /* 0x000ea8000c1e1500 */
        /* <DEDUP_REMOVED lines=12> */
[----:B------:R-:W2:Y:S02]  /*1d160*/  LDL R3, [R1+0x4d0] ;  /* 0x0004d00001037983 */ /* 0x000ea40000100800 */
[----:B--2---:R-:W-:-:S02]  /*1d170*/  @!P0 LOP3.LUT R3, R3, R2, RZ, 0x3c, !PT ;  /* 0x0000000203038212 */ /* 0x004fc400078e3cff */
[----:B------:R-:W-:Y:S02]  /*1d180*/  PRMT R0, RZ, 0x7610, R0 ;  /* 0x00007610ff007816 */ /* 0x000fe40000000000 */
[----:B------:R-:W-:-:S04]  /*1d190*/  @!P0 LOP3.LUT R2, R3, R2, RZ, 0x3c, !PT ;  /* 0x0000000203028212 */ /* 0x000fc800078e3cff */
[----:B------:R-:W-:-:S05]  /*1d1a0*/  @!P0 LOP3.LUT R3, R3, R2, RZ, 0x3c, !PT ;  /* 0x0000000203038212 */ /* 0x000fca00078e3cff */
[----:B------:R4:W2:Y:S01]  /*1d1b0*/  @!P0 LDG.E.U16 R0, [R2.64] ;  /* 0x0000000802008981 */ /* 0x0008a2000c1e1500 */
[----:B------:R-:W-:Y:S01]  /*1d1c0*/  PRMT R13, RZ, 0x7610, R13 ;  /* 0x00007610ff0d7816 */ /* 0x000fe2000000000d */
[----:B----4-:R-:W-:Y:S02]  /*1d1d0*/  @!P4 IMAD.MOV.U32 R2, RZ, RZ, R14 ;  /* 0x000000ffff02c224 */ /* 0x010fe400078e000e */
[----:B------:R-:W-:-:S05]  /*1d1e0*/  @!P4 IMAD.MOV.U32 R3, RZ, RZ, R15 ;  /* 0x000000ffff03c224 */ /* 0x000fca00078e000f */
[----:B------:R3:W4:Y:S04]  /*1d1f0*/  @!P4 LDG.E.U16 R13, [R2.64] ;  /* 0x00000008020dc981 */ /* 0x000728000c1e1500 */
[----:B--2---:R0:W-:Y:S04]  /*1d200*/  STL [R1+0x34], R0 ;  /* 0x0000340001007387 */ /* 0x0041e80000100800 */
[----:B0-----:R-:W2:Y:S01]  /*1d210*/  LDL.LU R0, [R1+0x1180] ;  /* 0x0011800001007983 */ /* 0x001ea20000300800 */
[----:B---3--:R-:W-:Y:S02]  /*1d220*/  @!P0 IMAD.MOV.U32 R2, RZ, RZ, R5 ;  /* 0x000000ffff028224 */ /* 0x008fe400078e0005 */
[----:B------:R-:W-:-:S02]  /*1d230*/  @!P0 IMAD.MOV.U32 R3, RZ, RZ, R9 ;  /* 0x000000ffff038224 */ /* 0x000fc400078e0009 */
[----:B------:R-:W3:Y:S01]  /*1d240*/  LDL R15, [R1+0x458] ;  /* 0x00045800010f7983 */ /* 0x000ee20000100800 */
[----:B------:R-:W3:Y:S01]  /*1d250*/  LDL R14, [R1+0x44c] ;  /* 0x00044c00010e7983 */ /* 0x000ee20000100800 */
[----:B----4-:R0:W-:Y:S01]  /*1d260*/  STL [R1+0x30], R13 ;  /* 0x0000300d01007387 */ /* 0x0101e20000100800 */
[----:B------:R-:W-:Y:S02]  /*1d270*/  PRMT R24, RZ, 0x7610, R24 ;  /* 0x00007610ff187816 */ /* 0x000fe40000000018 */
[----:B------:R-:W4:Y:S04]  /*1d280*/  LDL R9, [R1+0x444] ;  /* 0x0004440001097983 */ /* 0x000f280000100800 */
[----:B------:R-:W3:Y:S04]  /*1d290*/  LDL R5, [R1+0x448] ;  /* 0x0004480001057983 */ /* 0x000ee80000100800 */
[----:B0-----:R-:W3:Y:S01]  /*1d2a0*/  LDL R13, [R1+0x450] ;  /* 0x00045000010d7983 */ /* 0x001ee20000100800 */
[----:B--2---:R-:W-:-:S06]  /*1d2b0*/  PRMT R0, RZ, 0x7610, R0 ;  /* 0x00007610ff007816 */ /* 0x004fcc0000000000 */
[----:B------:R0:W2:Y:S04]  /*1d2c0*/  @!P0 LDG.E.U16 R0, [R2.64] ;  /* 0x0000000802008981 */ /* 0x0000a8000c1e1500 */
[----:B0-----:R-:W2:Y:S04]  /*1d2d0*/  LDL R2, [R1+0x464] ;  /* 0x0004640001027983 */ /* 0x001ea80000100800 */
[----:B------:R-:W2:Y:S02]  /*1d2e0*/  LDL R3, [R1+0x468] ;  /* 0x0004680001037983 */ /* 0x000ea40000100800 */
[----:B--2---:R-:W-:-:S04]  /*1d2f0*/  @!P4 LOP3.LUT R3, R3, R2, RZ, 0x3c, !PT ;  /* 0x000000020303c212 */ /* 0x004fc800078e3cff */
[----:B------:R-:W-:-:S04]  /*1d300*/  @!P4 LOP3.LUT R2, R3, R2, RZ, 0x3c, !PT ;  /* 0x000000020302c212 */ /* 0x000fc800078e3cff */
[----:B------:R-:W-:-:S05]  /*1d310*/  @!P4 LOP3.LUT R3, R3, R2, RZ, 0x3c, !PT ;  /* 0x000000020303c212 */ /* 0x000fca00078e3cff */
[----:B------:R-:W2:Y:S04]  /*1d320*/  @!P4 LDG.E.U16 R24, [R2.64] ;  /* 0x000000080218c981 */ /* 0x000ea8000c1e1500 */
[----:B------:R-:W-:Y:S04]  /*1d330*/  STL [R1+0x1138], R0 ;  /* 0x0011380001007387 */ /* 0x000fe80000100800 */
        /* <DEDUP_REMOVED lines=8> */
[----:B------:R-:W2:Y:S01]  /*1d3c0*/  @!P0 LDG.E.U16 R24, [R2.64] ;  /* 0x0000000802188981 */ /* 0x000ea2000c1e1500 */
[----:B------:R-:W-:-:S03]  /*1d3d0*/  PRMT R12, RZ, 0x7610, R12 ;  /* 0x00007610ff0c7816 */ /* 0x000fc6000000000c */
[----:B--2---:R0:W-:Y:S04]  /*1d3e0*/  STL [R1+0x24], R24 ;  /* 0x0000241801007387 */ /* 0x0041e80000100800 */
[----:B0-----:R-:W2:Y:S01]  /*1d3f0*/  LDL.LU R24, [R1+0x1178] ;  /* 0x0011780001187983 */ /* 0x001ea20000300800 */
[----:B------:R-:W2:Y:S02]  /*1d400*/  LDL R3, [R1+0x454] ;  /* 0x0004540001037983 */ /* 0x000ea40000100800 */
[----:B---3--:R-:W-:Y:S01]  /*1d410*/  @!P4 IMAD.MOV.U32 R2, RZ, RZ, R15 ;  /* 0x000000ffff02c224 */ /* 0x008fe200078e000f */
[----:B------:R-:W-:Y:S02]  /*1d420*/  PRMT R11, RZ, 0x7610, R11 ;  /* 0x00007610ff0b7816 */ /* 0x000fe4000000000b */
[----:B------:R-:W-:Y:S01]  /*1d430*/  PRMT R4, RZ, 0x7610, R4 ;  /* 0x00007610ff047816 */ /* 0x000fe20000000004 */
[----:B------:R-:W3:Y:S04]  /*1d440*/  LDL R15, [R1+0x3e4] ;  /* 0x0003e400010f7983 */ /* 0x000ee80000100800 */
[----:B--2---:R0:W2:Y:S02]  /*1d450*/  @!P4 LDG.E.U16 R12, [R2.64] ;  /* 0x00000008020cc981 */ /* 0x0040a4000c1e1500 */
[----:B0-----:R-:W-:-:S02]  /*1d460*/  @!P0 IMAD.MOV.U32 R2, RZ, RZ, R13 ;  /* 0x000000ffff028224 */ /* 0x001fc400078e000d */
[----:B------:R-:W-:-:S05]  /*1d470*/  @!P0 IMAD.MOV.U32 R3, RZ, RZ, R14 ;  /* 0x000000ffff038224 */ /* 0x000fca00078e000e */
[----:B------:R0:W3:Y:S02]  /*1d480*/  @!P0 LDG.E.U16 R11, [R2.64] ;  /* 0x00000008020b8981 */ /* 0x0000e4000c1e1500 */
[----:B0-----:R-:W-:Y:S02]  /*1d490*/  @!P4 IMAD.MOV.U32 R2, RZ, RZ, R5 ;  /* 0x000000ffff02c224 */ /* 0x001fe400078e0005 */
[----:B----4-:R-:W-:-:S05]  /*1d4a0*/  @!P4 IMAD.MOV.U32 R3, RZ, RZ, R9 ;  /* 0x000000ffff03c224 */ /* 0x010fca00078e0009 */
[----:B------:R0:W4:Y:S04]  /*1d4b0*/  @!P4 LDG.E.U16 R4, [R2.64] ;  /* 0x000000080204c981 */ /* 0x000128000c1e1500 */
[----:B--2---:R1:W-:Y:S01]  /*1d4c0*/  STL [R1+0x20], R12 ;  /* 0x0000200c01007387 */ /* 0x0043e20000100800 */
[----:B------:R-:W2:Y:S03]  /*1d4d0*/  LDL R14, [R1+0x3dc] ;  /* 0x0003dc00010e7983 */ /* 0x000ea60000100800 */
[----:B-1----:R-:W2:Y:S04]  /*1d4e0*/  LDL R12, [R1+0x3e8] ;  /* 0x0003e800010c7983 */ /* 0x002ea80000100800 */
[----:B---3--:R1:W-:Y:S01]  /*1d4f0*/  STL [R1+0x1c], R11 ;  /* 0x00001c0b01007387 */ /* 0x0083e20000100800 */
[----:B0-----:R-:W3:Y:S02]  /*1d500*/  LDL R2, [R1+0x43c] ;  /* 0x00043c0001027983 */ /* 0x001ee40000100800 */
[----:B------:R-:W3:Y:S01]  /*1d510*/  LDL R3, [R1+0x440] ;  /* 0x0004400001037983 */ /* 0x000ee20000100800 */
[----:B------:R-:W-:-:S02]  /*1d520*/  PRMT R24, RZ, 0x7610, R24 ;  /* 0x00007610ff187816 */ /* 0x000fc40000000018 */
[----:B------:R-:W-:Y:S01]  /*1d530*/  PRMT R10, RZ, 0x7610, R10 ;  /* 0x00007610ff0a7816 */ /* 0x000fe2000000000a */
[----:B------:R-:W2:Y:S04]  /*1d540*/  LDL R13, [R1+0x3d4] ;  /* 0x0003d400010d7983 */ /* 0x000ea80000100800 */
[----:B------:R-:W2:Y:S04]  /*1d550*/  LDL R9, [R1+0x3d8] ;  /* 0x0003d80001097983 */ /* 0x000ea80000100800 */
[----:B------:R-:W2:Y:S04]  /*1d560*/  LDL R5, [R1+0x3cc] ;  /* 0x0003cc0001057983 */ /* 0x000ea80000100800 */
[----:B-1----:R-:W2:Y:S01]  /*1d570*/  LDL R11, [R1+0x3e0] ;  /* 0x0003e000010b7983 */ /* 0x002ea20000100800 */
[----:B---3--:R-:W-:-:S04]  /*1d580*/  @!P0 LOP3.LUT R3, R3, R2, RZ, 0x3c, !PT ;  /* 0x0000000203038212 */ /* 0x008fc800078e3cff */
[----:B------:R-:W-:-:S04]  /*1d590*/  @!P0 LOP3.LUT R2, R3, R2, RZ, 0x3c, !PT ;  /* 0x0000000203028212 */ /* 0x000fc800078e3cff */
[----:B------:R-:W-:-:S05]  /*1d5a0*/  @!P0 LOP3.LUT R3, R3, R2, RZ, 0x3c, !PT ;  /* 0x0000000203038212 */ /* 0x000fca00078e3cff */
[----:B------:R2:W3:Y:S02]  /*1d5b0*/  @!P0 LDG.E.U16 R24, [R2.64] ;  /* 0x0000000802188981 */ /* 0x0004e4000c1e1500 */
[----:B--2---:R-:W-:Y:S02]  /*1d5c0*/  @!P4 IMAD.MOV.U32 R2, RZ, RZ, R12 ;  /* 0x000000ffff02c224 */ /* 0x004fe400078e000c */
[----:B------:R-:W-:-:S05]  /*1d5d0*/  @!P4 IMAD.MOV.U32 R3, RZ, RZ, R15 ;  /* 0x000000ffff03c224 */ /* 0x000fca00078e000f */
[----:B------:R0:W2:Y:S04]  /*1d5e0*/  @!P4 LDG.E.U16 R10, [R2.64] ;  /* 0x00000008020ac981 */ /* 0x0000a8000c1e1500 */
[----:B----4-:R1:W-:Y:S01]  /*1d5f0*/  STL [R1+0x18], R4 ;  /* 0x0000180401007387 */ /* 0x0103e20000100800 */
[----:B------:R-:W-:-:S03]  /*1d600*/  PRMT R6, RZ, 0x7610, R6 ;  /* 0x00007610ff067816 */ /* 0x000fc60000000006 */
[----:B-1----:R-:W4:Y:S01]  /*1d610*/  LDL R4, [R1+0x3d0] ;  /* 0x0003d00001047983 */ /* 0x002f220000100800 */
[----:B0-----:R-:W-:Y:S02]  /*1d620*/  @!P0 IMAD.MOV.U32 R2, RZ, RZ, R11 ;  /* 0x000000ffff028224 */ /* 0x001fe400078e000b */
[----:B------:R-:W-:-:S05]  /*1d630*/  @!P0 IMAD.MOV.U32 R3, RZ, RZ, R14 ;  /* 0x000000ffff038224 */ /* 0x000fca00078e000e */
[----:B------:R0:W4:Y:S04]  /*1d640*/  @!P0 LDG.E.U16 R6, [R2.64] ;  /* 0x0000000802068981 */ /* 0x000128000c1e1500 */
[----:B---3--:R1:W-:Y:S04]  /*1d650*/  STL [R1+0x14], R24 ;  /* 0x0000141801007387 */ /* 0x0083e80000100800 */
[----:B-1----:R-:W3:Y:S01]  /*1d660*/  LDL.LU R24, [R1+0x1174] ;  /* 0x0011740001187983 */ /* 0x002ee20000300800 */
[----:B------:R-:W3:Y:S03]  /*1d670*/  LDL R12, [R1+0x3c4] ;  /* 0x0003c400010c7983 */ /* 0x000ee60000100800 */
[----:B--2---:R1:W-:Y:S01]  /*1d680*/  STL [R1+0x10], R10 ;  /* 0x0000100a01007387 */ /* 0x0043e20000100800 */
[----:B------:R-:W-:Y:S01]  /*1d690*/  PRMT R8, RZ, 0x7610, R8 ;  /* 0x00007610ff087816 */ /* 0x000fe20000000008 */
[----:B0-----:R-:W-:-:S02]  /*1d6a0*/  @!P4 IMAD.MOV.U32 R2, RZ, RZ, R9 ;  /* 0x000000ffff02c224 */ /* 0x001fc400078e0009 */
[----:B------:R-:W-:Y:S01]  /*1d6b0*/  @!P4 IMAD.MOV.U32 R3, RZ, RZ, R13 ;  /* 0x000000ffff03c224 */ /* 0x000fe200078e000d */
[----:B------:R-:W-:Y:S02]  /*1d6c0*/  PRMT R0, RZ, 0x7610, R0 ;  /* 0x00007610ff007816 */ /* 0x000fe40000000000 */
[----:B------:R-:W-:Y:S01]  /*1d6d0*/  PRMT R7, RZ, 0x7610, R7 ;  /* 0x00007610ff077816 */ /* 0x000fe20000000007 */
[----:B------:R-:W2:Y:S04]  /*1d6e0*/  LDL R11, [R1+0x3bc] ;  /* 0x0003bc00010b7983 */ /* 0x000ea80000100800 */
[----:B------:R4:W2:Y:S04]  /*1d6f0*/  @!P4 LDG.E.U16 R8, [R2.64] ;  /* 0x000000080208c981 */ /* 0x0008a8000c1e1500 */
[----:B-1----:R-:W2:Y:S01]  /*1d700*/  LDL R10, [R1+0x3c8] ;  /* 0x0003c800010a7983 */ /* 0x002ea20000100800 */
[----:B----4-:R-:W-:-:S02]  /*1d710*/  @!P0 IMAD.MOV.U32 R2, RZ, RZ, R4 ;  /* 0x000000ffff028224 */ /* 0x010fc400078e0004 */
[----:B------:R-:W-:-:S05]  /*1d720*/  @!P0 IMAD.MOV.U32 R3, RZ, RZ, R5 ;  /* 0x000000ffff038224 */ /* 0x000fca00078e0005 */
[----:B------:R3:W4:Y:S04]  /*1d730*/  @!P0 LDG.E.U16 R0, [R2.64] ;  /* 0x0000000802008981 */ /* 0x000728000c1e1500 */
[----:B------:R0:W-:Y:S01]  /*1d740*/  STL [R1+0xc], R6 ;  /* 0x00000c0601007387 */ /* 0x0001e20000100800 */
[----:B------:R-:W4:Y:S03]  /*1d750*/  LDL R9, [R1+0x364] ;  /* 0x0003640001097983 */ /* 0x000f260000100800 */
[----:B0-----:R-:W4:Y:S01]  /*1d760*/  LDL R6, [R1+0x3c0] ;  /* 0x0003c00001067983 */ /* 0x001f220000100800 */
[----:B---3--:R-:W-:Y:S02]  /*1d770*/  @!P4 IMAD.MOV.U32 R3, RZ, RZ, R12 ;  /* 0x000000ffff03c224 */ /* 0x008fe400078e000c */
[----:B--2---:R-:W-:-:S05]  /*1d780*/  @!P4 IMAD.MOV.U32 R2, RZ, RZ, R10 ;  /* 0x000000ffff02c224 */ /* 0x004fca00078e000a */
[----:B------:R0:W2:Y:S04]  /*1d790*/  @!P4 LDG.E.U16 R7, [R2.64] ;  /* 0x000000080207c981 */ /* 0x0000a8000c1e1500 */
[----:B------:R1:W-:Y:S01]  /*1d7a0*/  STL [R1+0x8], R8 ;  /* 0x0000080801007387 */ /* 0x0003e20000100800 */
[----:B------:R-:W3:Y:S02]  /*1d7b0*/  LDL R5, [R1+0x35c] ;  /* 0x00035c0001057983 */ /* 0x000ee40000100800 */
[----:B------:R-:W3:Y:S01]  /*1d7c0*/  LDL R4, [R1+0x360] ;  /* 0x0003600001047983 */ /* 0x000ee20000100800 */
[----:B-1----:R-:W3:Y:S01]  /*1d7d0*/  LDL R8, [R1+0x368] ;  /* 0x0003680001087983 */ /* 0x002ee20000100800 */
[----:B----4-:R1:W-:Y:S03]  /*1d7e0*/  STL [R1+0x1148], R0 ;  /* 0x0011480001007387 */ /* 0x0103e60000100800 */
[----:B------:R-:W3:Y:S01]  /*1d7f0*/  LDL R10, [R1+0x354] ;  /* 0x00035400010a7983 */ /* 0x000ee20000100800 */
[----:B------:R-:W-:Y:S01]  /*1d800*/  PRMT R26, RZ, 0x7610, R26 ;  /* 0x00007610ff1a7816 */ /* 0x000fe2000000001a */
[----:B0-----:R-:W-:-:S02]  /*1d810*/  @!P0 IMAD.MOV.U32 R3, RZ, RZ, R11 ;  /* 0x000000ffff038224 */ /* 0x001fc400078e000b */
[----:B------:R-:W-:-:S05]  /*1d820*/  @!P0 IMAD.MOV.U32 R2, RZ, RZ, R6 ;  /* 0x000000ffff028224 */ /* 0x000fca00078e0006 */
[----:B------:R0:W3:Y:S04]  /*1d830*/  @!P0 LDG.E.U16 R26, [R2.64] ;  /* 0x00000008021a8981 */ /* 0x0000e8000c1e1500 */
[----:B--2---:R2:W-:Y:S01]  /*1d840*/  STL [R1], R7 ;  /* 0x0000000701007387 */ /* 0x0045e20000100800 */
[----:B------:R-:W-:Y:S01]  /*1d850*/  PRMT R24, RZ, 0x7610, R24 ;  /* 0x00007610ff187816 */ /* 0x000fe20000000018 */
[----:B0-----:R-:W-:Y:S01]  /*1d860*/  @!P4 IMAD.MOV.U32 R3, RZ, RZ, R9 ;  /* 0x000000ffff03c224 */ /* 0x001fe200078e0009 */
[----:B------:R-:W-:Y:S01]  /*1d870*/  PRMT R20, RZ, 0x7610, R20 ;  /* 0x00007610ff147816 */ /* 0x000fe20000000014 */
[----:B------:R-:W4:Y:S04]  /*1d880*/  LDL R6, [R1+0x34c] ;  /* 0x00034c0001067983 */ /* 0x000f280000100800 */
[----:B-1----:R-:W4:Y:S04]  /*1d890*/  LDL R0, [R1+0x350] ;  /* 0x0003500001007983 */ /* 0x002f280000100800 */
[----:B--2---:R-:W2:Y:S01]  /*1d8a0*/  LDL R7, [R1+0x358] ;  /* 0x0003580001077983 */ /* 0x004ea20000100800 */
[----:B---3--:R-:W-:-:S05]  /*1d8b0*/  @!P4 IMAD.MOV.U32 R2, RZ, RZ, R8 ;  /* 0x000000ffff02c224 */ /* 0x008fca00078e0008 */
[----:B------:R0:W3:Y:S01]  /*1d8c0*/  @!P4 LDG.E.U16 R24, [R2.64] ;  /* 0x000000080218c981 */ /* 0x0000e2000c1e1500 */
[----:B------:R-:W-:Y:S01]  /*1d8d0*/  PRMT R18, RZ, 0x7610, R18 ;  /* 0x00007610ff127816 */ /* 0x000fe20000000012 */
[----:B0-----:R-:W-:Y:S02]  /*1d8e0*/  @!P0 IMAD.MOV.U32 R2, RZ, RZ, R4 ;  /* 0x000000ffff028224 */ /* 0x001fe400078e0004 */
[----:B------:R-:W-:-:S05]  /*1d8f0*/  @!P0 IMAD.MOV.U32 R3, RZ, RZ, R5 ;  /* 0x000000ffff038224 */ /* 0x000fca00078e0005 */
[----:B------:R0:W3:Y:S04]  /*1d900*/  @!P0 LDG.E.U16 R20, [R2.64] ;  /* 0x0000000802148981 */ /* 0x0000e8000c1e1500 */
[----:B------:R-:W-:Y:S01]  /*1d910*/  STL [R1+0x113c], R26 ;  /* 0x00113c1a01007387 */ /* 0x000fe20000100800 */
[----:B------:R-:W3:Y:S02]  /*1d920*/  LDL R5, [R1+0x344] ;  /* 0x0003440001057983 */ /* 0x000ee40000100800 */
[----:B------:R-:W3:Y:S02]  /*1d930*/  LDL R4, [R1+0x348] ;  /* 0x0003480001047983 */ /* 0x000ee40000100800 */
[----:B------:R-:W3:Y:S01]  /*1d940*/  LDL R9, [R1+0x2e4] ;  /* 0x0002e40001097983 */ /* 0x000ee20000100800 */
[----:B------:R-:W3:Y:S01]  /*1d950*/  LDL R8, [R1+0x2e8] ;  /* 0x0002e80001087983 */ /* 0x000ee20000100800 */
[----:B0-----:R-:W-:-:S02]  /*1d960*/  @!P4 IMAD.MOV.U32 R3, RZ, RZ, R10 ;  /* 0x000000ffff03c224 */ /* 0x001fc400078e000a */
[----:B--2---:R-:W-:-:S05]  /*1d970*/  @!P4 IMAD.MOV.U32 R2, RZ, RZ, R7 ;  /* 0x000000ffff02c224 */ /* 0x004fca00078e0007 */
[----:B------:R4:W2:Y:S01]  /*1d980*/  @!P4 LDG.E.U16 R18, [R2.64] ;  /* 0x000000080212c981 */ /* 0x0008a2000c1e1500 */
[----:B------:R-:W-:Y:S01]  /*1d990*/  PRMT R16, RZ, 0x7610, R16 ;  /* 0x00007610ff107816 */ /* 0x000fe20000000010 */
[----:B----4-:R-:W-:Y:S02]  /*1d9a0*/  @!P0 IMAD.MOV.U32 R2, RZ, RZ, R0 ;  /* 0x000000ffff028224 */ /* 0x010fe400078e0000 */
[----:B------:R-:W-:-:S05]  /*1d9b0*/  @!P0 IMAD.MOV.U32 R3, RZ, RZ, R6 ;  /* 0x000000ffff038224 */ /* 0x000fca00078e0006 */
[----:B------:R0:W4:Y:S02]  /*1d9c0*/  @!P0 LDG.E.U16 R16, [R2.64] ;  /* 0x0000000802108981 */ /* 0x000124000c1e1500 */
[----:B0-----:R-:W-:-:S06]  /*1d9d0*/  PRMT R2, RZ, 0x7610, R2 ;  /* 0x00007610ff027816 */ /* 0x001fcc0000000002 */
[----:B---3--:R0:W3:Y:S04]  /*1d9e0*/  @!P4 LDG.E.U16 R2, [R4.64] ;  /* 0x000000080402c981 */ /* 0x0080e8000c1e1500 */
[----:B--2---:R-:W-:Y:S01]  /*1d9f0*/  STL [R1+0x114c], R18 ;  /* 0x00114c1201007387 */ /* 0x004fe20000100800 */
[----:B------:R-:W2:Y:S02]  /*1da00*/  LDL R7, [R1+0x2dc] ;  /* 0x0002dc0001077983 */ /* 0x000ea40000100800 */
[----:B------:R-:W2:Y:S02]  /*1da10*/  LDL R6, [R1+0x2e0] ;  /* 0x0002e00001067983 */ /* 0x000ea40000100800 */
[----:B------:R-:W2:Y:S01]  /*1da20*/  LDL R12, [R1+0x2d4] ;  /* 0x0002d400010c7983 */ /* 0x000ea20000100800 */
[----:B------:R-:W2:Y:S01]  /*1da30*/  LDL R0, [R1+0x2d8] ;  /* 0x0002d80001007983 */ /* 0x000ea20000100800 */
[----:B------:R-:W-:Y:S01]  /*1da40*/  PRMT R3, RZ, 0x7610, R3 ;  /* 0x00007610ff037816 */ /* 0x000fe20000000003 */
[----:B0-----:R-:W-:-:S02]  /*1da50*/  @!P4 IMAD.MOV.U32 R4, RZ, RZ, R8 ;  /* 0x000000ffff04c224 */ /* 0x001fc400078e0008 */
[----:B------:R-:W-:-:S05]  /*1da60*/  @!P4 IMAD.MOV.U32 R5, RZ, RZ, R9 ;  /* 0x000000ffff05c224 */ /* 0x000fca00078e0009 */
[----:B------:R0:W2:Y:S02]  /*1da70*/  @!P4 LDG.E.U16 R3, [R4.64] ;  /* 0x000000080403c981 */ /* 0x0000a4000c1e1500 */
[----:B0-----:R-:W-:Y:S02]  /*1da80*/  PRMT R4, RZ, 0x7610, R4 ;  /* 0x00007610ff047816 */ /* 0x001fe40000000004 */
[----:B------:R-:W-:Y:S01]  /*1da90*/  PRMT R5, RZ, 0x7610, R5 ;  /* 0x00007610ff057816 */ /* 0x000fe20000000005 */
[----:B----4-:R-:W-:Y:S04]  /*1daa0*/  STL [R1+0x1150], R16 ;  /* 0x0011501001007387 */ /* 0x010fe80000100800 */
[----:B---3--:R0:W-:Y:S01]  /*1dab0*/  STL [R1+0x1140], R2 ;  /* 0x0011400201007387 */ /* 0x0081e20000100800 */
[----:B------:R-:W3:Y:S02]  /*1dac0*/  LDL R9, [R1+0x250] ;  /* 0x0002500001097983 */ /* 0x000ee40000100800 */
[----:B------:R-:W3:Y:S02]  /*1dad0*/  LDL R8, [R1+0x254] ;  /* 0x0002540001087983 */ /* 0x000ee40000100800 */
[----:B------:R-:W4:Y:S01]  /*1dae0*/  LDL R15, [R1+0x248] ;  /* 0x00024800010f7983 */ /* 0x000f220000100800 */
[----:B------:R-:W4:Y:S04]  /*1daf0*/  LDL R14, [R1+0x24c] ;  /* 0x00024c00010e7983 */ /* 0x000f280000100800 */
[----:B------:R-:W4:Y:S04]  /*1db00*/  LDL R11, [R1+0xb10] ;  /* 0x000b1000010b7983 */ /* 0x000f280000100800 */
[----:B------:R-:W4:Y:S04]  /*1db10*/  LDL R10, [R1+0xb1c] ;  /* 0x000b1c00010a7983 */ /* 0x000f280000100800 */
[----:B------:R-:W4:Y:S04]  /*1db20*/  LDL R13, [R1+0xb18] ;  /* 0x000b1800010d7983 */ /* 0x000f280000100800 */
[----:B0-----:R-:W4:Y:S04]  /*1db30*/  LDL R2, [R1+0x2cc] ;  /* 0x0002cc0001027983 */ /* 0x001f280000100800 */
[----:B--2---:R0:W2:Y:S02]  /*1db40*/  @!P0 LDG.E.U16 R4, [R6.64] ;  /* 0x0000000806048981 */ /* 0x0040a4000c1e1500 */
[----:B0-----:R-:W-:-:S02]  /*1db50*/  @!P4 IMAD.MOV.U32 R6, RZ, RZ, R0 ;  /* 0x000000ffff06c224 */ /* 0x001fc400078e0000 */
[----:B------:R-:W-:Y:S01]  /*1db60*/  @!P4 IMAD.MOV.U32 R7, RZ, RZ, R12 ;  /* 0x000000ffff07c224 */ /* 0x000fe200078e000c */
[----:B------:R-:W2:Y:S04]  /*1db70*/  LDL R0, [R1+0x2d0] ;  /* 0x0002d00001007983 */ /* 0x000ea80000100800 */
[----:B------:R-:W2:Y:S04]  /*1db80*/  LDL R12, [R1+0xb24] ;  /* 0x000b2400010c7983 */ /* 0x000ea80000100800 */
[----:B------:R0:W2:Y:S02]  /*1db90*/  @!P4 LDG.E.U16 R5, [R6.64] ;  /* 0x000000080605c981 */ /* 0x0000a4000c1e1500 */
[----:B0-----:R-:W-:-:S06]  /*1dba0*/  PRMT R6, RZ, 0x7610, R6 ;  /* 0x00007610ff067816 */ /* 0x001fcc0000000006 */
[----:B---3--:R4:W3:Y:S02]  /*1dbb0*/  @!P4 LDG.E.U16 R6, [R8.64] ;  /* 0x000000080806c981 */ /* 0x0088e4000c1e1500 */
[----:B----4-:R-:W-:Y:S02]  /*1dbc0*/  @!P0 IMAD.MOV.U32 R9, RZ, RZ, R15 ;  /* 0x000000ffff098224 */ /* 0x010fe400078e000f */
[----:B--2---:R0:W-:Y:S01]  /*1dbd0*/  STL [R1+0x1154], R5 ;  /* 0x0011540501007387 */ /* 0x0041e20000100800 */
[----:B------:R-:W2:Y:S02]  /*1dbe0*/  LDL R16, [R1+0x244] ;  /* 0x0002440001107983 */ /* 0x000ea40000100800 */
[----:B------:R-:W4:Y:S01]  /*1dbf0*/  LDL R15, [R1+0xaac] ;  /* 0x000aac00010f7983 */ /* 0x000f220000100800 */
[----:B------:R-:W-:Y:S01]  /*1dc00*/  PRMT R7, RZ, 0x7610, R7 ;  /* 0x00007610ff077816 */ /* 0x000fe20000000007 */
[----:B------:R-:W-:Y:S02]  /*1dc10*/  @!P0 IMAD.MOV.U32 R8, RZ, RZ, R14 ;  /* 0x000000ffff088224 */ /* 0x000fe400078e000e */
[----:B------:R-:W3:Y:S04]  /*1dc20*/  LDL R14, [R1+0xaa8] ;  /* 0x000aa800010e7983 */ /* 0x000ee80000100800 */
[----:B------:R1:W3:Y:S04]  /*1dc30*/  @!P0 LDG.E.U16 R7, [R8.64] ;  /* 0x0000000808078981 */ /* 0x0002e8000c1e1500 */
[----:B0-----:R-:W3:Y:S01]  /*1dc40*/  LDL R5, [R1+0xab4] ;  /* 0x000ab40001057983 */ /* 0x001ee20000100800 */
[----:B-1----:R-:W-:-:S02]  /*1dc50*/  PRMT R8, RZ, 0x7610, R8 ;  /* 0x00007610ff087816 */ /* 0x002fc40000000008 */
[----:B------:R-:W-:-:S04]  /*1dc60*/  PRMT R9, RZ, 0x7610, R9 ;  /* 0x00007610ff097816 */ /* 0x000fc80000000009 */
[----:B------:R0:W3:Y:S02]  /*1dc70*/  @!P4 LDG.E.U16 R8, [R10.64] ;  /* 0x000000080a08c981 */ /* 0x0000e4000c1e1500 */
[----:B0-----:R-:W-:Y:S02]  /*1dc80*/  @!P0 IMAD.MOV.U32 R10, RZ, RZ, R12 ;  /* 0x000000ffff0a8224 */ /* 0x001fe400078e000c */
[----:B------:R-:W-:Y:S02]  /*1dc90*/  @!P0 IMAD.MOV.U32 R11, RZ, RZ, R13 ;  /* 0x000000ffff0b8224 */ /* 0x000fe400078e000d */
[----:B------:R-:W-:Y:S02]  /*1dca0*/  @!P0 IMAD.MOV.U32 R12, RZ, RZ, R0 ;  /* 0x000000ffff0c8224 */ /* 0x000fe400078e0000 */
[----:B------:R-:W-:Y:S01]  /*1dcb0*/  @!P0 IMAD.MOV.U32 R13, RZ, RZ, R2 ;  /* 0x000000ffff0d8224 */ /* 0x000fe200078e0002 */
[----:B------:R-:W3:Y:S04]  /*1dcc0*/  LDL R0, [R1+0xb2c] ;  /* 0x000b2c0001007983 */ /* 0x000ee80000100800 */
[----:B------:R0:W3:Y:S04]  /*1dcd0*/  @!P0 LDG.E.U16 R9, [R10.64] ;  /* 0x000000080a098981 */ /* 0x0000e8000c1e1500 */
[----:B------:R-:W3:Y:S01]  /*1dce0*/  LDL R2, [R1+0xb20] ;  /* 0x000b200001027983 */ /* 0x000ee20000100800 */
[----:B0-----:R-:W-:-:S02]  /*1dcf0*/  PRMT R10, RZ, 0x7610, R10 ;  /* 0x00007610ff0a7816 */ /* 0x001fc4000000000a */
[----:B------:R-:W-:-:S04]  /*1dd00*/  PRMT R11, RZ, 0x7610, R11 ;  /* 0x00007610ff0b7816 */ /* 0x000fc8000000000b */
[----:B------:R2:W3:Y:S02]  /*1dd10*/  @!P0 LDG.E.U16 R10, [R12.64] ;  /* 0x000000080c0a8981 */ /* 0x0004e4000c1e1500 */
[----:B--2---:R-:W-:Y:S02]  /*1dd20*/  @!P4 IMAD.MOV.U32 R13, RZ, RZ, R16 ;  /* 0x000000ffff0dc224 */ /* 0x004fe400078e0010 */
[----:B----4-:R-:W-:-:S05]  /*1dd30*/  @!P4 IMAD.MOV.U32 R12, RZ, RZ, R15 ;  /* 0x000000ffff0cc224 */ /* 0x010fca00078e000f */
[----:B------:R0:W2:Y:S01]  /*1dd40*/  @!P4 LDG.E.U16 R11, [R12.64] ;  /* 0x000000080c0bc981 */ /* 0x0000a2000c1e1500 */
[----:B---3--:R-:W-:Y:S02]  /*1dd50*/  @!P0 IMAD.MOV.U32 R15, RZ, RZ, R14 ;  /* 0x000000ffff0f8224 */ /* 0x008fe400078e000e */
[----:B------:R-:W-:Y:S01]  /*1dd60*/  @!P0 IMAD.MOV.U32 R14, RZ, RZ, R5 ;  /* 0x000000ffff0e8224 */ /* 0x000fe200078e0005 */
[----:B0-----:R-:W-:-:S06]  /*1dd70*/  PRMT R12, RZ, 0x7610, R12 ;  /* 0x00007610ff0c7816 */ /* 0x001fcc000000000c */
[----:B------:R0:W4:Y:S04]  /*1dd80*/  @!P0 LDG.E.U16 R12, [R14.64] ;  /* 0x000000080e0c8981 */ /* 0x000128000c1e1500 */
[----:B------:R1:W-:Y:S01]  /*1dd90*/  STL [R1+0x1158], R10 ;  /* 0x0011580a01007387 */ /* 0x0003e20000100800 */
[----:B------:R-:W4:Y:S03]  /*1dda0*/  LDL R18, [R1+0xb34] ;  /* 0x000b340001127983 */ /* 0x000f260000100800 */
[----:B--2---:R2:W-:Y:S01]  /*1ddb0*/  STL [R1+0x115c], R11 ;  /* 0x00115c0b01007387 */ /* 0x0045e20000100800 */
[----:B------:R-:W3:Y:S02]  /*1ddc0*/  LDL R16, [R1+0x33c] ;  /* 0x00033c0001107983 */ /* 0x000ee40000100800 */
[----:B-1----:R-:W3:Y:S02]  /*1ddd0*/  LDL R10, [R1+0x2c4] ;  /* 0x0002c400010a7983 */ /* 0x002ee40000100800 */
[----:B------:R-:W3:Y:S01]  /*1dde0*/  LDL R5, [R1+0x2c8] ;  /* 0x0002c80001057983 */ /* 0x000ee20000100800 */
[----:B--2---:R-:W2:Y:S01]  /*1ddf0*/  LDL R11, [R1+0x340] ;  /* 0x00034000010b7983 */ /* 0x004ea20000100800 */
[----:B------:R-:W-:Y:S01]  /*1de00*/  PRMT R13, RZ, 0x7610, R13 ;  /* 0x00007610ff0d7816 */ /* 0x000fe2000000000d */
[----:B0-----:R-:W-:-:S02]  /*1de10*/  @!P4 IMAD.MOV.U32 R14, RZ, RZ, R0 ;  /* 0x000000ffff0ec224 */ /* 0x001fc400078e0000 */
[----:B------:R-:W-:Y:S01]  /*1de20*/  @!P4 IMAD.MOV.U32 R15, RZ, RZ, R2 ;  /* 0x000000ffff0fc224 */ /* 0x000fe200078e0002 */
[----:B------:R-:W-:-:S04]  /*1de30*/  PRMT R17, RZ, 0x7610, R17 ;  /* 0x00007610ff117816 */ /* 0x000fc80000000011 */
[----:B------:R0:W2:Y:S01]  /*1de40*/  @!P4 LDG.E.U16 R13, [R14.64] ;  /* 0x000000080e0dc981 */ /* 0x0000a2000c1e1500 */
[----:B------:R-:W-:Y:S01]  /*1de50*/  PRMT R19, RZ, 0x7610, R19 ;  /* 0x00007610ff137816 */ /* 0x000fe20000000013 */
[----:B0-----:R-:W-:Y:S01]  /*1de60*/  @!P0 IMAD.MOV.U32 R15, RZ, RZ, R29 ;  /* 0x000000ffff0f8224 */ /* 0x001fe200078e001d */
[----:B------:R-:W-:Y:S01]  /*1de70*/  PRMT R21, RZ, 0x7610, R21 ;  /* 0x00007610ff157816 */ /* 0x000fe20000000015 */
[----:B----4-:R-:W-:-:S05]  /*1de80*/  @!P0 IMAD.MOV.U32 R14, RZ, RZ, R18 ;  /* 0x000000ffff0e8224 */ /* 0x010fca00078e0012 */
[----:B------:R3:W4:Y:S04]  /*1de90*/  @!P0 LDG.E.U16 R17, [R14.64] ;  /* 0x000000080e118981 */ /* 0x000728000c1e1500 */
[----:B------:R-:W-:Y:S01]  /*1dea0*/  STL [R1+0x1160], R12 ;  /* 0x0011600c01007387 */ /* 0x000fe20000100800 */
[----:B------:R-:W4:Y:S02]  /*1deb0*/  LDL R2, [R1+0x2bc] ;  /* 0x0002bc0001027983 */ /* 0x000f240000100800 */
[----:B------:R-:W4:Y:S02]  /*1dec0*/  LDL R0, [R1+0x2c0] ;  /* 0x0002c00001007983 */ /* 0x000f240000100800 */
[----:B---3--:R-:W-:Y:S02]  /*1ded0*/  @!P0 IMAD.MOV.U32 R15, RZ, RZ, R16 ;  /* 0x000000ffff0f8224 */ /* 0x008fe400078e0010 */
[----:B--2---:R-:W-:-:S05]  /*1dee0*/  @!P0 IMAD.MOV.U32 R14, RZ, RZ, R11 ;  /* 0x000000ffff0e8224 */ /* 0x004fca00078e000b */
[----:B------:R0:W2:Y:S02]  /*1def0*/  @!P0 LDG.E.U16 R19, [R14.64] ;  /* 0x000000080e138981 */ /* 0x0000a4000c1e1500 */
[----:B0-----:R-:W-:Y:S02]  /*1df00*/  @!P4 IMAD.MOV.U32 R14, RZ, RZ, R5 ;  /* 0x000000ffff0ec224 */ /* 0x001fe400078e0005 */
[----:B------:R-:W-:-:S05]  /*1df10*/  @!P4 IMAD.MOV.U32 R15, RZ, RZ, R10 ;  /* 0x000000ffff0fc224 */ /* 0x000fca00078e000a */
[----:B------:R0:W3:Y:S04]  /*1df20*/  @!P4 LDG.E.U16 R21, [R14.64] ;  /* 0x000000080e15c981 */ /* 0x0000e8000c1e1500 */
[----:B------:R-:W-:Y:S01]  /*1df30*/  STL [R1+0x1164], R13 ;  /* 0x0011640d01007387 */ /* 0x000fe20000100800 */
[----:B------:R-:W-:Y:S01]  /*1df40*/  STL [R1+0xbf0], R29 ;  /* 0x000bf01d01007387 */ /* 0x000fe20000100800 */
[----:B------:R-:W-:Y:S02]  /*1df50*/  PRMT R22, RZ, 0x7610, R22 ;  /* 0x00007610ff167816 */ /* 0x000fe40000000016 */
[----:B----4-:R-:W-:Y:S01]  /*1df60*/  STL [R1+0x1168], R17 ;  /* 0x0011681101007387 */ /* 0x010fe20000100800 */
[----:B0-----:R-:W-:Y:S02]  /*1df70*/  @!P0 IMAD.MOV.U32 R15, RZ, RZ, R2 ;  /* 0x000000ffff0f8224 */ /* 0x001fe400078e0002 */
[----:B------:R-:W-:-:S05]  /*1df80*/  @!P0 IMAD.MOV.U32 R14, RZ, RZ, R0 ;  /* 0x000000ffff0e8224 */ /* 0x000fca00078e0000 */
[----:B------:R0:W4:Y:S04]  /*1df90*/  @!P0 LDG.E.U16 R22, [R14.64] ;  /* 0x000000080e168981 */ /* 0x000128000c1e1500 */
[----:B--2---:R-:W-:Y:S04]  /*1dfa0*/  STL [R1+0x1144], R19 ;  /* 0x0011441301007387 */ /* 0x004fe80000100800 */
[----:B---3--:R1:W-:Y:S04]  /*1dfb0*/  STL [R1+0x116c], R21 ;  /* 0x00116c1501007387 */ /* 0x0083e80000100800 */
[----:B-1----:R-:W2:Y:S01]  /*1dfc0*/  LDL.LU R21, [R1+0xa0] ;  /* 0x0000a00001157983 */ /* 0x002ea20000300800 */
[----:B------:R-:W3:Y:S02]  /*1dfd0*/  LDL.LU R19, [R1+0x9c] ;  /* 0x00009c0001137983 */ /* 0x000ee40000300800 */
[----:B------:R-:W2:Y:S02]  /*1dfe0*/  LDL.LU R17, [R1+0x88] ;  /* 0x0000880001117983 */ /* 0x000ea40000300800 */
[----:B------:R-:W2:Y:S01]  /*1dff0*/  LDL.LU R29, [R1+0x84] ;  /* 0x00008400011d7983 */ /* 0x000ea20000300800 */
[----:B------:R-:W2:Y:S01]  /*1e000*/  LDL.LU R13, [R1+0x70] ;  /* 0x00007000010d7983 */ /* 0x000ea20000300800 */
[----:B------:R-:W2:Y:S02]  /*1e010*/  LDL.LU R12, [R1+0x6c] ;  /* 0x00006c00010c7983 */ /* 0x000ea40000300800 */
        /* <DEDUP_REMOVED lines=8> */
[----:B0-----:R-:W2:Y:S02]  /*1e0a0*/  LDL R14, [R1+0xab0] ;  /* 0x000ab000010e7983 */ /* 0x001ea40000100800 */
[----:B------:R-:W2:Y:S01]  /*1e0b0*/  LDL R15, [R1+0xabc] ;  /* 0x000abc00010f7983 */ /* 0x000ea20000100800 */
[----:B------:R-:W-:Y:S01]  /*1e0c0*/  PRMT R23, RZ, 0x7610, R23 ;  /* 0x00007610ff177816 */ /* 0x000fe20000000017 */
[----:B----4-:R0:W-:Y:S01]  /*1e0d0*/  STL [R1+0x1170], R22 ;  /* 0x0011701601007387 */ /* 0x0101e20000100800 */
[----:B--2---:R-:W-:-:S04]  /*1e0e0*/  @!P4 LOP3.LUT R15, R15, R14, RZ, 0x3c, !PT ;  /* 0x0000000e0f0fc212 */ /* 0x004fc800078e3cff */
[----:B------:R-:W-:-:S04]  /*1e0f0*/  @!P4 LOP3.LUT R14, R15, R14, RZ, 0x3c, !PT ;  /* 0x0000000e0f0ec212 */ /* 0x000fc800078e3cff */
[----:B------:R-:W-:-:S05]  /*1e100*/  @!P4 LOP3.LUT R15, R15, R14, RZ, 0x3c, !PT ;  /* 0x0000000e0f0fc212 */ /* 0x000fca00078e3cff */
[----:B------:R1:W2:Y:S04]  /*1e110*/  @!P4 LDG.E.U16 R23, [R14.64] ;  /* 0x000000080e17c981 */ /* 0x0002a8000c1e1500 */
[----:B-1----:R-:W4:Y:S04]  /*1e120*/  LDL R14, [R1+0xab8] ;  /* 0x000ab800010e7983 */ /* 0x002f280000100800 */
[----:B------:R-:W4:Y:S01]  /*1e130*/  LDL R15, [R1+0xac4] ;  /* 0x000ac400010f7983 */ /* 0x000f220000100800 */
[----:B------:R-:W-:Y:S02]  /*1e140*/  PRMT R25, RZ, 0x7610, R25 ;  /* 0x00007610ff197816 */ /* 0x000fe40000000019 */
[----:B----4-:R-:W-:-:S04]  /*1e150*/  @!P0 LOP3.LUT R15, R15, R14, RZ, 0x3c, !PT ;  /* 0x0000000e0f0f8212 */ /* 0x010fc800078e3cff */
[----:B------:R-:W-:-:S04]  /*1e160*/  @!P0 LOP3.LUT R14, R15, R14, RZ, 0x3c, !PT ;  /* 0x0000000e0f0e8212 */ /* 0x000fc800078e3cff */
[----:B------:R-:W-:-:S05]  /*1e170*/  @!P0 LOP3.LUT R15, R15, R14, RZ, 0x3c, !PT ;  /* 0x0000000e0f0f8212 */ /* 0x000fca00078e3cff */
[----:B------:R1:W3:Y:S04]  /*1e180*/  @!P0 LDG.E.U16 R25, [R14.64] ;  /* 0x000000080e198981 */ /* 0x0002e8000c1e1500 */
[----:B-1----:R-:W2:Y:S01]  /*1e190*/  LDL R15, [R1+0xb40] ;  /* 0x000b4000010f7983 */ /* 0x002ea20000100800 */
[----:B------:R-:W-:Y:S01]  /*1e1a0*/  PRMT R27, RZ, 0x7610, R27 ;  /* 0x00007610ff1b7816 */ /* 0x000fe2000000001b */
[----:B------:R1:W-:Y:S02]  /*1e1b0*/  STL [R1+0xbf4], R28 ;  /* 0x000bf41c01007387 */ /* 0x0003e40000100800 */
[----:B0-----:R-:W0:Y:S01]  /*1e1c0*/  S2R R22, SR_TID.X ;  /* 0x0000000000167919 */ /* 0x001e220000002100 */
[----:B--2---:R-:W-:Y:S02]  /*1e1d0*/  @!P0 IMAD.MOV.U32 R14, RZ, RZ, R15 ;  /* 0x000000ffff0e8224 */ /* 0x004fe400078e000f */
[----:B------:R-:W-:-:S02]  /*1e1e0*/  @!P0 IMAD.MOV.U32 R15, RZ, RZ, R28 ;  /* 0x000000ffff0f8224 */ /* 0x000fc400078e001c */
[----:B-1----:R-:W2:Y:S04]  /*1e1f0*/  LDL.LU R28, [R1+0xc0] ;  /* 0x0000c000011c7983 */ /* 0x002ea80000300800 */
[----:B------:R1:W2:Y:S04]  /*1e200*/  @!P0 LDG.E.U16 R27, [R14.64] ;  /* 0x000000080e1b8981 */ /* 0x0002a8000c1e1500 */
[----:B-1----:R-:W2:Y:S01]  /*1e210*/  LDL.LU R14, [R1+0xd8] ;  /* 0x0000d800010e7983 */ /* 0x002ea20000300800 */
[----:B------:R-:W3:Y:S01]  /*1e220*/  LDL.LU R15, [R1+0xc4] ;  /* 0x0000c400010f7983 */ /* 0x000ee20000300800 */
[----:B0-----:R-:W-:-:S05]  /*1e230*/  LOP3.LUT R22, R22, 0x7f, RZ, 0xc0, !PT ;  /* 0x0000007f16167812 */ /* 0x001fca00078ec0ff */
[----:B------:R-:W-:-:S05]  /*1e240*/  IMAD.SHL.U32 R22, R22, 0x2, RZ ;  /* 0x0000000216167824 */ /* 0x000fca00078e00ff */
[----:B------:R-:W-:-:S05]  /*1e250*/  LOP3.LUT R22, R22, 0x50, RZ, 0x3c, !PT ;  /* 0x0000005016167812 */ /* 0x000fca00078e3cff */
[----:B--2---:R-:W-:Y:S01]  /*1e260*/  STS.U16 [R22+0x3b00], R14 ;  /* 0x003b000e16007388 */ /* 0x004fe20000000400 */
[----:B---3--:R-:W-:Y:S02]  /*1e270*/  STS.U16 [R22+0x4a00], R15 ;  /* 0x004a000f16007388 */ /* 0x008fe40000000400 */
[----:B------:R-:W-:Y:S02]  /*1e280*/  STS.U16 [R22+0x4b00], R28 ;  /* 0x004b001c16007388 */ /* 0x000fe40000000400 */
[----:B------:R0:W-:Y:S01]  /*1e290*/  STS.U16 [R22+0x5a00], R21 ;  /* 0x005a001516007388 */ /* 0x0001e20000000400 */
[----:B------:R-:W-:Y:S01]  /*1e2a0*/  STS.U16 [R22+0x5b00], R19 ;  /* 0x005b001316007388 */ /* 0x000fe20000000400 */
[----:B------:R1:W-:Y:S02]  /*1e2b0*/  STS.U16 [R22+0x6a00], R17 ;  /* 0x006a001116007388 */ /* 0x0003e40000000400 */
[----:B------:R-:W-:Y:S02]  /*1e2c0*/  STS.U16 [R22+0x6b00], R29 ;  /* 0x006b001d16007388 */ /* 0x000fe40000000400 */
[----:B------:R2:W-:Y:S01]  /*1e2d0*/  STS.U16 [R22+0x7a00], R13 ;  /* 0x007a000d16007388 */ /* 0x0005e20000000400 */
[----:B------:R3:W-:Y:S01]  /*1e2e0*/  STS.U16 [R22+0x7b00], R12 ;  /* 0x007b000c16007388 */ /* 0x0007e20000000400 */
[----:B------:R3:W-:Y:S02]  /*1e2f0*/  STS.U16 [R22+0x8a00], R11 ;  /* 0x008a000b16007388 */ /* 0x0007e40000000400 */
[----:B------:R3:W-:Y:S02]  /*1e300*/  STS.U16 [R22+0x8b00], R10 ;  /* 0x008b000a16007388 */ /* 0x0007e40000000400 */
[----:B------:R3:W-:Y:S01]  /*1e310*/  STS.U16 [R22+0x9a00], R5 ;  /* 0x009a000516007388 */ /* 0x0007e20000000400 */
[----:B------:R-:W-:Y:S01]  /*1e320*/  STS.U16 [R22+0x9b00], R2 ;  /* 0x009b000216007388 */ /* 0x000fe20000000400 */
[----:B------:R3:W-:Y:S02]  /*1e330*/  STS.U16 [R22+0xaa00], R16 ;  /* 0x00aa001016007388 */ /* 0x0007e40000000400 */
[----:B------:R3:W-:Y:S02]  /*1e340*/  STS.U16 [R22+0xab00], R18 ;  /* 0x00ab001216007388 */ /* 0x0007e40000000400 */
[----:B------:R3:W-:Y:S01]  /*1e350*/  STS.U16 [R22+0xba00], R0 ;  /* 0x00ba000016007388 */ /* 0x0007e20000000400 */
[----:B0-----:R-:W4:Y:S01]  /*1e360*/  LDL.LU R21, [R1+0x108] ;  /* 0x0001080001157983 */ /* 0x001f220000300800 */
[----:B-1----:R-:W4:Y:S02]  /*1e370*/  LDL.LU R17, [R1+0x104] ;  /* 0x0001040001117983 */ /* 0x002f240000300800 */
[----:B--2---:R-:W2:Y:S02]  /*1e380*/  LDL.LU R13, [R1+0xf8] ;  /* 0x0000f800010d7983 */ /* 0x004ea40000300800 */
[----:B---3--:R-:W3:Y:S01]  /*1e390*/  LDL.LU R12, [R1+0xf4] ;  /* 0x0000f400010c7983 */ /* 0x008ee20000300800 */
[----:B------:R-:W3:Y:S01]  /*1e3a0*/  LDL.LU R11, [R1+0xe8] ;  /* 0x0000e800010b7983 */ /* 0x000ee20000300800 */
[----:B------:R-:W3:Y:S02]  /*1e3b0*/  LDL.LU R10, [R1+0xe4] ;  /* 0x0000e400010a7983 */ /* 0x000ee40000300800 */
[----:B------:R-:W3:Y:S02]  /*1e3c0*/  LDL.LU R5, [R1+0xd4] ;  /* 0x0000d40001057983 */ /* 0x000ee40000300800 */
[----:B------:R-:W3:Y:S01]  /*1e3d0*/  LDL.LU R16, [R1+0xd0] ;  /* 0x0000d00001107983 */ /* 0x000ee20000300800 */
[----:B------:R-:W3:Y:S04]  /*1e3e0*/  LDL.LU R18, [R1+0xbc] ;  /* 0x0000bc0001127983 */ /* 0x000ee80000300800 */
[----:B------:R-:W0:Y:S02]  /*1e3f0*/  S2R R0, SR_TID.X ;  /* 0x0000000000007919 */ /* 0x000e240000002100 */
[----:B0-----:R-:W-:-:S02]  /*1e400*/  LOP3.LUT R28, R0, 0x7f, RZ, 0xc0, !PT ;  /* 0x0000007f001c7812 */ /* 0x001fc400078ec0ff */
[----:B------:R-:W3:Y:S04]  /*1e410*/  LDL.LU R0, [R1+0xac] ;  /* 0x0000ac0001007983 */ /* 0x000ee80000300800 */
[----:B------:R-:W-:Y:S01]  /*1e420*/  STS.U16 [R22+0xbb00], R26 ;  /* 0x00bb001a16007388 */ /* 0x000fe20000000400 */
[----:B------:R-:W-:Y:S02]  /*1e430*/  STS.U16 [R22+0xca00], R24 ;  /* 0x00ca001816007388 */ /* 0x000fe40000000400 */
[----:B------:R0:W-:Y:S02]  /*1e440*/  STS.U16 [R22+0xcb00], R20 ;  /* 0x00cb001416007388 */ /* 0x0001e40000000400 */
[----:B------:R1:W-:Y:S02]  /*1e450*/  STS.U16 [R22+0xda00], R3 ;  /* 0x00da000316007388 */ /* 0x0003e40000000400 */
[C---:B------:R-:W-:Y:S01]  /*1e460*/  IMAD.SHL.U32 R19, R28.reuse, 0x2, RZ ;  /* 0x000000021c137824 */ /* 0x040fe200078e00ff */
[----:B------:R1:W-:Y:S04]  /*1e470*/  STS.U16 [R22+0xdb00], R4 ;  /* 0x00db000416007388 */ /* 0x0003e80000000400 */
[----:B0-----:R-:W3:Y:S01]  /*1e480*/  LDL.LU R20, [R1+0x50] ;  /* 0x0000500001147983 */ /* 0x001ee20000300800 */
[----:B------:R-:W3:Y:S02]  /*1e490*/  LDL.LU R24, [R1+0x4c] ;  /* 0x00004c0001187983 */ /* 0x000ee40000300800 */
[----:B------:R-:W3:Y:S02]  /*1e4a0*/  LDL.LU R14, [R1+0x38] ;  /* 0x00003800010e7983 */ /* 0x000ee40000300800 */
[----:B------:R-:W3:Y:S01]  /*1e4b0*/  LDL.LU R15, [R1+0x34] ;  /* 0x00003400010f7983 */ /* 0x000ee20000300800 */
[----:B------:R-:W3:Y:S01]  /*1e4c0*/  LDL.LU R29, [R1+0x20] ;  /* 0x00002000011d7983 */ /* 0x000ee20000300800 */
[----:B------:R-:W3:Y:S02]  /*1e4d0*/  LDL.LU R2, [R1+0x1c] ;  /* 0x00001c0001027983 */ /* 0x000ee40000300800 */
[----:B------:R-:W3:Y:S02]  /*1e4e0*/  LDL.LU R26, [R1+0x8] ;  /* 0x00000800011a7983 */ /* 0x000ee40000300800 */
[----:B-1----:R-:W3:Y:S01]  /*1e4f0*/  LDL.LU R3, [R1+0x64] ;  /* 0x0000640001037983 */ /* 0x002ee20000300800 */
[----:B------:R-:W3:Y:S04]  /*1e500*/  LDL.LU R4, [R1+0x68] ;  /* 0x0000680001047983 */ /* 0x000ee80000300800 */
[----:B------:R0:W-:Y:S01]  /*1e510*/  STS.U16 [R22+0xea00], R6 ;  /* 0x00ea000616007388 */ /* 0x0001e20000000400 */
[----:B------:R1:W-:Y:S02]  /*1e520*/  STS.U16 [R22+0xeb00], R7 ;  /* 0x00eb000716007388 */ /* 0x0003e40000000400 */
[----:B------:R1:W-:Y:S01]  /*1e530*/  STS.U16 [R22+0xfa00], R8 ;  /* 0x00fa000816007388 */ /* 0x0003e20000000400 */
[----:B------:R-:W-:Y:S01]  /*1e540*/  LOP3.LUT R19, R19, 0x60, RZ, 0x3c, !PT ;  /* 0x0000006013137812 */ /* 0x000fe200078e3cff */
[----:B------:R1:W-:Y:S04]  /*1e550*/  STS.U16 [R22+0xfb00], R9 ;  /* 0x00fb000916007388 */ /* 0x0003e80000000400 */
[----:B0-----:R-:W3:Y:S01]  /*1e560*/  LDL.LU R6, [R1+0x7c] ;  /* 0x00007c0001067983 */ /* 0x001ee20000300800 */
[----:B-1----:R-:W3:Y:S03]  /*1e570*/  LDL.LU R7, [R1+0x80] ;  /* 0x0000800001077983 */ /* 0x002ee60000300800 */
[----:B------:R-:W3:Y:S04]  /*1e580*/  LDL.LU R8, [R1+0x94] ;  /* 0x0000940001087983 */ /* 0x000ee80000300800 */
[----:B------:R-:W3:Y:S01]  /*1e590*/  LDL.LU R22, [R1+0x1170] ;  /* 0x0011700001167983 */ /* 0x000ee20000300800 */
[----:B------:R-:W3:Y:S03]  /*1e5a0*/  LDL.LU R9, [R1+0x98] ;  /* 0x0000980001097983 */ /* 0x000ee60000300800 */
[----:B----4-:R0:W-:Y:S01]  /*1e5b0*/  STS.U16 [R19+0xc00], R21 ;  /* 0x000c001513007388 */ /* 0x0101e20000000400 */
[----:B------:R1:W-:Y:S02]  /*1e5c0*/  STS.U16 [R19+0xd00], R17 ;  /* 0x000d001113007388 */ /* 0x0003e40000000400 */
[----:B--2---:R2:W-:Y:S02]  /*1e5d0*/  STS.U16 [R19+0x1c00], R13 ;  /* 0x001c000d13007388 */ /* 0x0045e40000000400 */
[----:B---3--:R4:W-:Y:S01]  /*1e5e0*/  STS.U16 [R19+0x1d00], R12 ;  /* 0x001d000c13007388 */ /* 0x0089e20000000400 */
[----:B------:R4:W-:Y:S01]  /*1e5f0*/  STS.U16 [R19+0x2c00], R11 ;  /* 0x002c000b13007388 */ /* 0x0009e20000000400 */
[----:B------:R4:W-:Y:S03]  /*1e600*/  STS.U16 [R19+0x2d00], R10 ;  /* 0x002d000a13007388 */ /* 0x0009e60000000400 */
[----:B0-----:R-:W3:Y:S01]  /*1e610*/  LDL.LU R21, [R1+0x116c] ;  /* 0x00116c0001157983 */ /* 0x001ee20000300800 */
[----:B-1----:R-:W3:Y:S02]  /*1e620*/  LDL.LU R17, [R1+0x1168] ;  /* 0x0011680001117983 */ /* 0x002ee40000300800 */
[----:B--2---:R-:W2:Y:S01]  /*1e630*/  LDL.LU R13, [R1+0x1164] ;  /* 0x00116400010d7983 */ /* 0x004ea20000300800 */
[----:B----4-:R-:W4:Y:S04]  /*1e640*/  LDL.LU R12, [R1+0x1160] ;  /* 0x00116000010c7983 */ /* 0x010f280000300800 */
[----:B------:R-:W2:Y:S01]  /*1e650*/  LDL.LU R11, [R1+0x115c] ;  /* 0x00115c00010b7983 */ /* 0x000ea20000300800 */
[----:B------:R-:W2:Y:S03]  /*1e660*/  LDL.LU R10, [R1+0x1158] ;  /* 0x00115800010a7983 */ /* 0x000ea60000300800 */
[----:B------:R0:W-:Y:S01]  /*1e670*/  STS.U16 [R19+0x3c00], R5 ;  /* 0x003c000513007388 */ /* 0x0001e20000000400 */
[----:B------:R1:W-:Y:S02]  /*1e680*/  STS.U16 [R19+0x3d00], R16 ;  /* 0x003d001013007388 */ /* 0x0003e40000000400 */
[----:B------:R1:W-:Y:S01]  /*1e690*/  STS.U16 [R19+0x4c00], R18 ;  /* 0x004c001213007388 */ /* 0x0003e20000000400 */
[----:B0-----:R-:W2:Y:S01]  /*1e6a0*/  LDL.LU R5, [R1+0x1154] ;  /* 0x0011540001057983 */ /* 0x001ea20000300800 */
[----:B-1----:R-:W2:Y:S02]  /*1e6b0*/  LDL.LU R16, [R1+0x1150] ;  /* 0x0011500001107983 */ /* 0x002ea40000300800 */
[----:B------:R-:W2:Y:S01]  /*1e6c0*/  LDL.LU R18, [R1+0x114c] ;  /* 0x00114c0001127983 */ /* 0x000ea20000300800 */
[----:B------:R0:W-:Y:S04]  /*1e6d0*/  STS.U16 [R19+0x4d00], R0 ;  /* 0x004d000013007388 */ /* 0x0001e80000000400 */
[----:B0-----:R-:W2:Y:S04]  /*1e6e0*/  LDL.LU R0, [R1+0x1148] ;  /* 0x0011480001007983 */ /* 0x001ea80000300800 */
[----:B------:R-:W-:Y:S01]  /*1e6f0*/  STS.U16 [R19+0x5c00], R9 ;  /* 0x005c000913007388 */ /* 0x000fe20000000400 */
[----:B------:R-:W-:Y:S02]  /*1e700*/  STS.U16 [R19+0x5d00], R8 ;  /* 0x005d000813007388 */ /* 0x000fe40000000400 */
[----:B------:R-:W-:Y:S02]  /*1e710*/  STS.U16 [R19+0x6c00], R7 ;  /* 0x006c000713007388 */ /* 0x000fe40000000400 */
[----:B------:R-:W-:Y:S01]  /*1e720*/  STS.U16 [R19+0x6d00], R6 ;  /* 0x006d000613007388 */ /* 0x000fe20000000400 */
[----:B------:R-:W-:Y:S01]  /*1e730*/  STS.U16 [R19+0x7c00], R4 ;  /* 0x007c000413007388 */ /* 0x000fe20000000400 */
[----:B------:R-:W-:Y:S02]  /*1e740*/  STS.U16 [R19+0x7d00], R3 ;  /* 0x007d000313007388 */ /* 0x000fe40000000400 */
[----:B------:R-:W-:Y:S02]  /*1e750*/  STS.U16 [R19+0x8c00], R20 ;  /* 0x008c001413007388 */ /* 0x000fe40000000400 */
[----:B------:R-:W-:Y:S01]  /*1e760*/  STS.U16 [R19+0x8d00], R24 ;  /* 0x008d001813007388 */ /* 0x000fe20000000400 */
[----:B------:R-:W-:Y:S01]  /*1e770*/  STS.U16 [R19+0x9c00], R14 ;  /* 0x009c000e13007388 */ /* 0x000fe20000000400 */
[----:B------:R-:W-:Y:S02]  /*1e780*/  STS.U16 [R19+0x9d00], R15 ;  /* 0x009d000f13007388 */ /* 0x000fe40000000400 */
[----:B------:R-:W-:Y:S02]  /*1e790*/  STS.U16 [R19+0xac00], R29 ;  /* 0x00ac001d13007388 */ /* 0x000fe40000000400 */
[----:B------:R0:W-:Y:S01]  /*1e7a0*/  STS.U16 [R19+0xad00], R2 ;  /* 0x00ad000213007388 */ /* 0x0001e20000000400 */
[----:B------:R1:W-:Y:S04]  /*1e7b0*/  STS.U16 [R19+0xbc00], R26 ;  /* 0x00bc001a13007388 */ /* 0x0003e80000000400 */
[----:B0-----:R-:W3:Y:S01]  /*1e7c0*/  LDL.LU R2, [R1+0x100] ;  /* 0x0001000001027983 */ /* 0x001ee20000300800 */
[----:B-1----:R-:W3:Y:S03]  /*1e7d0*/  LDL.LU R26, [R1+0xfc] ;  /* 0x0000fc00011a7983 */ /* 0x002ee60000300800 */
[----:B--2---:R0:W-:Y:S04]  /*1e7e0*/  STS.U16 [R19+0xbd00], R0 ;  /* 0x00bd000013007388 */ /* 0x0041e80000000400 */
[----:B0-----:R-:W2:Y:S01]  /*1e7f0*/  LDL.LU R0, [R1+0xf0] ;  /* 0x0000f00001007983 */ /* 0x001ea20000300800 */
        /* <DEDUP_REMOVED lines=9> */
[----:B------:R-:W2:Y:S01]  /*1e890*/  LDL.LU R15, [R1+0x14] ;  /* 0x00001400010f7983 */ /* 0x000ea20000300800 */
[----:B------:R0:W-:Y:S01]  /*1e8a0*/  STS.U16 [R19+0xcc00], R18 ;  /* 0x00cc001213007388 */ /* 0x0001e20000000400 */
[----:B------:R1:W-:Y:S02]  /*1e8b0*/  STS.U16 [R19+0xcd00], R16 ;  /* 0x00cd001013007388 */ /* 0x0003e40000000400 */
[----:B------:R4:W-:Y:S02]  /*1e8c0*/  STS.U16 [R19+0xdc00], R5 ;  /* 0x00dc000513007388 */ /* 0x0009e40000000400 */
[----:B------:R4:W-:Y:S01]  /*1e8d0*/  STS.U16 [R19+0xdd00], R10 ;  /* 0x00dd000a13007388 */ /* 0x0009e20000000400 */
[----:B------:R4:W-:Y:S01]  /*1e8e0*/  STS.U16 [R19+0xec00], R11 ;  /* 0x00ec000b13007388 */ /* 0x0009e20000000400 */
[----:B------:R-:W-:-:S03]  /*1e8f0*/  IMAD.SHL.U32 R4, R28, 0x2, RZ ;  /* 0x000000021c047824 */ /* 0x000fc600078e00ff */
[----:B0-----:R-:W2:Y:S01]  /*1e900*/  LDL.LU R18, [R1+0x8c] ;  /* 0x00008c0001127983 */ /* 0x001ea20000300800 */
[----:B-1----:R-:W2:Y:S02]  /*1e910*/  LDL.LU R16, [R1+0x90] ;  /* 0x0000900001107983 */ /* 0x002ea40000300800 */
[----:B----4-:R-:W4:Y:S01]  /*1e920*/  LDL.LU R5, [R1+0xa4] ;  /* 0x0000a40001057983 */ /* 0x010f220000300800 */
[----:B------:R-:W4:Y:S04]  /*1e930*/  LDL.LU R10, [R1+0xa8] ;  /* 0x0000a800010a7983 */ /* 0x000f280000300800 */
[----:B------:R-:W4:Y:S01]  /*1e940*/  LDL.LU R11, [R1+0xc8] ;  /* 0x0000c800010b7983 */ /* 0x000f220000300800 */
[----:B------:R-:W4:Y:S03]  /*1e950*/  LDL.LU R28, [R1] ;  /* 0x00000000011c7983 */ /* 0x000f260000300800 */
[----:B------:R0:W-:Y:S01]  /*1e960*/  STS.U16 [R19+0xed00], R12 ;  /* 0x00ed000c13007388 */ /* 0x0001e20000000400 */
[----:B------:R1:W-:Y:S02]  /*1e970*/  STS.U16 [R19+0xfc00], R13 ;  /* 0x00fc000d13007388 */ /* 0x0003e40000000400 */
[----:B---3--:R3:W-:Y:S01]  /*1e980*/  STS.U16 [R19+0xfd00], R17 ;  /* 0x00fd001113007388 */ /* 0x0087e20000000400 */
[----:B0-----:R-:W4:Y:S01]  /*1e990*/  LDL.LU R12, [R1+0xcc] ;  /* 0x0000cc00010c7983 */ /* 0x001f220000300800 */
[----:B-1----:R-:W4:Y:S02]  /*1e9a0*/  LDL.LU R13, [R1+0xe0] ;  /* 0x0000e000010d7983 */ /* 0x002f240000300800 */
[----:B---3--:R-:W3:Y:S02]  /*1e9b0*/  LDL.LU R19, [R1+0x1144] ;  /* 0x0011440001137983 */ /* 0x008ee40000300800 */
[----:B------:R-:W3:Y:S01]  /*1e9c0*/  LDL.LU R17, [R1+0xec] ;  /* 0x0000ec0001117983 */ /* 0x000ee20000300800 */
[----:B------:R-:W-:-:S05]  /*1e9d0*/  LOP3.LUT R4, R4, 0x70, RZ, 0x3c, !PT ;  /* 0x0000007004047812 */ /* 0x000fca00078e3cff */
[----:B------:R0:W-:Y:S01]  /*1e9e0*/  STS.U16 [R4+0xe00], R2 ;  /* 0x000e000204007388 */ /* 0x0001e20000000400 */
[----:B------:R1:W-:Y:S03]  /*1e9f0*/  STS.U16 [R4+0xf00], R26 ;  /* 0x000f001a04007388 */ /* 0x0003e60000000400 */
[----:B0-----:R-:W4:Y:S01]  /*1ea00*/  LDL.LU R2, [R1+0x1140] ;  /* 0x0011400001027983 */ /* 0x001f220000300800 */
[----:B-1----:R-:W4:Y:S03]  /*1ea10*/  LDL.LU R26, [R1+0x113c] ;  /* 0x00113c00011a7983 */ /* 0x002f260000300800 */
[----:B--2---:R0:W-:Y:S04]  /*1ea20*/  STS.U16 [R4+0x1e00], R0 ;  /* 0x001e000004007388 */ /* 0x0041e80000000400 */
[----:B0-----:R-:W2:Y:S04]  /*1ea30*/  LDL.LU R0, [R1+0x1138] ;  /* 0x0011380001007983 */ /* 0x001ea80000300800 */
[----:B---3--:R-:W-:Y:S01]  /*1ea40*/  STS.U16 [R4+0x1f00], R17 ;  /* 0x001f001104007388 */ /* 0x008fe20000000400 */
[----:B----4-:R-:W-:Y:S03]  /*1ea50*/  STS.U16 [R4+0x2e00], R13 ;  /* 0x002e000d04007388 */ /* 0x010fe60000000400 */
[----:B------:R0:W-:Y:S01]  /*1ea60*/  STS.U16 [R4+0x2f00], R29 ;  /* 0x002f001d04007388 */ /* 0x0001e20000000400 */
[----:B------:R-:W-:Y:S03]  /*1ea70*/  STS.U16 [R4+0x3e00], R12 ;  /* 0x003e000c04007388 */ /* 0x000fe60000000400 */
        /* <DEDUP_REMOVED lines=9> */
[----:B------:R1:W-:Y:S02]  /*1eb10*/  STS.U16 [R4+0x8e00], R3 ;  /* 0x008e000304007388 */ /* 0x0003e40000000400 */
[----:B------:R-:W-:Y:S02]  /*1eb20*/  STS.U16 [R4+0x8f00], R20 ;  /* 0x008f001404007388 */ /* 0x000fe40000000400 */
[----:B------:R-:W-:Y:S01]  /*1eb30*/  STS.U16 [R4+0x9e00], R24 ;  /* 0x009e001804007388 */ /* 0x000fe20000000400 */
[----:B0-----:R-:W3:Y:S04]  /*1eb40*/  LDL.LU R29, [R1+0x1fc] ;  /* 0x0001fc00011d7983 */ /* 0x001ee80000300800 */
[----:B-1----:R-:W3:Y:S04]  /*1eb50*/  LDL R3, [R1+0xb8] ;  /* 0x0000b80001037983 */ /* 0x002ee80000100800 */
[----:B--2---:R0:W-:Y:S01]  /*1eb60*/  STS.U16 [R4+0x9f00], R0 ;  /* 0x009f000004007388 */ /* 0x0041e20000000400 */
[----:B------:R-:W-:Y:S02]  /*1eb70*/  STS.U16 [R4+0xae00], R14 ;  /* 0x00ae000e04007388 */ /* 0x000fe40000000400 */
[----:B------:R1:W-:Y:S02]  /*1eb80*/  STS.U16 [R4+0xaf00], R15 ;  /* 0x00af000f04007388 */ /* 0x0003e40000000400 */
[----:B------:R2:W-:Y:S01]  /*1eb90*/  STS.U16 [R4+0xbe00], R28 ;  /* 0x00be001c04007388 */ /* 0x0005e20000000400 */
[----:B0-----:R-:W4:Y:S01]  /*1eba0*/  LDL R0, [R1+0xb4] ;  /* 0x0000b40001007983 */ /* 0x001f220000100800 */
[----:B------:R-:W4:Y:S02]  /*1ebb0*/  LDL.LU.64 R12, [R1+0x230] ;  /* 0x00023000010c7983 */ /* 0x000f240000300a00 */
[----:B-1----:R-:W4:Y:S02]  /*1ebc0*/  LDL.LU.64 R14, [R1+0x238] ;  /* 0x00023800010e7983 */ /* 0x002f240000300a00 */
[----:B--2---:R-:W2:Y:S01]  /*1ebd0*/  LDL R28, [R1+0xb64] ;  /* 0x000b6400011c7983 */ /* 0x004ea20000100800 */
[----:B------:R-:W-:Y:S01]  /*1ebe0*/  STS.U16 [R4+0xbf00], R26 ;  /* 0x00bf001a04007388 */ /* 0x000fe20000000400 */
[----:B------:R-:W-:Y:S02]  /*1ebf0*/  STS.U16 [R4+0xce00], R2 ;  /* 0x00ce000204007388 */ /* 0x000fe40000000400 */
[----:B------:R-:W-:Y:S02]  /*1ec00*/  STS.U16 [R4+0xcf00], R19 ;  /* 0x00cf001304007388 */ /* 0x000fe40000000400 */
[----:B------:R-:W-:Y:S01]  /*1ec10*/  STS.U16 [R4+0xde00], R21 ;  /* 0x00de001504007388 */ /* 0x000fe20000000400 */
[----:B------:R-:W-:Y:S01]  /*1ec20*/  STS.U16 [R4+0xdf00], R22 ;  /* 0x00df001604007388 */ /* 0x000fe20000000400 */
[----:B------:R-:W-:Y:S02]  /*1ec30*/  STS.U16 [R4+0xee00], R23 ;  /* 0x00ee001704007388 */ /* 0x000fe40000000400 */
[----:B------:R-:W-:Y:S01]  /*1ec40*/  STS.U16 [R4+0xef00], R25 ;  /* 0x00ef001904007388 */ /* 0x000fe20000000400 */
[----:B---3--:R-:W-:Y:S01]  /*1ec50*/  STS.U16 [R4+0xfe00], R29 ;  /* 0x00fe001d04007388 */ /* 0x008fe20000000400 */
[----:B------:R-:W-:Y:S02]  /*1ec60*/  STS.U16 [R4+0xff00], R27 ;  /* 0x00ff001b04007388 */ /* 0x000fe40000000400 */
[----:B------:R-:W-:Y:S06]  /*1ec70*/  BAR.SYNC.DEFER_BLOCKING 0x0 ;  /* 0x0000000000007b1d */ /* 0x000fec0000010000 */
[----:B------:R-:W-:Y:S04]  /*1ec80*/  LDSM.16.MT88.4 R20, [R3+0x10000] ;  /* 0x010000000314783b */ /* 0x000fe80000004200 */
[----:B----4-:R-:W0:Y:S04]  /*1ec90*/  LDSM.16.M88.4 R8, [R0+0x8000] ;  /* 0x008000000008783b */ /* 0x010e280000000200 */
[----:B--2---:R-:W-:Y:S01]  /*1eca0*/  STL [R1+0x1130], R28 ;  /* 0x0011301c01007387 */ /* 0x004fe20000100800 */
[----:B------:R-:W2:Y:S03]  /*1ecb0*/  LDL.LU.64 R16, [R1+0x220] ;  /* 0x0002200001107983 */ /* 0x000ea60000300a00 */
[----:B------:R-:W1:Y:S04]  /*1ecc0*/  LDSM.16.M88.4 R24, [R0] ;  /* 0x000000000018783b */ /* 0x000e680000000200 */
[----:B------:R-:W-:Y:S01]  /*1ecd0*/  LDSM.16.M88.4 R4, [R0+0x4000] ;  /* 0x004000000004783b */ /* 0x000fe20000000200 */
[----:B0-----:R-:W-:-:S02]  /*1ece0*/  IMAD.MOV.U32 R29, RZ, RZ, R8 ;  /* 0x000000ffff1d7224 */ /* 0x001fc400078e0008 */
[----:B------:R-:W-:Y:S01]  /*1ecf0*/  IMAD.MOV.U32 R2, RZ, RZ, R9 ;  /* 0x000000ffff027224 */ /* 0x000fe200078e0009 */
[----:B-1----:R-:W-:Y:S01]  /*1ed00*/  HMMA.16816.F32 R12, R20, R24, R12 ;  /* 0x00000018140c723c */ /* 0x002fe2000000180c */
[----:B--2---:R-:W-:Y:S01]  /*1ed10*/  STL [R1+0x1134], R17 ;  /* 0x0011341101007387 */ /* 0x004fe20000100800 */
[----:B------:R-:W2:Y:S02]  /*1ed20*/  LDL.LU.64 R18, [R1+0x228] ;  /* 0x0002280001127983 */ /* 0x000ea40000300a00 */
[----:B------:R-:W-:Y:S02]  /*1ed30*/  STL.64 [R1+0x28], R10 ;  /* 0x0000280a01007387 */ /* 0x000fe40000100a00 */
[----:B------:R-:W0:Y:S02]  /*1ed40*/  LDSM.16.M88.4 R8, [R0+0xc000] ;  /* 0x00c000000008783b */ /* 0x000e240000000200 */
[----:B0-----:R-:W-:Y:S02]  /*1ed50*/  IMAD.MOV.U32 R17, RZ, RZ, R8 ;  /* 0x000000ffff117224 */ /* 0x001fe400078e0008 */
[----:B------:R-:W-:Y:S01]  /*1ed60*/  STL.64 [R1+0x38], R10 ;  /* 0x0000380a01007387 */ /* 0x000fe20000100a00 */
[----:B------:R-:W-:-:S02]  /*1ed70*/  IMAD.MOV.U32 R28, RZ, RZ, R9 ;  /* 0x000000ffff1c7224 */ /* 0x000fc400078e0009 */
[----:B------:R-:W0:Y:S04]  /*1ed80*/  LDSM.16.MT88.4 R8, [R3+0x10200] ;  /* 0x010200000308783b */ /* 0x000e280000004200 */
[----:B------:R-:W-:Y:S01]  /*1ed90*/  STL [R1+0x10c0], R0 ;  /* 0x0010c00001007387 */ /* 0x000fe20000100800 */
[----:B0-----:R-:W-:Y:S01]  /*1eda0*/  STL.64 [R1+0x1108], R10 ;  /* 0x0011080a01007387 */ /* 0x001fe20000100a00 */
[----:B------:R0:W-:Y:S02]  /*1edb0*/  STL.64 [R1+0x1100], R8 ;  /* 0x0011000801007387 */ /* 0x0001e40000100a00 */
[----:B0-----:R-:W-:Y:S02]  /*1edc0*/  IMAD.MOV.U32 R8, RZ, RZ, R17 ;  /* 0x000000ffff087224 */ /* 0x001fe400078e0011 */
[----:B------:R-:W-:Y:S01]  /*1edd0*/  IMAD.MOV.U32 R9, RZ, RZ, R28 ;  /* 0x000000ffff097224 */ /* 0x000fe200078e001c */
[----:B------:R-:W2:Y:S01]  /*1ede0*/  LDL.LU R17, [R1+0x1134] ;  /* 0x0011340001117983 */ /* 0x000ea20000300800 */
[----:B------:R-:W3:Y:S03]  /*1edf0*/  LDL.LU R28, [R1+0x1130] ;  /* 0x00113000011c7983 */ /* 0x000ee60000300800 */
[----:B------:R-:W-:Y:S01]  /*1ee00*/  STL.64 [R1+0x1118], R8 ;  /* 0x0011180801007387 */ /* 0x000fe20000100a00 */
[----:B------:R-:W-:Y:S02]  /*1ee10*/  STL.64 [R1+0x1128], R14 ;  /* 0x0011280e01007387 */ /* 0x000fe40000100a00 */
[----:B------:R0:W-:Y:S02]  /*1ee20*/  STL.64 [R1+0x1120], R12 ;  /* 0x0011200c01007387 */ /* 0x0001e40000100a00 */
[----:B0-----:R-:W4:Y:S01]  /*1ee30*/  LDL.LU.64 R12, [R1+0x210] ;  /* 0x00021000010c7983 */ /* 0x001f220000300a00 */
[----:B------:R-:W4:Y:S02]  /*1ee40*/  LDL.LU.64 R14, [R1+0x218] ;  /* 0x00021800010e7983 */ /* 0x000f240000300a00 */
[----:B------:R-:W-:-:S02]  /*1ee50*/  IMAD.MOV.U32 R8, RZ, RZ, R29 ;  /* 0x000000ffff087224 */ /* 0x000fc400078e001d */
[----:B------:R-:W-:Y:S01]  /*1ee60*/  IMAD.MOV.U32 R9, RZ, RZ, R2 ;  /* 0x000000ffff097224 */ /* 0x000fe200078e0002 */
[----:B------:R0:W-:Y:S01]  /*1ee70*/  STL.64 [R1+0x1110], R26 ;  /* 0x0011101a01007387 */ /* 0x0001e20000100a00 */
[----:B------:R-:W3:Y:S03]  /*1ee80*/  LDL.LU.64 R24, [R1+0x200] ;  /* 0x0002000001187983 */ /* 0x000ee60000300a00 */
[----:B0-----:R-:W3:Y:S02]  /*1ee90*/  LDL.LU.64 R26, [R1+0x208] ;  /* 0x00020800011a7983 */ /* 0x001ee40000300a00 */
[C---:B----4-:R-:W-:Y:S08]  /*1eea0*/  HMMA.16816.F32 R8, R20.reuse, R8, R12 ;  /* 0x000000081408723c */ /* 0x050ff0000000180c */
[C---:B--2---:R-:W-:Y:S01]  /*1eeb0*/  HMMA.16816.F32 R16, R20.reuse, R4, R16 ;  /* 0x000000041410723c */ /* 0x044fe20000001810 */
[----:B------:R-:W2:Y:S01]  /*1eec0*/  LDL.LU.64 R14, [R1+0x1128] ;  /* 0x00112800010e7983 */ /* 0x000ea20000300a00 */
[----:B------:R-:W2:Y:S11]  /*1eed0*/  LDL.LU.64 R12, [R1+0x1120] ;  /* 0x00112000010c7983 */ /* 0x000eb60000300a00 */
[----:B------:R-:W-:Y:S03]  /*1eee0*/  @!UPT UIADD3 URZ, URZ, URZ, URZ ;  /* 0x0000003f3f3ff290 */ /* 0x000fe6000fffe03f */
[----:B------:R-:W-:Y:S02]  /*1eef0*/  IMAD.MOV.U32 R5, RZ, RZ, R8 ;  /* 0x000000ffff057224 */ /* 0x000fe400078e0008 */
[----:B------:R-:W-:Y:S02]  /*1ef00*/  IMAD.MOV.U32 R4, RZ, RZ, R9 ;  /* 0x000000ffff047224 */ /* 0x000fe400078e0009 */
[----:B------:R-:W3:Y:S01]  /*1ef10*/  LDL.LU.64 R8, [R1+0x1118] ;  /* 0x0011180001087983 */ /* 0x000ee20000300a00 */
[----:B------:R-:W-:Y:S02]  /*1ef20*/  IMAD.MOV.U32 R2, RZ, RZ, R10 ;  /* 0x000000ffff027224 */ /* 0x000fe400078e000a */
[----:B------:R-:W-:Y:S01]  /*1ef30*/  IMAD.MOV.U32 R0, RZ, RZ, R11 ;  /* 0x000000ffff007224 */ /* 0x000fe200078e000b */
[----:B---3--:R-:W-:Y:S01]  /*1ef40*/  HMMA.16816.F32 R20, R20, R8, R24 ;  /* 0x000000081414723c */ /* 0x008fe20000001818 */
[----:B------:R-:W2:Y:S11]  /*1ef50*/  LDL.LU.64 R26, [R1+0x1110] ;  /* 0x00111000011a7983 */ /* 0x000eb60000300a00 */
[----:B------:R-:W-:Y:S11]  /*1ef60*/  @!UPT UIADD3 URZ, URZ, URZ, URZ ;  /* 0x0000003f3f3ff290 */ /* 0x000ff6000fffe03f */
[----:B------:R-:W-:Y:S01]  /*1ef70*/  @!UPT UIADD3 URZ, URZ, URZ, URZ ;  /* 0x0000003f3f3ff290 */ /* 0x000fe2000fffe03f */
[----:B------:R-:W-:Y:S02]  /*1ef80*/  IMAD.MOV.U32 R11, RZ, RZ, R20 ;  /* 0x000000ffff0b7224 */ /* 0x000fe400078e0014 */
[----:B------:R-:W-:Y:S02]  /*1ef90*/  IMAD.MOV.U32 R10, RZ, RZ, R21 ;  /* 0x000000ffff0a7224 */ /* 0x000fe400078e0015 */
[----:B------:R-:W-:Y:S02]  /*1efa0*/  IMAD.MOV.U32 R9, RZ, RZ, R22 ;  /* 0x000000ffff097224 */ /* 0x000fe400078e0016 */
[----:B------:R-:W-:Y:S02]  /*1efb0*/  IMAD.MOV.U32 R8, RZ, RZ, R23 ;  /* 0x000000ffff087224 */ /* 0x000fe400078e0017 */
[----:B------:R-:W0:Y:S04]  /*1efc0*/  LDSM.16.MT88.4 R20, [R3+0x10400] ;  /* 0x010400000314783b */ /* 0x000e280000004200 */
[----:B0-----:R0:W-:Y:S01]  /*1efd0*/  STL.64 [R1+0x10e8], R22 ;  /* 0x0010e81601007387 */ /* 0x0011e20000100a00 */
[----:B------:R1:W-:Y:S02]  /*1efe0*/  STL.64 [R1+0x10e0], R20 ;  /* 0x0010e01401007387 */ /* 0x0003e40000100a00 */
[----:B0-----:R-:W-:-:S02]  /*1eff0*/  IMAD.MOV.U32 R22, RZ, RZ, R9 ;  /* 0x000000ffff167224 */ /* 0x001fc400078e0009 */
[----:B-1----:R-:W-:Y:S02]  /*1f000*/  IMAD.MOV.U32 R20, RZ, RZ, R11 ;  /* 0x000000ffff147224 */ /* 0x002fe400078e000b */
[----:B------:R-:W-:Y:S02]  /*1f010*/  IMAD.MOV.U32 R21, RZ, RZ, R10 ;  /* 0x000000ffff157224 */ /* 0x000fe400078e000a */
[----:B------:R-:W-:Y:S02]  /*1f020*/  IMAD.MOV.U32 R23, RZ, RZ, R8 ;  /* 0x000000ffff177224 */ /* 0x000fe400078e0008 */
[----:B------:R-:W0:Y:S04]  /*1f030*/  LDSM.16.M88.4 R8, [R28] ;  /* 0x000000001c08783b */ /* 0x000e280000000200 */
[----:B------:R-:W-:Y:S01]  /*1f040*/  STL.64 [R1+0x10f8], R22 ;  /* 0x0010f81601007387 */ /* 0x000fe20000100a00 */
[----:B------:R1:W-:Y:S02]  /*1f050*/  STL.64 [R1+0x10f0], R20 ;  /* 0x0010f01401007387 */ /* 0x0003e40000100a00 */
[----:B-1----:R-:W-:-:S02]  /*1f060*/  IMAD.MOV.U32 R20, RZ, RZ, R5 ;  /* 0x000000ffff147224 */ /* 0x002fc400078e0005 */
[----:B------:R-:W-:Y:S02]  /*1f070*/  IMAD.MOV.U32 R21, RZ, RZ, R4 ;  /* 0x000000ffff157224 */ /* 0x000fe400078e0004 */
[----:B0-----:R-:W-:Y:S01]  /*1f080*/  IMAD.MOV.U32 R5, RZ, RZ, R8 ;  /* 0x000000ffff057224 */ /* 0x001fe200078e0008 */
[----:B------:R-:W-:Y:S01]  /*1f090*/  STL.64 [R1+0x48], R10 ;  /* 0x0000480a01007387 */ /* 0x000fe20000100a00 */
[----:B------:R-:W-:Y:S02]  /*1f0a0*/  IMAD.MOV.U32 R4, RZ, RZ, R9 ;  /* 0x000000ffff047224 */ /* 0x000fe400078e0009 */
[----:B------:R-:W0:Y:S04]  /*1f0b0*/  LDSM.16.M88.4 R8, [R28+0x4000] ;  /* 0x004000001c08783b */ /* 0x000e280000000200 */
[----:B------:R-:W-:-:S02]  /*1f0c0*/  IMAD.MOV.U32 R22, RZ, RZ, R2 ;  /* 0x000000ffff167224 */ /* 0x000fc400078e0002 */
[----:B0-----:R-:W-:Y:S01]  /*1f0d0*/  IMAD.MOV.U32 R29, RZ, RZ, R10 ;  /* 0x000000ffff1d7224 */ /* 0x001fe200078e000a */
[----:B------:R-:W-:Y:S01]  /*1f0e0*/  STL.64 [R1+0x60], R8 ;  /* 0x0000600801007387 */ /* 0x000fe20000100a00 */
[----:B------:R-:W-:Y:S02]  /*1f0f0*/  IMAD.MOV.U32 R2, RZ, RZ, R11 ;  /* 0x000000ffff027224 */ /* 0x000fe400078e000b */
[----:B------:R-:W0:Y:S01]  /*1f100*/  LDSM.16.M88.4 R8, [R28+0x8000] ;  /* 0x008000001c08783b */ /* 0x000e220000000200 */
[----:B------:R-:W-:Y:S04]  /*1f110*/  STL [R1+0x10d8], R29 ;  /* 0x0010d81d01007387 */ /* 0x000fe80000100800 */
[----:B0-----:R-:W-:Y:S01]  /*1f120*/  STL.64 [R1+0x70], R8 ;  /* 0x0000700801007387 */ /* 0x001fe20000100a00 */
[----:B------:R-:W-:Y:S02]  /*1f130*/  STL.64 [R1+0x78], R10 ;  /* 0x0000780a01007387 */ /* 0x000fe40000100a00 */
[----:B------:R-:W0:Y:S04]  /*1f140*/  LDSM.16.M88.4 R8, [R28+0xc000] ;  /* 0x00c000001c08783b */ /* 0x000e280000000200 */
[----:B------:R-:W-:Y:S01]  /*1f150*/  IMAD.MOV.U32 R23, RZ, RZ, R0 ;  /* 0x000000ffff177224 */ /* 0x000fe200078e0000 */
[----:B0-----:R0:W-:Y:S01]  /*1f160*/  STL.64 [R1+0x98], R10 ;  /* 0x0000980a01007387 */ /* 0x0011e20000100a00 */
[----:B------:R-:W-:-:S02]  /*1f170*/  IMAD.MOV.U32 R29, RZ, RZ, R8 ;  /* 0x000000ffff1d7224 */ /* 0x000fc400078e0008 */
[----:B------:R-:W-:Y:S01]  /*1f180*/  IMAD.MOV.U32 R0, RZ, RZ, R9 ;  /* 0x000000ffff007224 */ /* 0x000fe200078e0009 */
[----:B0-----:R-:W2:Y:S01]  /*1f190*/  LDL.LU.64 R10, [R1+0x1108] ;  /* 0x00110800010a7983 */ /* 0x001ea20000300a00 */
[----:B------:R-:W2:Y:S02]  /*1f1a0*/  LDL.LU.64 R8, [R1+0x1100] ;  /* 0x0011000001087983 */ /* 0x000ea40000300a00 */
[----:B------:R-:W-:Y:S01]  /*1f1b0*/  STL [R1+0x1040], R28 ;  /* 0x0010401c01007387 */ /* 0x000fe20000100800 */
[C---:B--2---:R-:W-:Y:S01]  /*1f1c0*/  HMMA.16816.F32 R24, R8.reuse, R26, R12 ;  /* 0x0000001a0818723c */ /* 0x044fe2000000180c */
[----:B------:R-:W2:Y:S01]  /*1f1d0*/  LDL.LU R14, [R1+0x28] ;  /* 0x00002800010e7983 */ /* 0x000ea20000300800 */
[----:B------:R-:W2:Y:S06]  /*1f1e0*/  LDL.LU R15, [R1+0x2c] ;  /* 0x00002c00010f7983 */ /* 0x000eac0000300800 */
[C---:B------:R-:W-:Y:S01]  /*1f1f0*/  HMMA.16816.F32 R16, R8.reuse, R6, R16 ;  /* 0x000000060810723c */ /* 0x040fe20000001810 */
[----:B------:R-:W3:Y:S01]  /*1f200*/  LDL.LU R6, [R1+0x38] ;  /* 0x0000380001067983 */ /* 0x000ee20000300800 */
[----:B------:R-:W3:Y:S11]  /*1f210*/  LDL.LU R7, [R1+0x3c] ;  /* 0x00003c0001077983 */ /* 0x000ef60000300800 */
[----:B------:R-:W-:Y:S10]  /*1f220*/  @!UPT UIADD3 URZ, URZ, URZ, URZ ;  /* 0x0000003f3f3ff290 */ /* 0x000ff4000fffe03f */
[----:B------:R-:W-:Y:S01]  /*1f230*/  STL.64 [R1+0x10d0], R18 ;  /* 0x0010d01201007387 */ /* 0x000fe20000100a00 */
[----:B------:R0:W-:Y:S01]  /*1f240*/  STL.64 [R1+0x10c8], R16 ;  /* 0x0010c81001007387 */ /* 0x0001e20000100a00 */
[C---:B--2---:R-:W-:Y:S02]  /*1f250*/  HMMA.16816.F32 R12, R8.reuse, R14, R20 ;  /* 0x0000000e080c723c */ /* 0x044fe40000001814 */
[----:B------:R-:W3:Y:S01]  /*1f260*/  LDL.LU.64 R22, [R1+0x10f8] ;  /* 0x0010f80001167983 */ /* 0x000ee20000300a00 */
[----:B------:R-:W3:Y:S02]  /*1f270*/  LDL.LU.64 R20, [R1+0x10f0] ;  /* 0x0010f00001147983 */ /* 0x000ee40000300a00 */
[----:B0-----:R-:W-:Y:S02]  /*1f280*/  IMAD.MOV.U32 R16, RZ, RZ, R5 ;  /* 0x000000ffff107224 */ /* 0x001fe400078e0005 */
[----:B------:R-:W-:Y:S01]  /*1f290*/  IMAD.MOV.U32 R17, RZ, RZ, R4 ;  /* 0x000000ffff117224 */ /* 0x000fe200078e0004 */
[----:B---3--:R-:W-:Y:S01]  /*1f2a0*/  HMMA.16816.F32 R8, R8, R6, R20 ;  /* 0x000000060808723c */ /* 0x008fe20000001814 */
[----:B------:R-:W2:Y:S01]  /*1f2b0*/  LDL.LU.64 R22, [R1+0x10e8] ;  /* 0x0010e80001167983 */ /* 0x000ea20000300a00 */
[----:B------:R-:W2:Y:S03]  /*1f2c0*/  LDL.LU.64 R20, [R1+0x10e0] ;  /* 0x0010e00001147983 */ /* 0x000ea60000300a00 */
[----:B------:R-:W0:Y:S04]  /*1f2d0*/  LDSM.16.MT88.4 R4, [R3+0x10600] ;  /* 0x010600000304783b */ /* 0x000e280000004200 */
[----:B0-----:R-:W-:Y:S01]  /*1f2e0*/  STL.64 [R1+0x10b8], R6 ;  /* 0x0010b80601007387 */ /* 0x001fe20000100a00 */
[----:B------:R0:W-:Y:S02]  /*1f2f0*/  STL.64 [R1+0x10b0], R4 ;  /* 0x0010b00401007387 */ /* 0x0001e40000100a00 */
[----:B0-----:R-:W-:-:S02]  /*1f300*/  IMAD.MOV.U32 R4, RZ, RZ, R29 ;  /* 0x000000ffff047224 */ /* 0x001fc400078e001d */
[----:B------:R-:W-:Y:S01]  /*1f310*/  IMAD.MOV.U32 R5, RZ, RZ, R0 ;  /* 0x000000ffff057224 */ /* 0x000fe200078e0000 */
[----:B------:R-:W3:Y:S01]  /*1f320*/  LDL.LU R29, [R1+0x10d8] ;  /* 0x0010d800011d7983 */ /* 0x000ee20000300800 */
[----:B------:R-:W4:Y:S01]  /*1f330*/  LDL.LU.64 R18, [R1+0x10d0] ;  /* 0x0010d00001127983 */ /* 0x000f220000300a00 */
[C---:B--2---:R-:W-:Y:S02]  /*1f340*/  HMMA.16816.F32 R24, R20.reuse, R16, R24 ;  /* 0x000000101418723c */ /* 0x044fe40000001818 */
[----:B------:R-:W4:Y:S11]  /*1f350*/  LDL.LU.64 R16, [R1+0x10c8] ;  /* 0x0010c80001107983 */ /* 0x000f360000300a00 */
[----:B------:R-:W-:Y:S11]  /*1f360*/  @!UPT UIADD3 URZ, URZ, URZ, URZ ;  /* 0x0000003f3f3ff290 */ /* 0x000ff6000fffe03f */
[----:B------:R-:W-:Y:S02]  /*1f370*/  IMAD.MOV.U32 R0, RZ, RZ, R24 ;  /* 0x000000ffff007224 */ /* 0x000fe400078e0018 */
[----:B------:R-:W-:Y:S01]  /*1f380*/  IMAD.MOV.U32 R28, RZ, RZ, R25 ;  /* 0x000000ffff1c7224 */ /* 0x000fe200078e0019 */
[----:B------:R-:W4:Y:S01]  /*1f390*/  LDL.LU R24, [R1+0x60] ;  /* 0x0000600001187983 */ /* 0x000f220000300800 */
[----:B------:R-:W4:Y:S02]  /*1f3a0*/  LDL.LU R25, [R1+0x64] ;  /* 0x0000640001197983 */ /* 0x000f240000300800 */
[----:B------:R-:W-:Y:S02]  /*1f3b0*/  IMAD.MOV.U32 R7, RZ, RZ, R26 ;  /* 0x000000ffff077224 */ /* 0x000fe400078e001a */
[----:B------:R-:W-:Y:S02]  /*1f3c0*/  IMAD.MOV.U32 R6, RZ, RZ, R27 ;  /* 0x000000ffff067224 */ /* 0x000fe400078e001b */
[C---:B----4-:R-:W-:Y:S01]  /*1f3d0*/  HMMA.16816.F32 R24, R20.reuse, R24, R16 ;  /* 0x000000181418723c */ /* 0x050fe20000001810 */
[----:B------:R-:W2:Y:S01]  /*1f3e0*/  LDL.LU R16, [R1+0x70] ;  /* 0x0000700001107983 */ /* 0x000ea20000300800 */
[----:B------:R-:W2:Y:S11]  /*1f3f0*/  LDL.LU R17, [R1+0x74] ;  /* 0x0000740001117983 */ /* 0x000eb60000300800 */
[----:B------:R-:W-:Y:S10]  /*1f400*/  @!UPT UIADD3 URZ, URZ, URZ, URZ ;  /* 0x0000003f3f3ff290 */ /* 0x000ff4000fffe03f */
[----:B------:R0:W-:Y:S01]  /*1f410*/  STL.64 [R1+0x1098], R26 ;  /* 0x0010981a01007387 */ /* 0x0001e20000100a00 */
[----:B------:R-:W-:Y:S03]  /*1f420*/  STL.64 [R1+0x1090], R24 ;  /* 0x0010901801007387 */ /* 0x000fe60000100a00 */
[----:B0-----:R-:W4:Y:S01]  /*1f430*/  LDL.LU R26, [R1+0x48] ;  /* 0x00004800011a7983 */ /* 0x001f220000300800 */
[----:B------:R-:W4:Y:S01]  /*1f440*/  LDL.LU R27, [R1+0x4c] ;  /* 0x00004c00011b7983 */ /* 0x000f220000300800 */
[----:B--2---:R-:W-:Y:S02]  /*1f450*/  HMMA.16816.F32 R12, R20, R16, R12 ;  /* 0x00000010140c723c */ /* 0x004fe4000000180c */
[----:B------:R-:W0:Y:S11]  /*1f460*/  LDSM.16.MT88.4 R16, [R3+0x10800] ;  /* 0x010800000310783b */ /* 0x000e360000004200 */
[----:B------:R-:W-:Y:S10]  /*1f470*/  @!UPT UIADD3 URZ, URZ, URZ, URZ ;  /* 0x0000003f3f3ff290 */ /* 0x000ff4000fffe03f */
[----:B------:R-:W-:Y:S01]  /*1f480*/  STL.64 [R1+0x10a8], R14 ;  /* 0x0010a80e01007387 */ /* 0x000fe20000100a00 */
[----:B------:R1:W-:Y:S02]  /*1f490*/  STL.64 [R1+0x10a0], R12 ;  /* 0x0010a00c01007387 */ /* 0x0003e40000100a00 */
[----:B-1----:R-:W-:Y:S02]  /*1f4a0*/  IMAD.MOV.U32 R12, RZ, RZ, R0 ;  /* 0x000000ffff0c7224 */ /* 0x002fe400078e0000 */
[----:B------:R-:W2:Y:S01]  /*1f4b0*/  LDL.LU R0, [R1+0x10c0] ;  /* 0x0010c00001007983 */ /* 0x000ea20000300800 */
[----:B0-----:R-:W-:Y:S03]  /*1f4c0*/  STL [R1+0x108c], R16 ;  /* 0x00108c1001007387 */ /* 0x001fe60000100800 */
[----:B------:R-:W-:Y:S01]  /*1f4d0*/  STL [R1+0x1088], R17 ;  /* 0x0010881101007387 */ /* 0x000fe20000100800 */
[----:B------:R-:W-:Y:S03]  /*1f4e0*/  STL [R1+0x1084], R3 ;  /* 0x0010840301007387 */ /* 0x000fe60000100800 */
[----:B------:R-:W-:Y:S01]  /*1f4f0*/  STL [R1+0x1080], R18 ;  /* 0x0010801201007387 */ /* 0x000fe20000100800 */
[----:B------:R-:W-:Y:S02]  /*1f500*/  STL [R1+0x107c], R19 ;  /* 0x00107c1301007387 */ /* 0x000fe40000100800 */
[----:B------:R-:W-:-:S02]  /*1f510*/  IMAD.MOV.U32 R14, RZ, RZ, R7 ;  /* 0x000000ffff0e7224 */ /* 0x000fc400078e0007 */
[----:B------:R-:W-:Y:S01]  /*1f520*/  IMAD.MOV.U32 R15, RZ, RZ, R6 ;  /* 0x000000ffff0f7224 */ /* 0x000fe200078e0006 */
[----:B------:R-:W-:Y:S01]  /*1f530*/  HMMA.16816.F32 R8, R20, R4, R8 ;  /* 0x000000041408723c */ /* 0x000fe20000001808 */
[----:B------:R-:W-:-:S06]  /*1f540*/  IMAD.MOV.U32 R13, RZ, RZ, R28 ;  /* 0x000000ffff0d7224 */ /* 0x000fcc00078e001c */
[----:B---3--:R-:W-:Y:S02]  /*1f550*/  IMAD.MOV.U32 R22, RZ, RZ, R29 ;  /* 0x000000ffff167224 */ /* 0x008fe400078e001d */
[----:B------:R-:W-:Y:S01]  /*1f560*/  IMAD.MOV.U32 R23, RZ, RZ, R2 ;  /* 0x000000ffff177224 */ /* 0x000fe200078e0002 */
[----:B--2---:R-:W0:Y:S04]  /*1f570*/  LDSM.16.M88.4 R16, [R0+0x80] ;  /* 0x000080000010783b */ /* 0x004e280000000200 */
[----:B------:R-:W1:Y:S04]  /*1f580*/  LDSM.16.M88.4 R4, [R0+0x4080] ;  /* 0x004080000004783b */ /* 0x000e680000000200 */
[----:B0-----:R-:W-:Y:S01]  /*1f590*/  STL.64 [R1+0x20], R16 ;  /* 0x0000201001007387 */ /* 0x001fe20000100a00 */
[----:B------:R0:W-:Y:S02]  /*1f5a0*/  STL.64 [R1+0x28], R18 ;  /* 0x0000281201007387 */ /* 0x0001e40000100a00 */
[----:B-1----:R-:W-:Y:S02]  /*1f5b0*/  STL [R1+0x58], R6 ;  /* 0x0000580601007387 */ /* 0x002fe40000100800 */
[----:B------:R-:W-:-:S02]  /*1f5c0*/  IMAD.MOV.U32 R28, RZ, RZ, R7 ;  /* 0x000000ffff1c7224 */ /* 0x000fc400078e0007 */
[----:B0-----:R-:W-:Y:S02]  /*1f5d0*/  IMAD.MOV.U32 R18, RZ, RZ, R4 ;  /* 0x000000ffff127224 */ /* 0x001fe400078e0004 */
[----:B------:R-:W-:Y:S02]  /*1f5e0*/  IMAD.MOV.U32 R19, RZ, RZ, R5 ;  /* 0x000000ffff137224 */ /* 0x000fe400078e0005 */
[----:B------:R-:W0:Y:S04]  /*1f5f0*/  LDSM.16.M88.4 R4, [R0+0x8080] ;  /* 0x008080000004783b */ /* 0x000e280000000200 */
[----:B------:R-:W-:Y:S04]  /*1f600*/  STL [R1+0x1078], R28 ;  /* 0x0010781c01007387 */ /* 0x000fe80000100800 */
[----:B0-----:R-:W-:Y:S01]  /*1f610*/  STL.64 [R1+0x80], R4 ;  /* 0x0000800401007387 */ /* 0x001fe20000100a00 */
[----:B------:R-:W-:Y:S02]  /*1f620*/  STL.64 [R1+0x88], R6 ;  /* 0x0000880601007387 */ /* 0x000fe40000100a00 */
[----:B------:R-:W0:Y:S04]  /*1f630*/  LDSM.16.M88.4 R4, [R0+0xc080] ;  /* 0x00c080000004783b */ /* 0x000e280000000200 */
[----:B0-----:R-:W-:Y:S01]  /*1f640*/  IMAD.MOV.U32 R29, RZ, RZ, R6 ;  /* 0x000000ffff1d7224 */ /* 0x001fe200078e0006 */
[----:B------:R0:W-:Y:S01]  /*1f650*/  STL [R1+0xa0], R4 ;  /* 0x0000a00401007387 */ /* 0x0001e20000100800 */
[----:B------:R-:W-:-:S02]  /*1f660*/  IMAD.MOV.U32 R2, RZ, RZ, R7 ;  /* 0x000000ffff027224 */ /* 0x000fc400078e0007 */
[----:B------:R-:W-:Y:S02]  /*1f670*/  IMAD.MOV.U32 R28, RZ, RZ, R5 ;  /* 0x000000ffff1c7224 */ /* 0x000fe400078e0005 */
[----:B------:R-:W4:Y:S01]  /*1f680*/  LDL.LU.64 R6, [R1+0x10b8] ;  /* 0x0010b80001067983 */ /* 0x000f220000300a00 */
[----:B0-----:R-:W4:Y:S01]  /*1f690*/  LDL.LU.64 R4, [R1+0x10b0] ;  /* 0x0010b00001047983 */ /* 0x001f220000300a00 */
[----:B------:R0:W-:Y:S01]  /*1f6a0*/  STL [R1+0xfb0], R0 ;  /* 0x000fb00001007387 */ /* 0x0001e20000100800 */
[C---:B----4-:R-:W-:Y:S02]  /*1f6b0*/  HMMA.16816.F32 R24, R4.reuse, R26, R12 ;  /* 0x0000001a0418723c */ /* 0x050fe4000000180c */
[----:B------:R-:W2:Y:S01]  /*1f6c0*/  LDL.LU.64 R14, [R1+0x10a8] ;  /* 0x0010a800010e7983 */ /* 0x000ea20000300a00 */
[----:B------:R-:W2:Y:S11]  /*1f6d0*/  LDL.LU.64 R12, [R1+0x10a0] ;  /* 0x0010a000010c7983 */ /* 0x000eb60000300a00 */
[----:B------:R-:W-:Y:S10]  /*1f6e0*/  @!UPT UIADD3 URZ, URZ, URZ, URZ ;  /* 0x0000003f3f3ff290 */ /* 0x000ff4000fffe03f */
[----:B------:R-:W-:Y:S02]  /*1f6f0*/  IMAD.MOV.U32 R3, RZ, RZ, R26 ;  /* 0x000000ffff037224 */ /* 0x000fe400078e001a */
[----:B0-----:R-:W-:Y:S02]  /*1f700*/  IMAD.MOV.U32 R0, RZ, RZ, R27 ;  /* 0x000000ffff007224 */ /* 0x001fe400078e001b */
[----:B------:R-:W-:Y:S02]  /*1f710*/  IMAD.MOV.U32 R16, RZ, RZ, R24 ;  /* 0x000000ffff107224 */ /* 0x000fe400078e0018 */
[----:B------:R-:W-:Y:S01]  /*1f720*/  IMAD.MOV.U32 R17, RZ, RZ, R25 ;  /* 0x000000ffff117224 */ /* 0x000fe200078e0019 */
[----:B------:R-:W3:Y:S01]  /*1f730*/  LDL.LU.64 R26, [R1+0x1098] ;  /* 0x00109800011a7983 */ /* 0x000ee20000300a00 */
[----:B------:R-:W3:Y:S02]  /*1f740*/  LDL.LU.64 R24, [R1+0x1090] ;  /* 0x0010900001187983 */ /* 0x000ee40000300a00 */
[C---:B---3--:R-:W-:Y:S01]  /*1f750*/  HMMA.16816.F32 R20, R4.reuse, R22, R24 ;  /* 0x000000160414723c */ /* 0x048fe20000001818 */
[----:B------:R-:W2:Y:S01]  /*1f760*/  LDL.LU R26, [R1+0x78] ;  /* 0x00007800011a7983 */ /* 0x000ea20000300800 */
[----:B------:R-:W2:Y:S11]  /*1f770*/  LDL.LU R27, [R1+0x7c] ;  /* 0x00007c00011b7983 */ /* 0x000eb60000300800 */
[----:B------:R-:W-:Y:S10]  /*1f780*/  @!UPT UIADD3 URZ, URZ, URZ, URZ ;  /* 0x0000003f3f3ff290 */ /* 0x000ff4000fffe03f */
[----:B------:R-:W-:Y:S01]  /*1f790*/  STL.64 [R1+0x1060], R22 ;  /* 0x0010601601007387 */ /* 0x000fe20000100a00 */
[----:B------:R0:W-:Y:S03]  /*1f7a0*/  STL.64 [R1+0x1058], R20 ;  /* 0x0010581401007387 */ /* 0x0001e60000100a00 */
[----:B0-----:R-:W3:Y:S01]  /*1f7b0*/  LDL.LU R20, [R1+0x20] ;  /* 0x0000200001147983 */ /* 0x001ee20000300800 */
[----:B------:R-:W3:Y:S01]  /*1f7c0*/  LDL.LU R21, [R1+0x24] ;  /* 0x0000240001157983 */ /* 0x000ee20000300800 */
[C---:B--2---:R-:W-:Y:S02]  /*1f7d0*/  HMMA.16816.F32 R24, R4.reuse, R26, R12 ;  /* 0x0000001a0418723c */ /* 0x044fe4000000180c */
[----:B------:R-:W2:Y:S01]  /*1f7e0*/  LDL.LU R14, [R1+0x98] ;  /* 0x00009800010e7983 */ /* 0x000ea20000300800 */
[----:B------:R-:W2:Y:S11]  /*1f7f0*/  LDL.LU R15, [R1+0x9c] ;  /* 0x00009c00010f7983 */ /* 0x000eb60000300800 */
[----:B------:R-:W-:Y:S09]  /*1f800*/  @!UPT UIADD3 URZ, URZ, URZ, URZ ;  /* 0x0000003f3f3ff290 */ /* 0x000ff2000fffe03f */
[----:B------:R-:W-:Y:S01]  /*1f810*/  STL.64 [R1+0x1070], R26 ;  /* 0x0010701a01007387 */ /* 0x000fe20000100a00 */
[----:B------:R0:W-:Y:S02]  /*1f820*/  STL.64 [R1+0x1068], R24 ;  /* 0x0010681801007387 */ /* 0x0001e40000100a00 */
[----:B0-----:R-:W-:Y:S02]  /*1f830*/  IMAD.MOV.U32 R24, RZ, RZ, R16 ;  /* 0x000000ffff187224 */ /* 0x001fe400078e0010 */
[----:B------:R-:W-:Y:S01]  /*1f840*/  IMAD.MOV.U32 R25, RZ, RZ, R17 ;  /* 0x000000ffff197224 */ /* 0x000fe200078e0011 */
[----:B------:R-:W3:Y:S01]  /*1f850*/  LDL.LU R16, [R1+0x108c] ;  /* 0x00108c0001107983 */ /* 0x000ee20000300800 */
[----:B------:R-:W3:Y:S02]  /*1f860*/  LDL.LU R17, [R1+0x1088] ;  /* 0x0010880001117983 */ /* 0x000ee40000300800 */
[----:B------:R-:W-:Y:S02]  /*1f870*/  IMAD.MOV.U32 R26, RZ, RZ, R3 ;  /* 0x000000ffff1a7224 */ /* 0x000fe400078e0003 */
[----:B------:R-:W4:Y:S01]  /*1f880*/  LDL.LU R3, [R1+0x1084] ;  /* 0x0010840001037983 */ /* 0x000f220000300800 */
[----:B--2---:R-:W-:Y:S07]  /*1f890*/  HMMA.16816.F32 R4, R4, R14, R8 ;  /* 0x0000000e0404723c */ /* 0x004fee0000001808 */
[----:B------:R-:W-:-:S02]  /*1f8a0*/  IMAD.MOV.U32 R8, RZ, RZ, R18 ;  /* 0x000000ffff087224 */ /* 0x000fc400078e0012 */
[----:B------:R-:W-:Y:S01]  /*1f8b0*/  IMAD.MOV.U32 R9, RZ, RZ, R19 ;  /* 0x000000ffff097224 */ /* 0x000fe200078e0013 */
[----:B------:R-:W3:Y:S01]  /*1f8c0*/  LDL.LU R18, [R1+0x1080] ;  /* 0x0010800001127983 */ /* 0x000ee20000300800 */
[----:B------:R-:W3:Y:S02]  /*1f8d0*/  LDL.LU R19, [R1+0x107c] ;  /* 0x00107c0001137983 */ /* 0x000ee40000300800 */
[----:B------:R-:W-:Y:S01]  /*1f8e0*/  IMAD.MOV.U32 R27, RZ, RZ, R0 ;  /* 0x000000ffff1b7224 */ /* 0x000fe200078e0000 */
[----:B----4-:R-:W0:Y:S09]  /*1f8f0*/  LDSM.16.MT88.4 R12, [R3+0x10a00] ;  /* 0x010a0000030c783b */ /* 0x010e320000004200 */
[----:B------:R-:W-:Y:S01]  /*1f900*/  STL.64 [R1+0x1050], R6 ;  /* 0x0010500601007387 */ /* 0x000fe20000100a00 */
[----:B------:R1:W-:Y:S03]  /*1f910*/  STL.64 [R1+0x1048], R4 ;  /* 0x0010480401007387 */ /* 0x0003e60000100a00 */
[----:B-1----:R-:W2:Y:S01]  /*1f920*/  LDL.LU R4, [R1+0x80] ;  /* 0x0000800001047983 */ /* 0x002ea20000300800 */
[----:B------:R-:W2:Y:S03]  /*1f930*/  LDL.LU R5, [R1+0x84] ;  /* 0x0000840001057983 */ /* 0x000ea60000300800 */
[----:B0-----:R-:W-:Y:S01]  /*1f940*/  STL.64 [R1+0x1038], R14 ;  /* 0x0010380e01007387 */ /* 0x001fe20000100a00 */
[----:B------:R0:W-:Y:S03]  /*1f950*/  STL.64 [R1+0x1030], R12 ;  /* 0x0010300c01007387 */ /* 0x0001e60000100a00 */
[----:B0-----:R-:W4:Y:S01]  /*1f960*/  LDL.LU R12, [R1+0xa0] ;  /* 0x0000a000010c7983 */ /* 0x001f220000300800 */
[----:B------:R-:W-:-:S02]  /*1f970*/  IMAD.MOV.U32 R13, RZ, RZ, R28 ;  /* 0x000000ffff0d7224 */ /* 0x000fc400078e001c */
[----:B------:R-:W2:Y:S01]  /*1f980*/  LDL.LU R28, [R1+0x1078] ;  /* 0x00107800011c7983 */ /* 0x000ea20000300800 */
[C---:B---3--:R-:W-:Y:S01]  /*1f990*/  HMMA.16816.F32 R20, R16.reuse, R20, R24 ;  /* 0x000000141014723c */ /* 0x048fe20000001818 */
[----:B------:R-:W2:Y:S01]  /*1f9a0*/  LDL.LU.64 R26, [R1+0x1070] ;  /* 0x00107000011a7983 */ /* 0x000ea20000300a00 */
[----:B------:R-:W2:Y:S11]  /*1f9b0*/  LDL.LU.64 R24, [R1+0x1068] ;  /* 0x0010680001187983 */ /* 0x000eb60000300a00 */
[----:B------:R-:W-:Y:S11]  /*1f9c0*/  @!UPT UIADD3 URZ, URZ, URZ, URZ ;  /* 0x0000003f3f3ff290 */ /* 0x000ff6000fffe03f */
[----:B------:R-:W-:Y:S02]  /*1f9d0*/  IMAD.MOV.U32 R6, RZ, RZ, R22 ;  /* 0x000000ffff067224 */ /* 0x000fe400078e0016 */
[----:B------:R-:W-:Y:S02]  /*1f9e0*/  IMAD.MOV.U32 R0, RZ, RZ, R23 ;  /* 0x000000ffff007224 */ /* 0x000fe400078e0017 */
[----:B------:R-:W-:Y:S02]  /*1f9f0*/  IMAD.MOV.U32 R14, RZ, RZ, R20 ;  /* 0x000000ffff0e7224 */ /* 0x000fe400078e0014 */
[----:B------:R-:W-:Y:S01]  /*1fa00*/  IMAD.MOV.U32 R7, RZ, RZ, R21 ;  /* 0x000000ffff077224 */ /* 0x000fe200078e0015 */
[----:B------:R-:W3:Y:S01]  /*1fa10*/  LDL.LU.64 R22, [R1+0x1060] ;  /* 0x0010600001167983 */ /* 0x000ee20000300a00 */
[----:B------:R-:W3:Y:S01]  /*1fa20*/  LDL.LU.64 R20, [R1+0x1058] ;  /* 0x0010580001147983 */ /* 0x000ee20000300a00 */
[C---:B--2---:R-:W-:Y:S08]  /*1fa30*/  HMMA.16816.F32 R24, R16.reuse, R4, R24 ;  /* 0x000000041018723c */ /* 0x044ff00000001818 */
[----:B---3--:R-:W-:Y:S11]  /*1fa40*/  HMMA.16816.F32 R8, R16, R8, R20 ;  /* 0x000000081008723c */ /* 0x008ff60000001814 */
[----:B------:R-:W-:Y:S11]  /*1fa50*/  @!UPT UIADD3 URZ, URZ, URZ, URZ ;  /* 0x0000003f3f3ff290 */ /* 0x000ff6000fffe03f */
[----:B------:R-:W-:Y:S01]  /*1fa60*/  @!UPT UIADD3 URZ, URZ, URZ, URZ ;  /* 0x0000003f3f3ff290 */ /* 0x000fe2000fffe03f */
[----:B------:R0:W-:Y:S01]  /*1fa70*/  STL.64 [R1+0x1028], R10 ;  /* 0x0010280a01007387 */ /* 0x0001e20000100a00 */
[----:B------:R1:W-:Y:S02]  /*1fa80*/  STL.64 [R1+0x1020], R8 ;  /* 0x0010200801007387 */ /* 0x0003e40000100a00 */
[----:B------:R-:W2:Y:S02]  /*1fa90*/  LDL.LU R22, [R1+0x28] ;  /* 0x0000280001167983 */ /* 0x000ea40000300800 */
[----:B------:R-:W2:Y:S02]  /*1faa0*/  LDL.LU R23, [R1+0x2c] ;  /* 0x00002c0001177983 */ /* 0x000ea40000300800 */
[----:B0-----:R-:W-:Y:S02]  /*1fab0*/  IMAD.MOV.U32 R10, RZ, RZ, R6 ;  /* 0x000000ffff0a7224 */ /* 0x001fe400078e0006 */
[----:B-1----:R-:W-:Y:S02]  /*1fac0*/  IMAD.MOV.U32 R9, RZ, RZ, R7 ;  /* 0x000000ffff097224 */ /* 0x002fe400078e0007 */
[----:B------:R-:W4:Y:S01]  /*1fad0*/  LDL.LU.64 R6, [R1+0x1050] ;  /* 0x0010500001067983 */ /* 0x000f220000300a00 */
[----:B------:R-:W4:Y:S02]  /*1fae0*/  LDL.LU.64 R4, [R1+0x1048] ;  /* 0x0010480001047983 */ /* 0x000f240000300a00 */
[----:B------:R0:W-:Y:S02]  /*1faf0*/  STL.64 [R1+0x1018], R26 ;  /* 0x0010181a01007387 */ /* 0x0001e40000100a00 */
[----:B------:R-:W-:Y:S01]  /*1fb00*/  STL.64 [R1+0x1010], R24 ;  /* 0x0010101801007387 */ /* 0x000fe20000100a00 */
[----:B0-----:R-:W3:Y:S01]  /*1fb10*/  LDL.LU R26, [R1+0x58] ;  /* 0x00005800011a7983 */ /* 0x001ee20000300800 */
[----:B------:R-:W-:-:S02]  /*1fb20*/  IMAD.MOV.U32 R27, RZ, RZ, R28 ;  /* 0x000000ffff1b7224 */ /* 0x000fc400078e001c */
[----:B------:R-:W2:Y:S02]  /*1fb30*/  LDL.LU R28, [R1+0x1040] ;  /* 0x00104000011c7983 */ /* 0x000ea40000300800 */
[----:B------:R-:W-:Y:S02]  /*1fb40*/  IMAD.MOV.U32 R8, RZ, RZ, R14 ;  /* 0x000000ffff087224 */ /* 0x000fe400078e000e */
[----:B------:R-:W-:Y:S01]  /*1fb50*/  IMAD.MOV.U32 R11, RZ, RZ, R0 ;  /* 0x000000ffff0b7224 */ /* 0x000fe200078e0000 */
[----:B----4-:R-:W-:Y:S01]  /*1fb60*/  HMMA.16816.F32 R16, R16, R12, R4 ;  /* 0x0000000c1010723c */ /* 0x010fe20000001804 */
[----:B------:R-:W0:Y:S04]  /*1fb70*/  LDSM.16.MT88.4 R4, [R3+0x10c00] ;  /* 0x010c00000304783b */ /* 0x000e280000004200 */
[----:B--2---:R-:W1:Y:S11]  /*1fb80*/  LDSM.16.M88.4 R12, [R28+0x80] ;  /* 0x000080001c0c783b */ /* 0x004e760000000200 */
[----:B------:R-:W-:Y:S07]  /*1fb90*/  @!UPT UIADD3 URZ, URZ, URZ, URZ ;  /* 0x0000003f3f3ff290 */ /* 0x000fee000fffe03f */
[----:B------:R2:W-:Y:S01]  /*1fba0*/  STL.64 [R1+0x1008], R18 ;  /* 0x0010081201007387 */ /* 0x0005e20000100a00 */
[----:B------:R1:W-:Y:S03]  /*1fbb0*/  STL.64 [R1+0x1000], R16 ;  /* 0x0010001001007387 */ /* 0x0003e60000100a00 */
[----:B--2---:R-:W2:Y:S01]  /*1fbc0*/  LDL.LU R18, [R1+0x88] ;  /* 0x0000880001127983 */ /* 0x004ea20000300800 */
[----:B------:R-:W2:Y:S03]  /*1fbd0*/  LDL.LU R19, [R1+0x8c] ;  /* 0x00008c0001137983 */ /* 0x000ea60000300800 */
[----:B0-----:R-:W-:Y:S01]  /*1fbe0*/  STL.64 [R1+0xff8], R6 ;  /* 0x000ff80601007387 */ /* 0x001fe20000100a00 */
[----:B------:R-:W-:Y:S02]  /*1fbf0*/  STL.64 [R1+0xff0], R4 ;  /* 0x000ff00401007387 */ /* 0x000fe40000100a00 */
[----:B-1----:R-:W-:Y:S01]  /*1fc00*/  IMAD.MOV.U32 R17, RZ, RZ, R12 ;  /* 0x000000ffff117224 */ /* 0x002fe200078e000c */
[----:B------:R-:W-:Y:S01]  /*1fc10*/  STL.64 [R1+0x18], R14 ;  /* 0x0000180e01007387 */ /* 0x000fe20000100a00 */
[----:B------:R-:W-:-:S02]  /*1fc20*/  IMAD.MOV.U32 R16, RZ, RZ, R13 ;  /* 0x000000ffff107224 */ /* 0x000fc400078e000d */
[----:B------:R-:W0:Y:S04]  /*1fc30*/  LDSM.16.M88.4 R12, [R28+0x4080] ;  /* 0x004080001c0c783b */ /* 0x000e280000000200 */
[----:B0-----:R-:W-:Y:S02]  /*1fc40*/  IMAD.MOV.U32 R5, RZ, RZ, R12 ;  /* 0x000000ffff057224 */ /* 0x001fe400078e000c */
[----:B------:R-:W-:Y:S01]  /*1fc50*/  IMAD.MOV.U32 R4, RZ, RZ, R13 ;  /* 0x000000ffff047224 */ /* 0x000fe200078e000d */
[----:B------:R-:W-:Y:S01]  /*1fc60*/  STL [R1+0x38], R14 ;  /* 0x0000380e01007387 */ /* 0x000fe20000100800 */
[----:B------:R-:W-:Y:S02]  /*1fc70*/  IMAD.MOV.U32 R0, RZ, RZ, R15 ;  /* 0x000000ffff007224 */ /* 0x000fe400078e000f */
[----:B------:R-:W0:Y:S03]  /*1fc80*/  LDSM.16.M88.4 R12, [R28+0x8080] ;  /* 0x008080001c0c783b */ /* 0x000e260000000200 */
[----:B------:R-:W-:Y:S04]  /*1fc90*/  STL [R1+0xfe8], R0 ;  /* 0x000fe80001007387 */ /* 0x000fe80000100800 */
[----:B0-----:R-:W-:Y:S01]  /*1fca0*/  STL.64 [R1+0x40], R12 ;  /* 0x0000400c01007387 */ /* 0x001fe20000100a00 */
[----:B------:R-:W-:Y:S02]  /*1fcb0*/  STL.64 [R1+0x48], R14 ;  /* 0x0000480e01007387 */ /* 0x000fe40000100a00 */
[----:B------:R-:W0:Y:S04]  /*1fcc0*/  LDSM.16.M88.4 R12, [R28+0xc080] ;  /* 0x00c080001c0c783b */ /* 0x000e280000000200 */
[----:B------:R-:W-:-:S02]  /*1fcd0*/  IMAD.MOV.U32 R6, RZ, RZ, R29 ;  /* 0x000000ffff067224 */ /* 0x000fc400078e001d */
[----:B------:R-:W-:Y:S02]  /*1fce0*/  IMAD.MOV.U32 R7, RZ, RZ, R2 ;  /* 0x000000ffff077224 */ /* 0x000fe400078e0002 */
[----:B0-----:R-:W-:Y:S01]  /*1fcf0*/  IMAD.MOV.U32 R29, RZ, RZ, R14 ;  /* 0x000000ffff1d7224 */ /* 0x001fe200078e000e */
[----:B------:R0:W-:Y:S01]  /*1fd00*/  STL [R1+0x60], R12 ;  /* 0x0000600c01007387 */ /* 0x0001e20000100800 */
[----:B------:R-:W-:Y:S02]  /*1fd10*/  IMAD.MOV.U32 R2, RZ, RZ, R15 ;  /* 0x000000ffff027224 */ /* 0x000fe400078e000f */
[----:B------:R-:W-:Y:S02]  /*1fd20*/  IMAD.MOV.U32 R0, RZ, RZ, R13 ;  /* 0x000000ffff007224 */ /* 0x000fe400078e000d */
[----:B------:R-:W4:Y:S01]  /*1fd30*/  LDL.LU.64 R14, [R1+0x1038] ;  /* 0x00103800010e7983 */ /* 0x000f220000300a00 */
[----:B0-----:R-:W4:Y:S01]  /*1fd40*/  LDL.LU.64 R12, [R1+0x1030] ;  /* 0x00103000010c7983 */ /* 0x001f220000300a00 */
[----:B------:R-:W-:Y:S01]  /*1fd50*/  STL [R1+0xf20], R28 ;  /* 0x000f201c01007387 */ /* 0x000fe20000100800 */
[C---:B----4-:R-:W-:Y:S02]  /*1fd60*/  HMMA.16816.F32 R20, R12.reuse, R22, R8 ;  /* 0x000000160c14723c */ /* 0x050fe40000001808 */
[----:B------:R-:W3:Y:S01]  /*1fd70*/  LDL.LU.64 R10, [R1+0x1028] ;  /* 0x00102800010a7983 */ /* 0x000ee20000300a00 */
[----:B------:R-:W3:Y:S05]  /*1fd80*/  LDL.LU.64 R8, [R1+0x1020] ;  /* 0x0010200001087983 */ /* 0x000eea0000300a00 */
[C---:B---3--:R-:W-:Y:S01]  /*1fd90*/  HMMA.16816.F32 R8, R12.reuse, R26, R8 ;  /* 0x0000001a0c08723c */ /* 0x048fe20000001808 */
[----:B------:R-:W2:Y:S01]  /*1fda0*/  LDL.LU.64 R26, [R1+0x1018] ;  /* 0x00101800011a7983 */ /* 0x000ea20000300a00 */
[----:B------:R-:W2:Y:S11]  /*1fdb0*/  LDL.LU.64 R24, [R1+0x1010] ;  /* 0x0010100001187983 */ /* 0x000eb60000300a00 */
[----:B------:R-:W-:Y:S10]  /*1fdc0*/  @!UPT UIADD3 URZ, URZ, URZ, URZ ;  /* 0x0000003f3f3ff290 */ /* 0x000ff4000fffe03f */
[----:B------:R-:W-:Y:S01]  /*1fdd0*/  STL.64 [R1+0xfe0], R10 ;  /* 0x000fe00a01007387 */ /* 0x000fe20000100a00 */
[----:B------:R0:W-:Y:S02]  /*1fde0*/  STL.64 [R1+0xfd8], R8 ;  /* 0x000fd80801007387 */ /* 0x0001e40000100a00 */
[----:B0-----:R-:W-:Y:S02]  /*1fdf0*/  IMAD.MOV.U32 R8, RZ, RZ, R17 ;  /* 0x000000ffff087224 */ /* 0x001fe400078e0011 */
[----:B------:R-:W-:Y:S01]  /*1fe00*/  IMAD.MOV.U32 R9, RZ, RZ, R16 ;  /* 0x000000ffff097224 */ /* 0x000fe200078e0010 */
[C---:B--2---:R-:W-:Y:S01]  /*1fe10*/  HMMA.16816.F32 R24, R12.reuse, R18, R24 ;  /* 0x000000120c18723c */ /* 0x044fe20000001818 */
[----:B------:R-:W2:Y:S01]  /*1fe20*/  LDL.LU.64 R18, [R1+0x1008] ;  /* 0x0010080001127983 */ /* 0x000ea20000300a00 */
[----:B------:R-:W2:Y:S11]  /*1fe30*/  LDL.LU.64 R16, [R1+0x1000] ;  /* 0x0010000001107983 */ /* 0x000eb60000300a00 */
[----:B------:R-:W-:Y:S10]  /*1fe40*/  @!UPT UIADD3 URZ, URZ, URZ, URZ ;  /* 0x0000003f3f3ff290 */ /* 0x000ff4000fffe03f */
[----:B------:R-:W-:Y:S01]  /*1fe50*/  STL.64 [R1+0xfd0], R26 ;  /* 0x000fd01a01007387 */ /* 0x000fe20000100a00 */
[----:B------:R0:W-:Y:S02]  /*1fe60*/  STL.64 [R1+0xfc8], R24 ;  /* 0x000fc81801007387 */ /* 0x0001e40000100a00 */
[----:B0-----:R-:W-:Y:S02]  /*1fe70*/  IMAD.MOV.U32 R24, RZ, RZ, R5 ;  /* 0x000000ffff187224 */ /* 0x001fe400078e0005 */
[----:B------:R-:W-:Y:S01]  /*1fe80*/  IMAD.MOV.U32 R25, RZ, RZ, R4 ;  /* 0x000000ffff197224 */ /* 0x000fe200078e0004 */
[----:B--2---:R-:W-:Y:S01]  /*1fe90*/  HMMA.16816.F32 R12, R12, R6, R16 ;  /* 0x000000060c0c723c */ /* 0x004fe20000001810 */
[----:B------:R-:W2:Y:S01]  /*1fea0*/  LDL.LU.64 R6, [R1+0xff8] ;  /* 0x000ff80001067983 */ /* 0x000ea20000300a00 */
[----:B------:R-:W2:Y:S03]  /*1feb0*/  LDL.LU.64 R4, [R1+0xff0] ;  /* 0x000ff00001047983 */ /* 0x000ea60000300a00 */
[----:B------:R-:W0:Y:S11]  /*1fec0*/  LDSM.16.MT88.4 R16, [R3+0x10e00] ;  /* 0x010e00000310783b */ /* 0x000e360000004200 */
[----:B------:R-:W-:Y:S07]  /*1fed0*/  @!UPT UIADD3 URZ, URZ, URZ, URZ ;  /* 0x0000003f3f3ff290 */ /* 0x000fee000fffe03f */
[----:B------:R-:W-:Y:S01]  /*1fee0*/  STL.64 [R1+0xfc0], R14 ;  /* 0x000fc00e01007387 */ /* 0x000fe20000100a00 */
[----:B------:R1:W-:Y:S03]  /*1fef0*/  STL.64 [R1+0xfb8], R12 ;  /* 0x000fb80c01007387 */ /* 0x0003e60000100a00 */
[----:B-1----:R-:W3:Y:S01]  /*1ff00*/  LDL.LU R12, [R1+0x40] ;  /* 0x00004000010c7983 */ /* 0x002ee20000300800 */
[----:B------:R-:W3:Y:S03]  /*1ff10*/  LDL.LU R13, [R1+0x44] ;  /* 0x00004400010d7983 */ /* 0x000ee60000300800 */
[----:B0-----:R-:W-:Y:S01]  /*1ff20*/  STL.64 [R1+0xfa8], R18 ;  /* 0x000fa81201007387 */ /* 0x001fe20000100a00 */
[----:B------:R0:W-:Y:S03]  /*1ff30*/  STL.64 [R1+0xfa0], R16 ;  /* 0x000fa01001007387 */ /* 0x0001e60000100a00 */
[----:B0-----:R-:W4:Y:S01]  /*1ff40*/  LDL.LU R16, [R1+0x60] ;  /* 0x0000600001107983 */ /* 0x001f220000300800 */
[----:B------:R-:W-:-:S02]  /*1ff50*/  IMAD.MOV.U32 R17, RZ, RZ, R0 ;  /* 0x000000ffff117224 */ /* 0x000fc400078e0000 */
[----:B------:R-:W3:Y:S02]  /*1ff60*/  LDL.LU R0, [R1+0xfe8] ;  /* 0x000fe80001007983 */ /* 0x000ee40000300800 */
[----:B------:R-:W3:Y:S01]  /*1ff70*/  LDL.LU.64 R10, [R1+0xfe0] ;  /* 0x000fe000010a7983 */ /* 0x000ee20000300a00 */
[C---:B--2---:R-:W-:Y:S01]  /*1ff80*/  HMMA.16816.F32 R20, R4.reuse, R8, R20 ;  /* 0x000000080414723c */ /* 0x044fe20000001814 */
[----:B------:R-:W3:Y:S01]  /*1ff90*/  LDL.LU.64 R8, [R1+0xfd8] ;  /* 0x000fd80001087983 */ /* 0x000ee20000300a00 */
[----:B------:R-:W2:Y:S06]  /*1ffa0*/  LDL.LU.64 R26, [R1+0xfd0] ;  /* 0x000fd000011a7983 */ /* 0x000eac0000300a00 */
[C---:B---3--:R-:W-:Y:S01]  /*1ffb0*/  HMMA.16816.F32 R8, R4.reuse, R24, R8 ;  /* 0x000000180408723c */ /* 0x048fe20000001808 */
[----:B------:R-:W2:Y:S11]  /*1ffc0*/  LDL.LU.64 R24, [R1+0xfc8] ;  /* 0x000fc80001187983 */ /* 0x000eb60000300a00 */
[----:B------:R-:W-:Y:S11]  /*1ffd0*/  @!UPT UIADD3 URZ, URZ, URZ, URZ ;  /* 0x0000003f3f3ff290 */ /* 0x000ff6000fffe03f */
[----:B------:R0:W-:Y:S01]  /*1ffe0*/  STL.64 [R1+0xf98], R10 ;  /* 0x000f980a01007387 */ /* 0x0001e20000100a00 */
[----:B------:R-:W-:Y:S03]  /*1fff0*/  STL.64 [R1+0xf90], R8 ;  /* 0x000f900801007387 */ /* 0x000fe60000100a00 */
[----:B0-----:R-:W3:Y:S01]  /*20000*/  LDL.LU R10, [R1+0x18] ;  /* 0x00001800010a7983 */ /* 0x001ee20000300800 */
[----:B------:R-:W3:Y:S02]  /*20010*/  LDL.LU R11, [R1+0x1c] ;  /* 0x00001c00010b7983 */ /* 0x000ee40000300800 */
[----:B------:R-:W4:Y:S01]  /*20020*/  LDL.LU.64 R14, [R1+0xfc0] ;  /* 0x000fc000010e7983 */ /* 0x000f220000300a00 */
[C---:B--2---:R-:W-:Y:S01]  /*20030*/  HMMA.16816.F32 R24, R4.reuse, R12, R24 ;  /* 0x0000000c0418723c */ /* 0x044fe20000001818 */
[----:B------:R-:W4:Y:S11]  /*20040*/  LDL.LU.64 R12, [R1+0xfb8] ;  /* 0x000fb800010c7983 */ /* 0x000f360000300a00 */
[----:B------:R-:W-:Y:S11]  /*20050*/  @!UPT UIADD3 URZ, URZ, URZ, URZ ;  /* 0x0000003f3f3ff290 */ /* 0x000ff6000fffe03f */
[----:B------:R0:W-:Y:S01]  /*20060*/  STL.64 [R1+0xf88], R26 ;  /* 0x000f881a01007387 */ /* 0x0001e20000100a00 */
[----:B------:R-:W-:Y:S03]  /*20070*/  STL.64 [R1+0xf80], R24 ;  /* 0x000f801801007387 */ /* 0x000fe60000100a00 */
[----:B0-----:R-:W2:Y:S01]  /*20080*/  LDL.LU R26, [R1+0x38] ;  /* 0x00003800011a7983 */ /* 0x001ea20000300800 */
[----:B------:R-:W-:Y:S02]  /*20090*/  IMAD.MOV.U32 R27, RZ, RZ, R0 ;  /* 0x000000ffff1b7224 */ /* 0x000fe400078e0000 */
[----:B------:R-:W2:Y:S01]  /*200a0*/  LDL.LU R0, [R1+0xfb0] ;  /* 0x000fb00001007983 */ /* 0x000ea20000300800 */
[----:B----4-:R-:W-:Y:S01]  /*200b0*/  HMMA.16816.F32 R4, R4, R16, R12 ;  /* 0x000000100404723c */ /* 0x010fe2000000180c */
[----:B------:R-:W0:Y:S04]  /*200c0*/  LDSM.16.MT88.4 R12, [R3+0x11000] ;  /* 0x01100000030c783b */ /* 0x000e280000004200 */
[----:B--2---:R-:W1:Y:S11]  /*200d0*/  LDSM.16.M88.4 R16, [R0+0x100] ;  /* 0x000100000010783b */ /* 0x004e760000000200 */
[----:B------:R-:W-:Y:S07]  /*200e0*/  @!UPT UIADD3 URZ, URZ, URZ, URZ ;  /* 0x0000003f3f3ff290 */ /* 0x000fee000fffe03f */
[----:B------:R2:W-:Y:S01]  /*200f0*/  STL.64 [R1+0xf78], R6 ;  /* 0x000f780601007387 */ /* 0x0005e20000100a00 */
[----:B------:R1:W-:Y:S03]  /*20100*/  STL.64 [R1+0xf70], R4 ;  /* 0x000f700401007387 */ /* 0x0003e60000100a00 */
[----:B--2---:R-:W2:Y:S01]  /*20110*/  LDL.LU R6, [R1+0x48] ;  /* 0x0000480001067983 */ /* 0x004ea20000300800 */
[----:B------:R-:W2:Y:S02]  /*20120*/  LDL.LU R7, [R1+0x4c] ;  /* 0x00004c0001077983 */ /* 0x000ea40000300800 */
[----:B0-----:R-:W-:Y:S02]  /*20130*/  STL.64 [R1+0xf68], R14 ;  /* 0x000f680e01007387 */ /* 0x001fe40000100a00 */
        /* <DEDUP_REMOVED lines=20> */
[----:B------:R-:W3:Y:S01]  /*20280*/  LDL.LU.64 R18, [R1+0xfa8] ;  /* 0x000fa80001127983 */ /* 0x000ee20000300a00 */
[----:B0-----:R-:W3:Y:S01]  /*20290*/  LDL.LU.64 R16, [R1+0xfa0] ;  /* 0x000fa00001107983 */ /* 0x001ee20000300a00 */
[----:B------:R-:W-:Y:S01]  /*202a0*/  STL [R1+0xe90], R0 ;  /* 0x000e900001007387 */ /* 0x000fe20000100800 */
[C---:B---3--:R-:W-:Y:S02]  /*202b0*/  HMMA.16816.F32 R20, R16.reuse, R10, R20 ;  /* 0x0000000a1014723c */ /* 0x048fe40000001814 */
        /* <DEDUP_REMOVED lines=70> */
[----:B------:R-:W0:Y:S04]  /*20720*/  LDSM.16.M88.4 R4, [R28+0x8100] ;  /* 0x008100001c04783b */ /* 0x000e280000000200 */
[----:B------:R-:W-:Y:S01]  /*20730*/  IMAD.MOV.U32 R18, RZ, RZ, R29 ;  /* 0x000000ffff127224 */ /* 0x000fe200078e001d */
[----:B------:R-:W-:Y:S04]  /*20740*/  STL [R1+0xec8], R0 ;  /* 0x000ec80001007387 */ /* 0x000fe80000100800 */
[----:B0-----:R-:W-:Y:S01]  /*20750*/  STL.64 [R1+0x20], R4 ;  /* 0x0000200401007387 */ /* 0x001fe20000100a00 */
[----:B------:R-:W-:Y:S02]  /*20760*/  STL [R1+0x28], R6 ;  /* 0x0000280601007387 */ /* 0x000fe40000100800 */
[----:B------:R-:W-:-:S02]  /*20770*/  IMAD.MOV.U32 R29, RZ, RZ, R7 ;  /* 0x000000ffff1d7224 */ /* 0x000fc400078e0007 */
[----:B------:R-:W0:Y:S01]  /*20780*/  LDSM.16.M88.4 R4, [R28+0xc100] ;  /* 0x00c100001c04783b */ /* 0x000e220000000200 */
[----:B------:R-:W-:-:S03]  /*20790*/  IMAD.MOV.U32 R19, RZ, RZ, R2 ;  /* 0x000000ffff137224 */ /* 0x000fc600078e0002 */
[----:B0-----:R-:W-:Y:S01]  /*207a0*/  STL [R1+0x30], R4 ;  /* 0x0000300401007387 */ /* 0x001fe20000100800 */
[----:B------:R0:W-:Y:S02]  /*207b0*/  STL [R1+0x38], R6 ;  /* 0x0000380601007387 */ /* 0x0001e40000100800 */
[----:B------:R-:W-:Y:S02]  /*207c0*/  IMAD.MOV.U32 R2, RZ, RZ, R7 ;  /* 0x000000ffff027224 */ /* 0x000fe400078e0007 */
[----:B------:R-:W-:Y:S01]  /*207d0*/  IMAD.MOV.U32 R0, RZ, RZ, R5 ;  /* 0x000000ffff007224 */ /* 0x000fe200078e0005 */
[----:B0-----:R-:W3:Y:S01]  /*207e0*/  LDL.LU.64 R6, [R1+0xf18] ;  /* 0x000f180001067983 */ /* 0x001ee20000300a00 */
[----:B------:R-:W3:Y:S02]  /*207f0*/  LDL.LU.64 R4, [R1+0xf10] ;  /* 0x000f100001047983 */ /* 0x000ee40000300a00 */
[----:B------:R-:W-:Y:S01]  /*20800*/  STL [R1+0xe08], R28 ;  /* 0x000e081c01007387 */ /* 0x000fe20000100800 */
[C---:B---3--:R-:W-:Y:S01]  /*20810*/  HMMA.16816.F32 R20, R4.reuse, R10, R20 ;  /* 0x0000000a0414723c */ /* 0x048fe20000001814 */
[----:B------:R-:W3:Y:S01]  /*20820*/  LDL.LU.64 R10, [R1+0xf08] ;  /* 0x000f0800010a7983 */ /* 0x000ee20000300a00 */
[----:B------:R-:W3:Y:S06]  /*20830*/  LDL.LU.64 R8, [R1+0xf00] ;  /* 0x000f000001087983 */ /* 0x000eec0000300a00 */
        /* <DEDUP_REMOVED lines=46> */
[----:B------:R-:W-:Y:S02]  /*20b20*/  STL.64 [R1+0xe60], R24 ;  /* 0x000e601801007387 */ /* 0x000fe40000100a00 */
[----:B0-----:R-:W-:Y:S02]  /*20b30*/  IMAD.MOV.U32 R26, RZ, RZ, R0 ;  /* 0x000000ffff1a7224 */ /* 0x001fe400078e0000 */
[----:B------:R-:W2:Y:S01]  /*20b40*/  LDL.LU R0, [R1+0xe90] ;  /* 0x000e900001007983 */ /* 0x000ea20000300800 */
[----:B------:R-:W3:Y:S01]  /*20b50*/  LDL.LU R27, [R1+0x1c] ;  /* 0x00001c00011b7983 */ /* 0x000ee20000300800 */
[----:B----4-:R-:W-:Y:S02]  /*20b60*/  HMMA.16816.F32 R16, R16, R12, R4 ;  /* 0x0000000c1010723c */ /* 0x010fe40000001804 */
[----:B------:R-:W0:Y:S04]  /*20b70*/  LDSM.16.MT88.4 R4, [R3+0x11800] ;  /* 0x011800000304783b */ /* 0x000e280000004200 */
[----:B--2---:R-:W1:Y:S11]  /*20b80*/  LDSM.16.M88.4 R12, [R0+0x180] ;  /* 0x00018000000c783b */ /* 0x004e760000000200 */
[----:B------:R-:W-:Y:S06]  /*20b90*/  @!UPT UIADD3 URZ, URZ, URZ, URZ ;  /* 0x0000003f3f3ff290 */ /* 0x000fec000fffe03f */
[----:B------:R2:W-:Y:S01]  /*20ba0*/  STL.64 [R1+0xe58], R18 ;  /* 0x000e581201007387 */ /* 0x0005e20000100a00 */
[----:B------:R1:W-:Y:S03]  /*20bb0*/  STL.64 [R1+0xe50], R16 ;  /* 0x000e501001007387 */ /* 0x0003e60000100a00 */
[----:B--2---:R-:W2:Y:S01]  /*20bc0*/  LDL.LU R18, [R1+0x28] ;  /* 0x0000280001127983 */ /* 0x004ea20000300800 */
[----:B0-----:R-:W-:Y:S02]  /*20bd0*/  STL [R1+0xe3c], R6 ;  /* 0x000e3c0601007387 */ /* 0x001fe40000100800 */
[----:B------:R-:W-:Y:S02]  /*20be0*/  STL [R1+0xe38], R7 ;  /* 0x000e380701007387 */ /* 0x000fe40000100800 */
[----:B-1----:R-:W-:Y:S01]  /*20bf0*/  IMAD.MOV.U32 R17, RZ, RZ, R12 ;  /* 0x000000ffff117224 */ /* 0x002fe200078e000c */
[----:B------:R-:W-:Y:S01]  /*20c00*/  STL.64 [R1+0x68], R14 ;  /* 0x0000680e01007387 */ /* 0x000fe20000100a00 */
[----:B------:R-:W-:-:S02]  /*20c10*/  IMAD.MOV.U32 R16, RZ, RZ, R13 ;  /* 0x000000ffff107224 */ /* 0x000fc400078e000d */
[----:B------:R-:W0:Y:S04]  /*20c20*/  LDSM.16.M88.4 R12, [R0+0x4180] ;  /* 0x00418000000c783b */ /* 0x000e280000000200 */
[----:B------:R-:W-:Y:S02]  /*20c30*/  IMAD.MOV.U32 R19, RZ, RZ, R29 ;  /* 0x000000ffff137224 */ /* 0x000fe400078e001d */
[----:B0-----:R-:W-:Y:S01]  /*20c40*/  IMAD.MOV.U32 R28, RZ, RZ, R14 ;  /* 0x000000ffff1c7224 */ /* 0x001fe200078e000e */
[----:B------:R-:W-:Y:S01]  /*20c50*/  STL.64 [R1+0x70], R12 ;  /* 0x0000700c01007387 */ /* 0x000fe20000100a00 */
[----:B------:R-:W-:Y:S02]  /*20c60*/  IMAD.MOV.U32 R29, RZ, RZ, R15 ;  /* 0x000000ffff1d7224 */ /* 0x000fe400078e000f */
[----:B------:R-:W0:Y:S03]  /*20c70*/  LDSM.16.M88.4 R12, [R0+0x8180] ;  /* 0x00818000000c783b */ /* 0x000e260000000200 */
[----:B------:R-:W-:Y:S01]  /*20c80*/  STL [R1+0xe34], R29 ;  /* 0x000e341d01007387 */ /* 0x000fe20000100800 */
[----:B------:R-:W-:Y:S03]  /*20c90*/  STL [R1+0xe30], R28 ;  /* 0x000e301c01007387 */ /* 0x000fe60000100800 */
[----:B0-----:R-:W-:Y:S01]  /*20ca0*/  STL.64 [R1+0x80], R12 ;  /* 0x0000800c01007387 */ /* 0x001fe20000100a00 */
[----:B------:R-:W-:Y:S02]  /*20cb0*/  STL.64 [R1+0x88], R14 ;  /* 0x0000880e01007387 */ /* 0x000fe40000100a00 */
[----:B------:R-:W0:Y:S04]  /*20cc0*/  LDSM.16.M88.4 R12, [R0+0xc180] ;  /* 0x00c18000000c783b */ /* 0x000e280000000200 */
[----:B0-----:R-:W-:-:S02]  /*20cd0*/  IMAD.MOV.U32 R3, RZ, RZ, R14 ;  /* 0x000000ffff037224 */ /* 0x001fc400078e000e */
[----:B------:R-:W-:Y:S02]  /*20ce0*/  IMAD.MOV.U32 R0, RZ, RZ, R15 ;  /* 0x000000ffff007224 */ /* 0x000fe400078e000f */
[----:B------:R-:W-:Y:S02]  /*20cf0*/  IMAD.MOV.U32 R6, RZ, RZ, R12 ;  /* 0x000000ffff067224 */ /* 0x000fe400078e000c */
[----:B------:R-:W-:Y:S01]  /*20d00*/  IMAD.MOV.U32 R7, RZ, RZ, R13 ;  /* 0x000000ffff077224 */ /* 0x000fe200078e000d */
[----:B------:R-:W3:Y:S01]  /*20d10*/  LDL.LU.64 R14, [R1+0xe88] ;  /* 0x000e8800010e7983 */ /* 0x000ee20000300a00 */
[----:B------:R-:W3:Y:S03]  /*20d20*/  LDL.LU.64 R12, [R1+0xe80] ;  /* 0x000e8000010c7983 */ /* 0x000ee60000300a00 */
[----:B------:R0:W-:Y:S01]  /*20d30*/  STL.64 [R1+0xe48], R6 ;  /* 0x000e480601007387 */ /* 0x0001e20000100a00 */
[----:B------:R-:W-:Y:S03]  /*20d40*/  STL.64 [R1+0xe40], R4 ;  /* 0x000e400401007387 */ /* 0x000fe60000100a00 */
[----:B0-----:R-:W4:Y:S01]  /*20d50*/  LDL.LU R6, [R1+0x38] ;  /* 0x0000380001067983 */ /* 0x001f220000300800 */
[C---:B---3--:R-:W-:Y:S03]  /*20d60*/  HMMA.16816.F32 R20, R12.reuse, R10, R20 ;  /* 0x0000000a0c14723c */ /* 0x048fe60000001814 */
[----:B------:R-:W3:Y:S01]  /*20d70*/  LDL.LU.64 R10, [R1+0xe78] ;  /* 0x000e7800010a7983 */ /* 0x000ee20000300a00 */
[----:B------:R-:W3:Y:S02]  /*20d80*/  LDL.LU.64 R8, [R1+0xe70] ;  /* 0x000e700001087983 */ /* 0x000ee40000300a00 */
[----:B------:R-:W-:Y:S11]  /*20d90*/  IMAD.MOV.U32 R7, RZ, RZ, R2 ;  /* 0x000000ffff077224 */ /* 0x000ff600078e0002 */
[----:B------:R-:W-:Y:S06]  /*20da0*/  @!UPT UIADD3 URZ, URZ, URZ, URZ ;  /* 0x0000003f3f3ff290 */ /* 0x000fec000fffe03f */
[----:B------:R-:W-:Y:S01]  /*20db0*/  STL [R1], R20 ;  /* 0x0000001401007387 */ /* 0x000fe20000100800 */
[----:B------:R-:W-:Y:S02]  /*20dc0*/  IMAD.MOV.U32 R2, RZ, RZ, R23 ;  /* 0x000000ffff027224 */ /* 0x000fe400078e0017 */
[----:B------:R-:W2:Y:S01]  /*20dd0*/  LDL R23, [R1+0xb8] ;  /* 0x0000b80001177983 */ /* 0x000ea20000100800 */
        /* <DEDUP_REMOVED lines=9> */
[----:B------:R-:W4:Y:S01]  /*20e70*/  LDL.LU.64 R18, [R1+0xe58] ;  /* 0x000e580001127983 */ /* 0x000f220000300a00 */
[----:B------:R-:W4:Y:S11]  /*20e80*/  LDL.LU.64 R16, [R1+0xe50] ;  /* 0x000e500001107983 */ /* 0x000f360000300a00 */
[----:B------:R-:W-:Y:S10]  /*20e90*/  @!UPT UIADD3 URZ, URZ, URZ, URZ ;  /* 0x0000003f3f3ff290 */ /* 0x000ff4000fffe03f */
[----:B------:R-:W-:Y:S01]  /*20ea0*/  STL.64 [R1+0xe18], R26 ;  /* 0x000e181a01007387 */ /* 0x000fe20000100a00 */
[----:B------:R0:W-:Y:S03]  /*20eb0*/  STL.64 [R1+0xe10], R24 ;  /* 0x000e101801007387 */ /* 0x0001e60000100a00 */
[----:B0-----:R-:W2:Y:S01]  /*20ec0*/  LDL.LU R24, [R1+0x70] ;  /* 0x0000700001187983 */ /* 0x001ea20000300800 */
[----:B------:R-:W2:Y:S02]  /*20ed0*/  LDL.LU R25, [R1+0x74] ;  /* 0x0000740001197983 */ /* 0x000ea40000300800 */
[----:B------:R-:W-:Y:S02]  /*20ee0*/  IMAD.MOV.U32 R29, RZ, RZ, R21 ;  /* 0x000000ffff1d7224 */ /* 0x000fe400078e0015 */
[----:B------:R-:W-:Y:S02]  /*20ef0*/  IMAD.MOV.U32 R28, RZ, RZ, R22 ;  /* 0x000000ffff1c7224 */ /* 0x000fe400078e0016 */
[----:B------:R-:W0:Y:S01]  /*20f00*/  LDSM.16.MT88.4 R20, [R23+0x11a00] ;  /* 0x011a00001714783b */ /* 0x000e220000004200 */
[----:B----4-:R-:W-:Y:S03]  /*20f10*/  HMMA.16816.F32 R12, R12, R6, R16 ;  /* 0x000000060c0c723c */ /* 0x010fe60000001810 */
[----:B------:R-:W3:Y:S01]  /*20f20*/  LDL.LU.64 R6, [R1+0xe48] ;  /* 0x000e480001067983 */ /* 0x000ee20000300a00 */
[----:B------:R-:W4:Y:S03]  /*20f30*/  LDL.LU.64 R4, [R1+0xe40] ;  /* 0x000e400001047983 */ /* 0x000f260000300a00 */
[----:B---3--:R-:W-:-:S02]  /*20f40*/  IMAD.MOV.U32 R16, RZ, RZ, R6 ;  /* 0x000000ffff107224 */ /* 0x008fc400078e0006 */
[----:B------:R-:W-:Y:S01]  /*20f50*/  IMAD.MOV.U32 R17, RZ, RZ, R7 ;  /* 0x000000ffff117224 */ /* 0x000fe200078e0007 */
[----:B------:R-:W4:Y:S01]  /*20f60*/  LDL.LU R6, [R1+0xe3c] ;  /* 0x000e3c0001067983 */ /* 0x000f220000300800 */
[----:B------:R-:W4:Y:S02]  /*20f70*/  LDL.LU R7, [R1+0xe38] ;  /* 0x000e380001077983 */ /* 0x000f240000300800 */
[----:B0-----:R-:W-:Y:S02]  /*20f80*/  STL.64 [R1+0xe00], R22 ;  /* 0x000e001601007387 */ /* 0x001fe40000100a00 */
[----:B------:R0:W-:Y:S02]  /*20f90*/  STL.64 [R1+0xdf8], R20 ;  /* 0x000df81401007387 */ /* 0x0001e40000100a00 */
[----:B0-----:R-:W4:Y:S01]  /*20fa0*/  LDL.LU R20, [R1] ;  /* 0x0000000001147983 */ /* 0x001f220000300800 */
[----:B------:R-:W-:Y:S02]  /*20fb0*/  IMAD.MOV.U32 R21, RZ, RZ, R29 ;  /* 0x000000ffff157224 */ /* 0x000fe400078e001d */
[----:B------:R-:W-:-:S02]  /*20fc0*/  IMAD.MOV.U32 R22, RZ, RZ, R28 ;  /* 0x000000ffff167224 */ /* 0x000fc400078e001c */
[----:B------:R-:W-:Y:S01]  /*20fd0*/  IMAD.MOV.U32 R23, RZ, RZ, R2 ;  /* 0x000000ffff177224 */ /* 0x000fe200078e0002 */
[----:B------:R-:W3:Y:S01]  /*20fe0*/  LDL.LU R29, [R1+0xe34] ;  /* 0x000e3400011d7983 */ /* 0x000ee20000300800 */
[----:B------:R-:W2:Y:S05]  /*20ff0*/  LDL.LU R28, [R1+0xe30] ;  /* 0x000e3000011c7983 */ /* 0x000eaa0000300800 */
[C---:B----4-:R-:W-:Y:S11]  /*21000*/  HMMA.16816.F32 R8, R4.reuse, R8, R20 ;  /* 0x000000080408723c */ /* 0x050ff60000001814 */
[----:B------:R-:W-:Y:S11]  /*21010*/  @!UPT UIADD3 URZ, URZ, URZ, URZ ;  /* 0x0000003f3f3ff290 */ /* 0x000ff6000fffe03f */
[----:B------:R-:W-:Y:S02]  /*21020*/  @!UPT UIADD3 URZ, URZ, URZ, URZ ;  /* 0x0000003f3f3ff290 */ /* 0x000fe4000fffe03f */
[----:B------:R-:W-:Y:S02]  /*21030*/  IMAD.MOV.U32 R18, RZ, RZ, R10 ;  /* 0x000000ffff127224 */ /* 0x000fe400078e000a */
[----:B------:R-:W-:Y:S02]  /*21040*/  IMAD.MOV.U32 R2, RZ, RZ, R11 ;  /* 0x000000ffff027224 */ /* 0x000fe400078e000b */
[----:B------:R-:W-:Y:S02]  /*21050*/  IMAD.MOV.U32 R20, RZ, RZ, R8 ;  /* 0x000000ffff147224 */ /* 0x000fe400078e0008 */
[----:B------:R-:W-:Y:S01]  /*21060*/  IMAD.MOV.U32 R19, RZ, RZ, R9 ;  /* 0x000000ffff137224 */ /* 0x000fe200078e0009 */
[----:B------:R-:W2:Y:S01]  /*21070*/  LDL.LU.64 R10, [R1+0xe28] ;  /* 0x000e2800010a7983 */ /* 0x000ea20000300a00 */
[----:B------:R-:W2:Y:S02]  /*21080*/  LDL.LU.64 R8, [R1+0xe20] ;  /* 0x000e200001087983 */ /* 0x000ea40000300a00 */
[----:B------:R-:W4:Y:S01]  /*21090*/  LDL.LU.64 R26, [R1+0xe18] ;  /* 0x000e1800011a7983 */ /* 0x000f220000300a00 */
[C---:B--2---:R-:W-:Y:S01]  /*210a0*/  HMMA.16816.F32 R8, R4.reuse, R24, R8 ;  /* 0x000000180408723c */ /* 0x044fe20000001808 */
[----:B------:R-:W4:Y:S11]  /*210b0*/  LDL.LU.64 R24, [R1+0xe10] ;  /* 0x000e100001187983 */ /* 0x000f360000300a00 */
[----:B------:R-:W-:Y:S11]  /*210c0*/  @!UPT UIADD3 URZ, URZ, URZ, URZ ;  /* 0x0000003f3f3ff290 */ /* 0x000ff6000fffe03f */
[----:B------:R-:W-:Y:S01]  /*210d0*/  STL.64 [R1+0xde8], R10 ;  /* 0x000de80a01007387 */ /* 0x000fe20000100a00 */
[----:B------:R0:W-:Y:S03]  /*210e0*/  STL.64 [R1+0xde0], R8 ;  /* 0x000de00801007387 */ /* 0x0001e60000100a00 */
[----:B0-----:R-:W4:Y:S01]  /*210f0*/  LDL.LU R8, [R1+0x80] ;  /* 0x0000800001087983 */ /* 0x001f220000300800 */
[----:B------:R-:W4:Y:S02]  /*21100*/  LDL.LU R9, [R1+0x84] ;  /* 0x0000840001097983 */ /* 0x000f240000300800 */
[----:B------:R-:W2:Y:S02]  /*21110*/  LDL.LU R10, [R1+0x68] ;  /* 0x00006800010a7983 */ /* 0x000ea40000300800 */
[----:B------:R-:W2:Y:S01]  /*21120*/  LDL.LU R11, [R1+0x6c] ;  /* 0x00006c00010b7983 */ /* 0x000ea20000300800 */
[C---:B----4-:R-:W-:Y:S08]  /*21130*/  HMMA.16816.F32 R24, R4.reuse, R8, R24 ;  /* 0x000000080418723c */ /* 0x050ff00000001818 */
[----:B------:R-:W-:Y:S11]  /*21140*/  HMMA.16816.F32 R4, R4, R16, R12 ;  /* 0x000000100404723c */ /* 0x000ff6000000180c */
[----:B------:R-:W-:Y:S04]  /*21150*/  @!UPT UIADD3 URZ, URZ, URZ, URZ ;  /* 0x0000003f3f3ff290 */ /* 0x000fe8000fffe03f */
[----:B------:R0:W-:Y:S01]  /*21160*/  STL.64 [R1+0xdd8], R26 ;  /* 0x000dd81a01007387 */ /* 0x0001e20000100a00 */
[----:B------:R1:W-:Y:S02]  /*21170*/  STL.64 [R1+0xdd0], R24 ;  /* 0x000dd01801007387 */ /* 0x0003e40000100a00 */
[----:B0-----:R-:W-:Y:S02]  /*21180*/  IMAD.MOV.U32 R26, RZ, RZ, R28 ;  /* 0x000000ffff1a7224 */ /* 0x001fe400078e001c */
[----:B---3--:R-:W-:Y:S01]  /*21190*/  IMAD.MOV.U32 R27, RZ, RZ, R29 ;  /* 0x000000ffff1b7224 */ /* 0x008fe200078e001d */
[----:B------:R-:W3:Y:S04]  /*211a0*/  LDL.LU R28, [R1+0xe08] ;  /* 0x000e0800011c7983 */ /* 0x000ee80000300800 */
[----:B------:R0:W-:Y:S01]  /*211b0*/  STL.64 [R1+0xdf0], R26 ;  /* 0x000df01a01007387 */ /* 0x0001e20000100a00 */
[----:B------:R-:W-:Y:S02]  /*211c0*/  STL [R1+0xdbc], R6 ;  /* 0x000dbc0601007387 */ /* 0x000fe40000100800 */
[----:B------:R-:W-:Y:S02]  /*211d0*/  STL [R1+0xdb8], R7 ;  /* 0x000db80701007387 */ /* 0x000fe40000100800 */
[----:B------:R-:W4:Y:S02]  /*211e0*/  LDL R15, [R1+0xb8] ;  /* 0x0000b800010f7983 */ /* 0x000f240000100800 */
[----:B-1----:R-:W-:-:S02]  /*211f0*/  IMAD.MOV.U32 R25, RZ, RZ, R19 ;  /* 0x000000ffff197224 */ /* 0x002fc400078e0013 */
[----:B------:R-:W-:Y:S02]  /*21200*/  IMAD.MOV.U32 R24, RZ, RZ, R20 ;  /* 0x000000ffff187224 */ /* 0x000fe400078e0014 */
[----:B0-----:R-:W-:Y:S02]  /*21210*/  IMAD.MOV.U32 R26, RZ, RZ, R18 ;  /* 0x000000ffff1a7224 */ /* 0x001fe400078e0012 */
[----:B------:R-:W-:Y:S01]  /*21220*/  IMAD.MOV.U32 R27, RZ, RZ, R2 ;  /* 0x000000ffff1b7224 */ /* 0x000fe200078e0002 */
[----:B---3--:R-:W0:Y:S04]  /*21230*/  LDSM.16.M88.4 R20, [R28+0x180] ;  /* 0x000180001c14783b */ /* 0x008e280000000200 */
[----:B----4-:R-:W1:Y:S04]  /*21240*/  LDSM.16.MT88.4 R16, [R15+0x11c00] ;  /* 0x011c00000f10783b */ /* 0x010e680000004200 */
[----:B------:R-:W-:Y:S02]  /*21250*/  STL [R1+0xdb0], R15 ;  /* 0x000db00f01007387 */ /* 0x000fe40000100800 */
[----:B------:R-:W3:Y:S04]  /*21260*/  LDSM.16.M88.4 R12, [R28+0x4180] ;  /* 0x004180001c0c783b */ /* 0x000ee80000000200 */
[----:B0-----:R-:W-:Y:S01]  /*21270*/  IMAD.MOV.U32 R2, RZ, RZ, R23 ;  /* 0x000000ffff027224 */ /* 0x001fe200078e0017 */
[----:B-1----:R0:W-:Y:S01]  /*21280*/  STL [R1+0xd9c], R19 ;  /* 0x000d9c1301007387 */ /* 0x0021e20000100800 */
[----:B------:R-:W-:Y:S02]  /*21290*/  STL.64 [R1+0x50], R20 ;  /* 0x0000501401007387 */ /* 0x000fe40000100a00 */
[----:B------:R-:W-:Y:S02]  /*212a0*/  STL [R1+0x58], R22 ;  /* 0x0000581601007387 */ /* 0x000fe40000100800 */
[----:B------:R-:W1:Y:S04]  /*212b0*/  LDSM.16.M88.4 R20, [R28+0x8180] ;  /* 0x008180001c14783b */ /* 0x000e680000000200 */
[----:B------:R-:W-:Y:S01]  /*212c0*/  STL [R1+0xd98], R2 ;  /* 0x000d980201007387 */ /* 0x000fe20000100800 */
[----:B---3--:R3:W-:Y:S02]  /*212d0*/  STL.64 [R1+0x48], R14 ;  /* 0x0000480e01007387 */ /* 0x0087e40000100a00 */
[----:B0-----:R-:W-:-:S05]  /*212e0*/  IMAD.MOV.U32 R19, RZ, RZ, R12 ;  /* 0x000000ffff137224 */ /* 0x001fca00078e000c */
[----:B------:R0:W-:Y:S01]  /*212f0*/  STL.64 [R1+0xda8], R18 ;  /* 0x000da81201007387 */ /* 0x0001e20000100a00 */
[----:B---3--:R-:W-:Y:S02]  /*21300*/  IMAD.MOV.U32 R14, RZ, RZ, R13 ;  /* 0x000000ffff0e7224 */ /* 0x008fe400078e000d */
[----:B0-----:R-:W-:Y:S02]  /*21310*/  IMAD.MOV.U32 R18, RZ, RZ, R3 ;  /* 0x000000ffff127224 */ /* 0x001fe400078e0003 */
[----:B------:R-:W-:Y:S02]  /*21320*/  IMAD.MOV.U32 R19, RZ, RZ, R0 ;  /* 0x000000ffff137224 */ /* 0x000fe400078e0000 */
[----:B-1----:R-:W-:Y:S02]  /*21330*/  IMAD.MOV.U32 R13, RZ, RZ, R20 ;  /* 0x000000ffff0d7224 */ /* 0x002fe400078e0014 */
[----:B------:R-:W-:Y:S02]  /*21340*/  IMAD.MOV.U32 R12, RZ, RZ, R21 ;  /* 0x000000ffff0c7224 */ /* 0x000fe400078e0015 */
[----:B------:R-:W-:-:S02]  /*21350*/  IMAD.MOV.U32 R0, RZ, RZ, R22 ;  /* 0x000000ffff007224 */ /* 0x000fc400078e0016 */
[----:B------:R-:W-:Y:S02]  /*21360*/  IMAD.MOV.U32 R3, RZ, RZ, R23 ;  /* 0x000000ffff037224 */ /* 0x000fe400078e0017 */
[----:B------:R-:W0:Y:S04]  /*21370*/  LDSM.16.M88.4 R20, [R28+0xc180] ;  /* 0x00c180001c14783b */ /* 0x000e280000000200 */
[----:B------:R-:W-:Y:S01]  /*21380*/  STL.64 [R1+0xda0], R16 ;  /* 0x000da01001007387 */ /* 0x000fe20000100a00 */
[----:B------:R-:W-:Y:S02]  /*21390*/  STL [R1+0xdb4], R13 ;  /* 0x000db40d01007387 */ /* 0x000fe40000100800 */
[----:B0-----:R-:W-:Y:S01]  /*213a0*/  IMAD.MOV.U32 R29, RZ, RZ, R22 ;  /* 0x000000ffff1d7224 */ /* 0x001fe200078e0016 */
[----:B------:R0:W-:Y:S01]  /*213b0*/  STL [R1+0x20], R20 ;  /* 0x0000201401007387 */ /* 0x0001e20000100800 */
[----:B------:R-:W-:-:S02]  /*213c0*/  IMAD.MOV.U32 R28, RZ, RZ, R23 ;  /* 0x000000ffff1c7224 */ /* 0x000fc400078e0017 */
[----:B------:R-:W-:Y:S02]  /*213d0*/  IMAD.MOV.U32 R2, RZ, RZ, R21 ;  /* 0x000000ffff027224 */ /* 0x000fe400078e0015 */
[----:B------:R-:W2:Y:S01]  /*213e0*/  LDL.LU.64 R22, [R1+0xe00] ;  /* 0x000e000001167983 */ /* 0x000ea20000300a00 */
[----:B0-----:R-:W2:Y:S02]  /*213f0*/  LDL.LU.64 R20, [R1+0xdf8] ;  /* 0x000df80001147983 */ /* 0x001ea40000300a00 */
[C---:B--2---:R-:W-:Y:S02]  /*21400*/  HMMA.16816.F32 R8, R20.reuse, R10, R24 ;  /* 0x0000000a1408723c */ /* 0x044fe40000001818 */
[----:B------:R-:W2:Y:S11]  /*21410*/  LDL.LU.64 R26, [R1+0xdf0] ;  /* 0x000df000011a7983 */ /* 0x000eb60000300a00 */
[----:B------:R-:W-:Y:S11]  /*21420*/  @!UPT UIADD3 URZ, URZ, URZ, URZ ;  /* 0x0000003f3f3ff290 */ /* 0x000ff6000fffe03f */
[----:B------:R-:W-:Y:S02]  /*21430*/  IMAD.MOV.U32 R17, RZ, RZ, R10 ;  /* 0x000000ffff117224 */ /* 0x000fe400078e000a */
[----:B------:R-:W-:Y:S02]  /*21440*/  IMAD.MOV.U32 R16, RZ, RZ, R11 ;  /* 0x000000ffff107224 */ /* 0x000fe400078e000b */
[----:B------:R-:W-:Y:S02]  /*21450*/  IMAD.MOV.U32 R13, RZ, RZ, R8 ;  /* 0x000000ffff0d7224 */ /* 0x000fe400078e0008 */
[----:B------:R-:W-:Y:S01]  /*21460*/  IMAD.MOV.U32 R15, RZ, RZ, R9 ;  /* 0x000000ffff0f7224 */ /* 0x000fe200078e0009 */
[----:B------:R-:W2:Y:S01]  /*21470*/  LDL.LU.64 R10, [R1+0xde8] ;  /* 0x000de800010a7983 */ /* 0x000ea20000300a00 */
[----:B------:R-:W2:Y:S03]  /*21480*/  LDL.LU.64 R8, [R1+0xde0] ;  /* 0x000de00001087983 */ /* 0x000ea60000300a00 */
[----:B------:R0:W-:Y:S01]  /*21490*/  STL.64 [R1+0xdc8], R14 ;  /* 0x000dc80e01007387 */ /* 0x0001e20000100a00 */
[----:B------:R1:W-:Y:S03]  /*214a0*/  STL.64 [R1+0xdc0], R12 ;  /* 0x000dc00c01007387 */ /* 0x0003e60000100a00 */
[----:B0-----:R-:W3:Y:S01]  /*214b0*/  LDL.LU R14, [R1+0x88] ;  /* 0x00008800010e7983 */ /* 0x001ee20000300800 */
[----:B------:R-:W3:Y:S01]  /*214c0*/  LDL.LU R15, [R1+0x8c] ;  /* 0x00008c00010f7983 */ /* 0x000ee20000300800 */
[C---:B--2---:R-:W-:Y:S11]  /*214d0*/  HMMA.16816.F32 R24, R20.reuse, R26, R8 ;  /* 0x0000001a1418723c */ /* 0x044ff60000001808 */
[----:B------:R-:W-:Y:S11]  /*214e0*/  @!UPT UIADD3 URZ, URZ, URZ, URZ ;  /* 0x0000003f3f3ff290 */ /* 0x000ff6000fffe03f */
[----:B------:R-:W-:Y:S02]  /*214f0*/  @!UPT UIADD3 URZ, URZ, URZ, URZ ;  /* 0x0000003f3f3ff290 */ /* 0x000fe4000fffe03f */
[----:B------:R-:W-:Y:S02]  /*21500*/  IMAD.MOV.U32 R11, RZ, RZ, R26 ;  /* 0x000000ffff0b7224 */ /* 0x000fe400078e001a */
[----:B------:R-:W-:Y:S02]  /*21510*/  IMAD.MOV.U32 R10, RZ, RZ, R27 ;  /* 0x000000ffff0a7224 */ /* 0x000fe400078e001b */
[----:B------:R-:W-:Y:S02]  /*21520*/  IMAD.MOV.U32 R6, RZ, RZ, R24 ;  /* 0x000000ffff067224 */ /* 0x000fe400078e0018 */
[----:B------:R-:W-:Y:S01]  /*21530*/  IMAD.MOV.U32 R7, RZ, RZ, R25 ;  /* 0x000000ffff077224 */ /* 0x000fe200078e0019 */
[----:B------:R-:W3:Y:S01]  /*21540*/  LDL.LU.64 R26, [R1+0xdd8] ;  /* 0x000dd800011a7983 */ /* 0x000ee20000300a00 */
[----:B------:R-:W3:Y:S02]  /*21550*/  LDL.LU.64 R24, [R1+0xdd0] ;  /* 0x000dd00001187983 */ /* 0x000ee40000300a00 */
[----:B------:R-:W2:Y:S02]  /*21560*/  LDL.LU R8, [R1+0x50] ;  /* 0x0000500001087983 */ /* 0x000ea40000300800 */
[----:B------:R-:W2:Y:S01]  /*21570*/  LDL.LU R9, [R1+0x54] ;  /* 0x0000540001097983 */ /* 0x000ea20000300800 */
[----:B---3--:R-:W-:Y:S01]  /*21580*/  HMMA.16816.F32 R24, R20, R14, R24 ;  /* 0x0000000e1418723c */ /* 0x008fe20000001818 */
[----:B------:R-:W3:Y:S01]  /*21590*/  LDL.LU.64 R14, [R1+0xdc8] ;  /* 0x000dc800010e7983 */ /* 0x000ee20000300a00 */
[----:B-1----:R-:W4:Y:S11]  /*215a0*/  LDL.LU.64 R12, [R1+0xdc0] ;  /* 0x000dc000010c7983 */ /* 0x002f360000300a00 */
[----:B------:R-:W-:Y:S10]  /*215b0*/  @!UPT UIADD3 URZ, URZ, URZ, URZ ;  /* 0x0000003f3f3ff290 */ /* 0x000ff4000fffe03f */
[----:B------:R-:W-:Y:S01]  /*215c0*/  STL.64 [R1+0xd80], R26 ;  /* 0x000d801a01007387 */ /* 0x000fe20000100a00 */
[----:B------:R0:W-:Y:S02]  /*215d0*/  STL.64 [R1+0xd78], R24 ;  /* 0x000d781801007387 */ /* 0x0001e40000100a00 */
[----:B0-----:R-:W-:Y:S02]  /*215e0*/  IMAD.MOV.U32 R24, RZ, RZ, R6 ;  /* 0x000000ffff187224 */ /* 0x001fe400078e0006 */
[----:B------:R-:W-:Y:S01]  /*215f0*/  IMAD.MOV.U32 R25, RZ, RZ, R7 ;  /* 0x000000ffff197224 */ /* 0x000fe200078e0007 */
[----:B------:R-:W2:Y:S01]  /*21600*/  LDL.LU R6, [R1+0xdbc] ;  /* 0x000dbc0001067983 */ /* 0x000ea20000300800 */
[----:B------:R-:W2:Y:S02]  /*21610*/  LDL.LU R7, [R1+0xdb8] ;  /* 0x000db80001077983 */ /* 0x000ea40000300800 */
[----:B------:R-:W-:Y:S02]  /*21620*/  IMAD.MOV.U32 R26, RZ, RZ, R11 ;  /* 0x000000ffff1a7224 */ /* 0x000fe400078e000b */
[----:B------:R-:W-:-:S05]  /*21630*/  IMAD.MOV.U32 R27, RZ, RZ, R10 ;  /* 0x000000ffff1b7224 */ /* 0x000fca00078e000a */
[----:B------:R-:W-:Y:S01]  /*21640*/  STL.64 [R1+0xd90], R26 ;  /* 0x000d901a01007387 */ /* 0x000fe20000100a00 */
[----:B------:R3:W-:Y:S02]  /*21650*/  STL.64 [R1+0xd88], R24 ;  /* 0x000d881801007387 */ /* 0x0007e40000100a00 */
[----:B---3--:R-:W-:Y:S02]  /*21660*/  IMAD.MOV.U32 R25, RZ, RZ, R15 ;  /* 0x000000ffff197224 */ /* 0x008fe400078e000f */
[----:B----4-:R-:W-:Y:S02]  /*21670*/  IMAD.MOV.U32 R24, RZ, RZ, R13 ;  /* 0x000000ffff187224 */ /* 0x010fe400078e000d */
[----:B------:R-:W3:Y:S01]  /*21680*/  LDL.LU R13, [R1+0xdb4] ;  /* 0x000db400010d7983 */ /* 0x000ee20000300800 */
[----:B------:R-:W4:Y:S01]  /*21690*/  LDL.LU R15, [R1+0xdb0] ;  /* 0x000db000010f7983 */ /* 0x000f220000300800 */
[----:B--2---:R-:W-:Y:S02]  /*216a0*/  HMMA.16816.F32 R20, R20, R18, R4 ;  /* 0x000000121414723c */ /* 0x004fe40000001804 */
[----:B------:R-:W2:Y:S01]  /*216b0*/  LDL.LU.64 R18, [R1+0xda8] ;  /* 0x000da80001127983 */ /* 0x000ea20000300a00 */
[----:B------:R-:W-:-:S02]  /*216c0*/  IMAD.MOV.U32 R26, RZ, RZ, R17 ;  /* 0x000000ffff1a7224 */ /* 0x000fc400078e0011 */
[----:B------:R-:W-:Y:S02]  /*216d0*/  IMAD.MOV.U32 R27, RZ, RZ, R16 ;  /* 0x000000ffff1b7224 */ /* 0x000fe400078e0010 */
[----:B------:R-:W3:Y:S01]  /*216e0*/  LDL.LU.64 R16, [R1+0xda0] ;  /* 0x000da00001107983 */ /* 0x000ee20000300a00 */
[----:B------:R-:W-:Y:S02]  /*216f0*/  IMAD.MOV.U32 R5, RZ, RZ, R14 ;  /* 0x000000ffff057224 */ /* 0x000fe400078e000e */
[----:B--2---:R-:W-:Y:S02]  /*21700*/  IMAD.MOV.U32 R4, RZ, RZ, R19 ;  /* 0x000000ffff047224 */ /* 0x004fe400078e0013 */
[----:B------:R-:W2:Y:S11]  /*21710*/  LDL.LU R19, [R1+0xd9c] ;  /* 0x000d9c0001137983 */ /* 0x000eb60000300800 */
[----:B------:R-:W-:Y:S02]  /*21720*/  STL.64 [R1+0xd70], R22 ;  /* 0x000d701601007387 */ /* 0x000fe40000100a00 */
[----:B------:R3:W-:Y:S02]  /*21730*/  STL.64 [R1+0xd68], R20 ;  /* 0x000d681401007387 */ /* 0x0007e40000100a00 */
[----:B---3--:R-:W-:-:S02]  /*21740*/  IMAD.MOV.U32 R20, RZ, RZ, R13 ;  /* 0x000000ffff147224 */ /* 0x008fc400078e000d */
[----:B------:R-:W-:Y:S02]  /*21750*/  IMAD.MOV.U32 R21, RZ, RZ, R12 ;  /* 0x000000ffff157224 */ /* 0x000fe400078e000c */
[----:B----4-:R-:W0:Y:S04]  /*21760*/  LDSM.16.MT88.4 R12, [R15+0x11e00] ;  /* 0x011e00000f0c783b */ /* 0x010e280000004200 */
[----:B0-----:R-:W-:Y:S01]  /*21770*/  STL.64 [R1+0xd60], R14 ;  /* 0x000d600e01007387 */ /* 0x001fe20000100a00 */
[----:B------:R0:W-:Y:S03]  /*21780*/  STL.64 [R1+0xd58], R12 ;  /* 0x000d580c01007387 */ /* 0x0001e60000100a00 */
[----:B0-----:R-:W3:Y:S01]  /*21790*/  LDL.LU R12, [R1+0x20] ;  /* 0x00002000010c7983 */ /* 0x001ee20000300800 */
[----:B------:R-:W-:-:S02]  /*217a0*/  IMAD.MOV.U32 R13, RZ, RZ, R2 ;  /* 0x000000ffff0d7224 */ /* 0x000fc400078e0002 */
[----:B------:R-:W4:Y:S01]  /*217b0*/  LDL.LU R2, [R1+0xd98] ;  /* 0x000d980001027983 */ /* 0x000f220000300800 */
[C---:B--2---:R-:W-:Y:S01]  /*217c0*/  HMMA.16816.F32 R8, R16.reuse, R8, R24 ;  /* 0x000000081008723c */ /* 0x044fe20000001818 */
[----:B------:R-:W2:Y:S01]  /*217d0*/  LDL.LU.64 R26, [R1+0xd90] ;  /* 0x000d9000011a7983 */ /* 0x000ea20000300a00 */
[----:B------:R-:W2:Y:S06]  /*217e0*/  LDL.LU.64 R24, [R1+0xd88] ;  /* 0x000d880001187983 */ /* 0x000eac0000300a00 */
[C---:B--2---:R-:W-:Y:S01]  /*217f0*/  HMMA.16816.F32 R4, R16.reuse, R4, R24 ;  /* 0x000000041004723c */ /* 0x044fe20000001818 */
[----:B------:R-:W2:Y:S01]  /*21800*/  LDL.LU.64 R26, [R1+0xd80] ;  /* 0x000d8000011a7983 */ /* 0x000ea20000300a00 */
[----:B------:R-:W2:Y:S02]  /*21810*/  LDL.LU.64 R24, [R1+0xd78] ;  /* 0x000d780001187983 */ /* 0x000ea40000300a00 */
[----:B------:R-:W3:Y:S04]  /*21820*/  LDL.LU.64 R22, [R1+0xd70] ;  /* 0x000d700001167983 */ /* 0x000ee80000300a00 */
[C---:B--2---:R-:W-:Y:S01]  /*21830*/  HMMA.16816.F32 R24, R16.reuse, R20, R24 ;  /* 0x000000141018723c */ /* 0x044fe20000001818 */
[----:B------:R-:W3:Y:S01]  /*21840*/  LDL.LU.64 R20, [R1+0xd68] ;  /* 0x000d680001147983 */ /* 0x000ee20000300a00 */
[----:B------:R-:W2:Y:S06]  /*21850*/  LDL.LU.64 R14, [R1+0xd60] ;  /* 0x000d6000010e7983 */ /* 0x000eac0000300a00 */
[----:B---3--:R-:W-:Y:S01]  /*21860*/  HMMA.16816.F32 R20, R16, R12, R20 ;  /* 0x0000000c1014723c */ /* 0x008fe20000001814 */
[----:B------:R-:W2:Y:S01]  /*21870*/  LDL.LU.64 R12, [R1+0xd58] ;  /* 0x000d5800010c7983 */ /* 0x000ea20000300a00 */
[----:B------:R-:W2:Y:S05]  /*21880*/  LDL.LU R18, [R1+0x58] ;  /* 0x0000580001127983 */ /* 0x000eaa0000300800 */
[----:B----4-:R-:W-:-:S07]  /*21890*/  IMAD.MOV.U32 R19, RZ, RZ, R2 ;  /* 0x000000ffff137224 */ /* 0x010fce00078e0002 */
[----:B--2---:R-:W-:Y:S11]  /*218a0*/  HMMA.16816.F32 R8, R12, R18, R8 ;  /* 0x000000120c08723c */ /* 0x004ff60000001808 */
[----:B------:R-:W-:Y:S11]  /*218b0*/  @!UPT UIADD3 URZ, URZ, URZ, URZ ;  /* 0x0000003f3f3ff290 */ /* 0x000ff6000fffe03f */
[----:B------:R-:W-:Y:S01]  /*218c0*/  @!UPT UIADD3 URZ, URZ, URZ, URZ ;  /* 0x0000003f3f3ff290 */ /* 0x000fe2000fffe03f */
[----:B------:R-:W-:Y:S01]  /*218d0*/  STL.64 [R1+0x230], R8 ;  /* 0x0002300801007387 */ /* 0x000fe20000100a00 */
[----:B------:R0:W-:Y:S02]  /*218e0*/  STL.64 [R1+0x238], R10 ;  /* 0x0002380a01007387 */ /* 0x0001e40000100a00 */
[----:B------:R-:W-:Y:S02]  /*218f0*/  IMAD.MOV.U32 R17, RZ, RZ, R10 ;  /* 0x000000ffff117224 */ /* 0x000fe400078e000a */
[----:B------:R1:W-:Y:S02]  /*21900*/  STL [R1+0xc04], R8 ;  /* 0x000c040801007387 */ /* 0x0003e40000100800 */
[----:B------:R-:W-:Y:S01]  /*21910*/  IMAD.MOV.U32 R2, RZ, RZ, R11 ;  /* 0x000000ffff027224 */ /* 0x000fe200078e000b */
[----:B0-----:R-:W1:Y:S01]  /*21920*/  LDL.LU R10, [R1+0x48] ;  /* 0x00004800010a7983 */ /* 0x001e620000300800 */
[----:B------:R-:W1:Y:S02]  /*21930*/  LDL.LU R11, [R1+0x4c] ;  /* 0x00004c00010b7983 */ /* 0x000e640000300800 */
[----:B------:R-:W-:-:S05]  /*21940*/  IMAD.MOV.U32 R16, RZ, RZ, R9 ;  /* 0x000000ffff107224 */ /* 0x000fca00078e0009 */
[----:B------:R-:W-:Y:S01]  /*21950*/  STL [R1+0xc00], R16 ;  /* 0x000c001001007387 */ /* 0x000fe20000100800 */
[----:B------:R-:W-:Y:S02]  /*21960*/  STL [R1+0xbfc], R17 ;  /* 0x000bfc1101007387 */ /* 0x000fe40000100800 */
[----:B------:R-:W-:Y:S01]  /*21970*/  STL [R1+0xbf8], R2 ;  /* 0x000bf80201007387 */ /* 0x000fe20000100800 */
[----:B-1----:R-:W-:Y:S11]  /*21980*/  HMMA.16816.F32 R8, R12, R10, R4 ;  /* 0x0000000a0c08723c */ /* 0x002ff60000001804 */
[----:B------:R-:W-:Y:S11]  /*21990*/  @!UPT UIADD3 URZ, URZ, URZ, URZ ;  /* 0x0000003f3f3ff290 */ /* 0x000ff6000fffe03f */
[----:B------:R-:W-:Y:S01]  /*219a0*/  @!UPT UIADD3 URZ, URZ, URZ, URZ ;  /* 0x0000003f3f3ff290 */ /* 0x000fe2000fffe03f */
[----:B------:R-:W-:Y:S01]  /*219b0*/  STL.64 [R1+0x220], R8 ;  /* 0x0002200801007387 */ /* 0x000fe20000100a00 */
[----:B------:R-:W-:Y:S02]  /*219c0*/  IMAD.MOV.U32 R4, RZ, RZ, R10 ;  /* 0x000000ffff047224 */ /* 0x000fe400078e000a */
[----:B------:R0:W-:Y:S02]  /*219d0*/  STL.64 [R1+0x228], R10 ;  /* 0x0002280a01007387 */ /* 0x0001e40000100a00 */
[----:B------:R-:W-:Y:S02]  /*219e0*/  IMAD.MOV.U32 R18, RZ, RZ, R11 ;  /* 0x000000ffff127224 */ /* 0x000fe400078e000b */
[----:B0-----:R-:W-:Y:S02]  /*219f0*/  IMAD.MOV.U32 R10, RZ, RZ, R8 ;  /* 0x000000ffff0a7224 */ /* 0x001fe400078e0008 */
[----:B------:R-:W-:-:S03]  /*21a00*/  IMAD.MOV.U32 R11, RZ, RZ, R3 ;  /* 0x000000ffff0b7224 */ /* 0x000fc600078e0003 */
[----:B------:R0:W-:Y:S02]  /*21a10*/  STL [R1+0xc14], R10 ;  /* 0x000c140a01007387 */ /* 0x0001e40000100800 */
[----:B0-----:R-:W-:Y:S02]  /*21a20*/  IMAD.MOV.U32 R10, RZ, RZ, R0 ;  /* 0x000000ffff0a7224 */ /* 0x001fe400078e0000 */
[----:B------:R-:W-:Y:S01]  /*21a30*/  IMAD.MOV.U32 R6, RZ, RZ, R9 ;  /* 0x000000ffff067224 */ /* 0x000fe200078e0009 */
[----:B------:R-:W2:Y:S04]  /*21a40*/  LDL.LU R0, [R1+0xd50] ;  /* 0x000d500001007983 */ /* 0x000ea80000300800 */
[----:B------:R-:W-:Y:S01]  /*21a50*/  HMMA.16816.F32 R24, R12, R10, R24 ;  /* 0x0000000a0c18723c */ /* 0x000fe20000001818 */
[----:B------:R-:W-:Y:S01]  /*21a60*/  STL [R1+0xc10], R6 ;  /* 0x000c100601007387 */ /* 0x000fe20000100800 */
[----:B------:R-:W-:Y:S02]  /*21a70*/  STL [R1+0xc0c], R4 ;  /* 0x000c0c0401007387 */ /* 0x000fe40000100800 */
[----:B------:R-:W-:Y:S11]  /*21a80*/  STL [R1+0xc08], R18 ;  /* 0x000c081201007387 */ /* 0x000ff60000100800 */
[----:B------:R-:W-:Y:S08]  /*21a90*/  @!UPT UIADD3 URZ, URZ, URZ, URZ ;  /* 0x0000003f3f3ff290 */ /* 0x000ff0000fffe03f */
[----:B------:R0:W-:Y:S01]  /*21aa0*/  STL.64 [R1+0x210], R24 ;  /* 0x0002101801007387 */ /* 0x0001e20000100a00 */
[----:B------:R1:W-:Y:S02]  /*21ab0*/  STL.64 [R1+0x218], R26 ;  /* 0x0002181a01007387 */ /* 0x0003e40000100a00 */
[----:B------:R-:W-:Y:S02]  /*21ac0*/  IMAD.MOV.U32 R9, RZ, RZ, R24 ;  /* 0x000000ffff097224 */ /* 0x000fe400078e0018 */
[----:B------:R-:W-:Y:S02]  /*21ad0*/  IMAD.MOV.U32 R7, RZ, RZ, R25 ;  /* 0x000000ffff077224 */ /* 0x000fe400078e0019 */
[----:B------:R-:W-:Y:S02]  /*21ae0*/  IMAD.MOV.U32 R5, RZ, RZ, R26 ;  /* 0x000000ffff057224 */ /* 0x000fe400078e001a */
[----:B------:R-:W-:Y:S01]  /*21af0*/  IMAD.MOV.U32 R3, RZ, RZ, R27 ;  /* 0x000000ffff037224 */ /* 0x000fe200078e001b */
[----:B0-----:R-:W3:Y:S01]  /*21b00*/  LDL.LU R24, [R1+0xa9c] ;  /* 0x000a9c0001187983 */ /* 0x001ee20000300800 */
[----:B------:R-:W3:Y:S02]  /*21b10*/  LDL.LU R25, [R1+0xa98] ;  /* 0x000a980001197983 */ /* 0x000ee40000300800 */
[----:B-1----:R-:W4:Y:S02]  /*21b20*/  LDL.LU R26, [R1+0xa94] ;  /* 0x000a9400011a7983 */ /* 0x002f240000300800 */
[----:B------:R-:W4:Y:S02]  /*21b30*/  LDL.LU R27, [R1+0xa90] ;  /* 0x000a9000011b7983 */ /* 0x000f240000300800 */
[----:B----4-:R0:W-:Y:S01]  /*21b40*/  STL.64 [R1+0xd48], R26 ;  /* 0x000d481a01007387 */ /* 0x0101e20000100a00 */
[----:B---3--:R-:W-:Y:S02]  /*21b50*/  STL.64 [R1+0xd40], R24 ;  /* 0x000d401801007387 */ /* 0x008fe40000100a00 */
[----:B------:R-:W3:Y:S02]  /*21b60*/  LDL.LU R18, [R1+0xaa0] ;  /* 0x000aa00001127983 */ /* 0x000ee40000300800 */
[----:B------:R-:W4:Y:S01]  /*21b70*/  LDL.LU R4, [R1+0xa88] ;  /* 0x000a880001047983 */ /* 0x000f220000300800 */
[----:B------:R-:W2:Y:S01]  /*21b80*/  LDL.LU R6, [R1+0x2a0] ;  /* 0x0002a00001067983 */ /* 0x000ea20000300800 */
[----:B------:R-:W2:Y:S02]  /*21b90*/  LDL.LU R10, [R1+0xa80] ;  /* 0x000a8000010a7983 */ /* 0x000ea40000300800 */
[----:B------:R-:W2:Y:S02]  /*21ba0*/  LDL.LU R2, [R1+0x2a8] ;  /* 0x0002a80001027983 */ /* 0x000ea40000300800 */
[----:B------:R-:W2:Y:S01]  /*21bb0*/  LDL.LU R17, [R1+0xa78] ;  /* 0x000a780001117983 */ /* 0x000ea20000300800 */
[----:B------:R-:W2:Y:S01]  /*21bc0*/  LDL.LU R16, [R1+0x2a4] ;  /* 0x0002a40001107983 */ /* 0x000ea20000300800 */
[----:B------:R-:W2:Y:S02]  /*21bd0*/  LDL.LU R19, [R1+0xa70] ;  /* 0x000a700001137983 */ /* 0x000ea40000300800 */
[----:B0-----:R-:W-:-:S02]  /*21be0*/  IMAD.MOV.U32 R27, RZ, RZ, R28 ;  /* 0x000000ffff1b7224 */ /* 0x001fc400078e001c */
[----:B------:R-:W-:Y:S01]  /*21bf0*/  IMAD.MOV.U32 R26, RZ, RZ, R29 ;  /* 0x000000ffff1a7224 */ /* 0x000fe200078e001d */
[----:B------:R-:W2:Y:S01]  /*21c00*/  LDL.LU R28, [R1+0x29c] ;  /* 0x00029c00011c7983 */ /* 0x000ea20000300800 */
[----:B------:R-:W2:Y:S02]  /*21c10*/  LDL.LU R29, [R1+0xa68] ;  /* 0x000a6800011d7983 */ /* 0x000ea40000300800 */
[----:B------:R0:W-:Y:S03]  /*21c20*/  STL [R1+0xc24], R9 ;  /* 0x000c240901007387 */ /* 0x0001e60000100800 */
[----:B------:R-:W-:Y:S01]  /*21c30*/  HMMA.16816.F32 R20, R12, R26, R20 ;  /* 0x0000001a0c14723c */ /* 0x000fe20000001814 */
[----:B0-----:R-:W2:Y:S01]  /*21c40*/  LDL.LU R9, [R1+0x2ac] ;  /* 0x0002ac0001097983 */ /* 0x001ea20000300800 */
[----:B------:R0:W-:Y:S03]  /*21c50*/  STL [R1+0xc20], R7 ;  /* 0x000c200701007387 */ /* 0x0001e60000100800 */
[----:B0-----:R-:W3:Y:S01]  /*21c60*/  LDL.LU R7, [R1+0xaa4] ;  /* 0x000aa40001077983 */ /* 0x001ee20000300800 */
[----:B------:R-:W-:Y:S02]  /*21c70*/  STL [R1+0xc1c], R5 ;  /* 0x000c1c0501007387 */ /* 0x000fe40000100800 */
[----:B------:R-:W-:Y:S02]  /*21c80*/  STL [R1+0xc18], R3 ;  /* 0x000c180301007387 */ /* 0x000fe40000100800 */
[----:B------:R-:W4:Y:S01]  /*21c90*/  LDL.LU.64 R26, [R1+0xd48] ;  /* 0x000d4800011a7983 */ /* 0x000f220000300a00 */
[----:B------:R-:W4:Y:S11]  /*21ca0*/  LDL.LU.64 R24, [R1+0xd40] ;  /* 0x000d400001187983 */ /* 0x000f360000300a00 */
[----:B------:R-:W-:Y:S01]  /*21cb0*/  @!UPT UIADD3 URZ, URZ, URZ, URZ ;  /* 0x0000003f3f3ff290 */ /* 0x000fe2000fffe03f */
[----:B------:R-:W-:Y:S02]  /*21cc0*/  STL.64 [R1+0x200], R20 ;  /* 0x0002001401007387 */ /* 0x000fe40000100a00 */
[----:B------:R-:W-:Y:S02]  /*21cd0*/  IMAD.MOV.U32 R11, RZ, RZ, R20 ;  /* 0x000000ffff0b7224 */ /* 0x000fe400078e0014 */
[----:B------:R-:W-:Y:S02]  /*21ce0*/  IMAD.MOV.U32 R12, RZ, RZ, R21 ;  /* 0x000000ffff0c7224 */ /* 0x000fe400078e0015 */
[----:B------:R-:W-:Y:S02]  /*21cf0*/  IMAD.MOV.U32 R13, RZ, RZ, R22 ;  /* 0x000000ffff0d7224 */ /* 0x000fe400078e0016 */
[----:B------:R-:W-:Y:S01]  /*21d00*/  IMAD.MOV.U32 R14, RZ, RZ, R23 ;  /* 0x000000ffff0e7224 */ /* 0x000fe200078e0017 */
[----:B------:R-:W-:Y:S01]  /*21d10*/  STL.64 [R1+0x208], R22 ;  /* 0x0002081601007387 */ /* 0x000fe20000100a00 */
[----:B------:R-:W4:Y:S02]  /*21d20*/  LDL.LU R8, [R1+0xa8c] ;  /* 0x000a8c0001087983 */ /* 0x000f240000300800 */
[----:B------:R-:W-:Y:S02]  /*21d30*/  STL [R1+0xc34], R11 ;  /* 0x000c340b01007387 */ /* 0x000fe40000100800 */
[----:B------:R-:W-:Y:S01]  /*21d40*/  STL [R1+0xc30], R12 ;  /* 0x000c300c01007387 */ /* 0x000fe20000100800 */
[----:B------:R-:W-:Y:S01]  /*21d50*/  STL [R1+0xc2c], R13 ;  /* 0x000c2c0d01007387 */ /* 0x000fe20000100800 */
[----:B------:R0:W-:Y:S01]  /*21d60*/  STL [R1+0xc28], R14 ;  /* 0x000c280e01007387 */ /* 0x0001e20000100800 */
[----:B--2---:R-:W-:-:S02]  /*21d70*/  IADD3 R9, P5, R9, UR10, RZ ;  /* 0x0000000a09097c10 */ /* 0x004fc4000ffbe0ff */
[----:B---3--:R-:W-:Y:S02]  /*21d80*/  IADD3 R7, P4, R7, UR10, RZ ;  /* 0x0000000a07077c10 */ /* 0x008fe4000ff9e0ff */
[----:B----4-:R-:W-:Y:S02]  /*21d90*/  IADD3 R24, P6, R24, UR10, RZ ;  /* 0x0000000a18187c10 */ /* 0x010fe4000ffde0ff */
[----:B------:R-:W-:Y:S02]  /*21da0*/  IADD3 R25, P1, R25, UR10, RZ ;  /* 0x0000000a19197c10 */ /* 0x000fe4000ff3e0ff */
[----:B------:R-:W-:Y:S01]  /*21db0*/  IADD3 R26, P2, R26, UR10, RZ ;  /* 0x0000000a1a1a7c10 */ /* 0x000fe2000ff5e0ff */
[----:B------:R-:W-:Y:S01]  /*21dc0*/  STL [R1+0xaa4], R7 ;  /* 0x000aa40701007387 */ /* 0x000fe20000100800 */
[----:B------:R-:W-:Y:S01]  /*21dd0*/  IADD3 R27, P3, R27, UR10, RZ ;  /* 0x0000000a1b1b7c10 */ /* 0x000fe2000ff7e0ff */
[----:B------:R-:W-:Y:S01]  /*21de0*/  STL [R1+0x2ac], R9 ;  /* 0x0002ac0901007387 */ /* 0x000fe20000100800 */
[----:B------:R-:W-:Y:S01]  /*21df0*/  IADD3.X R18, R18, UR5, RZ, P4, !PT ;  /* 0x0000000512127c10 */ /* 0x000fe2000a7fe4ff */
        /* <DEDUP_REMOVED lines=9> */
[----:B------:R-:W-:Y:S01]  /*21e90*/  STL [R1+0xa88], R4 ;  /* 0x000a880401007387 */ /* 0x000fe20000100800 */
[----:B------:R-:W-:-:S02]  /*21ea0*/  IADD3 R17, P6, R17, UR10, RZ ;  /* 0x0000000a11117c10 */ /* 0x000fc4000ffde0ff */
[----:B------:R-:W-:Y:S01]  /*21eb0*/  IADD3.X R16, R16, UR5, RZ, P1, !PT ;  /* 0x0000000510107c10 */ /* 0x000fe20008ffe4ff */
[----:B------:R-:W-:Y:S01]  /*21ec0*/  STL [R1+0x2a0], R6 ;  /* 0x0002a00601007387 */ /* 0x000fe20000100800 */
[----:B------:R-:W-:Y:S01]  /*21ed0*/  IADD3 R19, P1, R19, UR10, RZ ;  /* 0x0000000a13137c10 */ /* 0x000fe2000ff3e0ff */
[----:B------:R-:W-:Y:S02]  /*21ee0*/  STL [R1+0xa80], R10 ;  /* 0x000a800a01007387 */ /* 0x000fe40000100800 */
[----:B------:R-:W-:Y:S01]  /*21ef0*/  STL [R1+0x2a8], R2 ;  /* 0x0002a80201007387 */ /* 0x000fe20000100800 */
[----:B0-----:R-:W2:Y:S01]  /*21f00*/  LDL.LU R14, [R1+0xa60] ;  /* 0x000a6000010e7983 */ /* 0x001ea20000300800 */
[----:B------:R-:W-:Y:S02]  /*21f10*/  STL [R1+0xa78], R17 ;  /* 0x000a781101007387 */ /* 0x000fe40000100800 */
[----:B------:R0:W-:Y:S02]  /*21f20*/  STL [R1+0xa70], R19 ;  /* 0x000a701301007387 */ /* 0x0001e40000100800 */
[----:B------:R-:W-:Y:S01]  /*21f30*/  STL [R1+0x2a4], R16 ;  /* 0x0002a41001007387 */ /* 0x000fe20000100800 */
[----:B0-----:R-:W3:Y:S01]  /*21f40*/  LDL.LU R19, [R1+0xa84] ;  /* 0x000a840001137983 */ /* 0x001ee20000300800 */
[----:B------:R-:W-:Y:S01]  /*21f50*/  IMAD.MOV.U32 R3, RZ, RZ, 0xff ;  /* 0x000000ffff037424 */ /* 0x000fe200078e00ff */
[----:B------:R-:W-:Y:S01]  /*21f60*/  IADD3.X R28, R28, UR5, RZ, P2, !PT ;  /* 0x000000051c1c7c10 */ /* 0x000fe200097fe4ff */
[----:B------:R-:W4:Y:S01]  /*21f70*/  LDL.LU R13, [R1+0xa58] ;  /* 0x000a5800010d7983 */ /* 0x000f220000300800 */
[----:B------:R-:W2:Y:S01]  /*21f80*/  LDL.LU R12, [R1+0xa7c] ;  /* 0x000a7c00010c7983 */ /* 0x000ea20000300800 */
[----:B------:R-:W2:Y:S01]  /*21f90*/  LDL.LU R11, [R1+0xa50] ;  /* 0x000a5000010b7983 */ /* 0x000ea20000300800 */
[----:B------:R-:W-:Y:S01]  /*21fa0*/  IADD3 R3, R3, c[0x0][0x180], RZ ;  /* 0x0000600003037a10 */ /* 0x000fe20007ffe0ff */
[----:B------:R0:W-:Y:S01]  /*21fb0*/  STL [R1+0x29c], R28 ;  /* 0x00029c1c01007387 */ /* 0x0001e20000100800 */
[----:B------:R-:W2:Y:S02]  /*21fc0*/  LDL.LU R15, [R1+0xa74] ;  /* 0x000a7400010f7983 */ /* 0x000ea40000300800 */
[----:B------:R-:W-:-:S02]  /*21fd0*/  SHF.R.S32.HI R5, RZ, 0x1f, R3 ;  /* 0x0000001fff057819 */ /* 0x000fc40000011403 */
[----:B------:R-:W-:Y:S02]  /*21fe0*/  IADD3 R29, P2, R29, UR10, RZ ;  /* 0x0000000a1d1d7c10 */ /* 0x000fe4000ff5e0ff */
[----:B------:R-:W-:Y:S01]  /*21ff0*/  LEA.HI R5, R5, R3, RZ, 0x8 ;  /* 0x0000000305057211 */ /* 0x000fe200078f40ff */
[----:B0-----:R-:W4:Y:S01]  /*22000*/  LDL.LU R28, [R1+0xa48] ;  /* 0x000a4800011c7983 */ /* 0x001f220000300800 */
[----:B------:R-:W4:Y:S02]  /*22010*/  LDL.LU R20, [R1+0xa6c] ;  /* 0x000a6c0001147983 */ /* 0x000f240000300800 */
[----:B------:R-:W4:Y:S01]  /*22020*/  LDL.LU R21, [R1+0xa40] ;  /* 0x000a400001157983 */ /* 0x000f220000300800 */
[----:B------:R-:W-:Y:S01]  /*22030*/  UIADD3 UR4, UR4, 0x1, URZ ;  /* 0x0000000104047890 */ /* 0x000fe2000fffe03f */
[----:B------:R-:W4:Y:S01]  /*22040*/  LDL.LU R22, [R1+0xa64] ;  /* 0x000a640001167983 */ /* 0x000f220000300800 */
[----:B------:R-:W-:Y:S01]  /*22050*/  SHF.R.S32.HI R5, RZ, 0x8, R5 ;  /* 0x00000008ff057819 */ /* 0x000fe20000011405 */
[----:B------:R0:W-:Y:S02]  /*22060*/  STL [R1+0xa68], R29 ;  /* 0x000a681d01007387 */ /* 0x0001e40000100800 */
[----:B------:R-:W4:Y:S01]  /*22070*/  LDL.LU R23, [R1+0xa38] ;  /* 0x000a380001177983 */ /* 0x000f220000300800 */
[----:B------:R-:W4:Y:S01]  /*22080*/  LDL.LU R3, [R1+0xa5c] ;  /* 0x000a5c0001037983 */ /* 0x000f220000300800 */
[----:B------:R-:W-:-:S02]  /*22090*/  IADD3.X R8, R8, UR5, RZ, P3, !PT ;  /* 0x0000000508087c10 */ /* 0x000fc40009ffe4ff */
[----:B------:R-:W-:Y:S01]  /*220a0*/  ISETP.NE.U32.AND P0, PT, R5, UR4, PT ;  /* 0x0000000405007c0c */ /* 0x000fe2000bf05070 */
[----:B0-----:R-:W4:Y:S01]  /*220b0*/  LDL.LU R29, [R1+0xa30] ;  /* 0x000a3000011d7983 */ /* 0x001f220000300800 */
[----:B------:R-:W4:Y:S02]  /*220c0*/  LDL.LU R5, [R1+0xa54] ;  /* 0x000a540001057983 */ /* 0x000f240000300800 */
[----:B------:R-:W4:Y:S02]  /*220d0*/  LDL.LU R7, [R1+0xa28] ;  /* 0x000a280001077983 */ /* 0x000f240000300800 */
[----:B------:R-:W4:Y:S01]  /*220e0*/  LDL.LU R9, [R1+0xa4c] ;  /* 0x000a4c0001097983 */ /* 0x000f220000300800 */
[----:B------:R0:W-:Y:S01]  /*220f0*/  STL [R1+0xa8c], R8 ;  /* 0x000a8c0801007387 */ /* 0x0001e20000100800 */
[----:B------:R-:W4:Y:S02]  /*22100*/  LDL.LU R24, [R1+0xa20] ;  /* 0x000a200001187983 */ /* 0x000f240000300800 */
[----:B------:R-:W4:Y:S02]  /*22110*/  LDL.LU R25, [R1+0xa44] ;  /* 0x000a440001197983 */ /* 0x000f240000300800 */
[----:B------:R-:W4:Y:S01]  /*22120*/  LDL.LU R26, [R1+0xa18] ;  /* 0x000a1800011a7983 */ /* 0x000f220000300800 */
[----:B------:R-:W4:Y:S01]  /*22130*/  LDL.LU R27, [R1+0xa3c] ;  /* 0x000a3c00011b7983 */ /* 0x000f220000300800 */
[----:B------:R-:W4:Y:S02]  /*22140*/  LDL.LU R18, [R1+0xa10] ;  /* 0x000a100001127983 */ /* 0x000f240000300800 */
[----:B------:R-:W4:Y:S02]  /*22150*/  LDL.LU R4, [R1+0xa34] ;  /* 0x000a340001047983 */ /* 0x000f240000300800 */
[----:B------:R-:W4:Y:S01]  /*22160*/  LDL.LU R6, [R1+0xa08] ;  /* 0x000a080001067983 */ /* 0x000f220000300800 */
[----:B------:R-:W4:Y:S01]  /*22170*/  LDL.LU R10, [R1+0xa2c] ;  /* 0x000a2c00010a7983 */ /* 0x000f220000300800 */
[----:B------:R-:W4:Y:S02]  /*22180*/  LDL.LU R2, [R1+0xa00] ;  /* 0x000a000001027983 */ /* 0x000f240000300800 */
[----:B------:R-:W4:Y:S02]  /*22190*/  LDL.LU R17, [R1+0xa24] ;  /* 0x000a240001117983 */ /* 0x000f240000300800 */
[----:B------:R-:W4:Y:S01]  /*221a0*/  LDL.LU R16, [R1+0x9f8] ;  /* 0x0009f80001107983 */ /* 0x000f220000300800 */
[----:B0-----:R-:W4:Y:S01]  /*221b0*/  LDL.LU R8, [R1+0xa1c] ;  /* 0x000a1c0001087983 */ /* 0x001f220000300800 */
[----:B---3--:R-:W-:-:S05]  /*221c0*/  IADD3.X R19, R19, UR5, RZ, P4, !PT ;  /* 0x0000000513137c10 */ /* 0x008fca000a7fe4ff */
[----:B------:R0:W-:Y:S04]  /*221d0*/  STL [R1+0xa84], R19 ;  /* 0x000a841301007387 */ /* 0x0001e80000100800 */
[----:B0-----:R-:W3:Y:S01]  /*221e0*/  LDL.LU R19, [R1+0x9f0] ;  /* 0x0009f00001137983 */ /* 0x001ee20000300800 */
[----:B--2---:R-:W-:Y:S02]  /*221f0*/  IADD3 R14, P3, R14, UR10, RZ ;  /* 0x0000000a0e0e7c10 */ /* 0x004fe4000ff7e0ff */
[----:B----4-:R-:W-:Y:S02]  /*22200*/  IADD3 R13, P4, R13, UR10, RZ ;  /* 0x0000000a0d0d7c10 */ /* 0x010fe4000ff9e0ff */
[----:B------:R-:W-:Y:S02]  /*22210*/  IADD3.X R12, R12, UR5, RZ, P5, !PT ;  /* 0x000000050c0c7c10 */ /* 0x000fe4000affe4ff */
[----:B------:R-:W-:Y:S01]  /*22220*/  IADD3.X R15, R15, UR5, RZ, P6, !PT ;  /* 0x000000050f0f7c10 */ /* 0x000fe2000b7fe4ff */
[----:B------:R-:W-:Y:S01]  /*22230*/  IADD3 R28, P6, R28, UR10, RZ ;  /* 0x0000000a1c1c7c10 */ /* 0x000fe2000ffde0ff */
[----:B------:R-:W-:Y:S01]  /*22240*/  IADD3 R11, P5, R11, UR10, RZ ;  /* 0x0000000a0b0b7c10 */ /* 0x000fe2000ffbe0ff */
[----:B------:R-:W-:Y:S01]  /*22250*/  STL [R1+0xa60], R14 ;  /* 0x000a600e01007387 */ /* 0x000fe20000100800 */
[----:B------:R-:W-:Y:S02]  /*22260*/  STL [R1+0xa58], R13 ;  /* 0x000a580d01007387 */ /* 0x000fe40000100800 */
[----:B------:R-:W-:Y:S01]  /*22270*/  STL [R1+0xa7c], R12 ;  /* 0x000a7c0c01007387 */ /* 0x000fe20000100800 */
[----:B------:R-:W-:Y:S01]  /*22280*/  IADD3.X R20, R20, UR5, RZ, P1, !PT ;  /* 0x0000000514147c10 */ /* 0x000fe20008ffe4ff */
[----:B------:R0:W-:Y:S01]  /*22290*/  STL [R1+0xa48], R28 ;  /* 0x000a481c01007387 */ /* 0x0001e20000100800 */
[----:B------:R-:W-:Y:S01]  /*222a0*/  IADD3 R21, P1, R21, UR10, RZ ;  /* 0x0000000a15157c10 */ /* 0x000fe2000ff3e0ff */
[----:B------:R-:W-:Y:S01]  /*222b0*/  STL [R1+0xa50], R11 ;  /* 0x000a500b01007387 */ /* 0x000fe20000100800 */
[----:B------:R-:W-:-:S02]  /*222c0*/  IADD3.X R22, R22, UR5, RZ, P2, !PT ;  /* 0x0000000516167c10 */ /* 0x000fc400097fe4ff */
[----:B------:R-:W-:Y:S01]  /*222d0*/  IADD3.X R3, R3, UR5, RZ, P3, !PT ;  /* 0x0000000503037c10 */ /* 0x000fe20009ffe4ff */
[----:B------:R-:W-:Y:S01]  /*222e0*/  IADD3 R23, P2, R23, UR10, RZ ;  /* 0x0000000a17177c10 */ /* 0x000fe2000ff5e0ff */
[----:B------:R-:W-:Y:S01]  /*222f0*/  IADD3 R29, P3, R29, UR10, RZ ;  /* 0x0000000a1d1d7c10 */ /* 0x000fe2000ff7e0ff */
[----:B0-----:R-:W2:Y:S01]  /*22300*/  LDL.LU R28, [R1+0xa14] ;  /* 0x000a1400011c7983 */ /* 0x001ea20000300800 */
[----:B------:R-:W-:Y:S02]  /*22310*/  STL [R1+0xa74], R15 ;  /* 0x000a740f01007387 */ /* 0x000fe40000100800 */
[----:B------:R-:W-:Y:S02]  /*22320*/  STL [R1+0xa6c], R20 ;  /* 0x000a6c1401007387 */ /* 0x000fe40000100800 */
[----:B------:R-:W-:Y:S01]  /*22330*/  STL [R1+0xa40], R21 ;  /* 0x000a401501007387 */ /* 0x000fe20000100800 */
[----:B------:R-:W-:Y:S01]  /*22340*/  STL [R1+0xa64], R22 ;  /* 0x000a641601007387 */ /* 0x000fe20000100800 */
[----:B------:R-:W-:Y:S01]  /*22350*/  IADD3.X R5, R5, UR5, RZ, P4, !PT ;  /* 0x0000000505057c10 */ /* 0x000fe2000a7fe4ff */
[----:B------:R0:W-:Y:S01]  /*22360*/  STL [R1+0xa30], R29 ;  /* 0x000a301d01007387 */ /* 0x0001e20000100800 */
[----:B------:R-:W-:Y:S01]  /*22370*/  IADD3 R7, P4, R7, UR10, RZ ;  /* 0x0000000a07077c10 */ /* 0x000fe2000ff9e0ff */
[----:B------:R1:W-:Y:S01]  /*22380*/  STL [R1+0xa38], R23 ;  /* 0x000a381701007387 */ /* 0x0003e20000100800 */
[----:B------:R-:W-:Y:S01]  /*22390*/  IADD3.X R9, R9, UR5, RZ, P5, !PT ;  /* 0x0000000509097c10 */ /* 0x000fe2000affe4ff */
[----:B------:R-:W-:Y:S01]  /*223a0*/  IADD3 R24, P5, R24, UR10, RZ ;  /* 0x0000000a18187c10 */ /* 0x000fe2000ffbe0ff */
[----:B------:R-:W-:Y:S01]  /*223b0*/  IADD3.X R25, R25, UR5, RZ, P6, !PT ;  /* 0x0000000519197c10 */ /* 0x000fe2000b7fe4ff */
[----:B------:R-:W-:Y:S01]  /*223c0*/  IADD3 R26, P6, R26, UR10, RZ ;  /* 0x0000000a1a1a7c10 */ /* 0x000fe2000ffde0ff */
[----:B------:R-:W-:Y:S01]  /*223d0*/  IADD3.X R27, R27, UR5, RZ, P1, !PT ;  /* 0x000000051b1b7c10 */ /* 0x000fe20008ffe4ff */
[----:B0-----:R-:W3:Y:S01]  /*223e0*/  LDL.LU R29, [R1+0x9e8] ;  /* 0x0009e800011d7983 */ /* 0x001ee20000300800 */
[----:B------:R0:W-:Y:S02]  /*223f0*/  STL [R1+0xa5c], R3 ;  /* 0x000a5c0301007387 */ /* 0x0001e40000100800 */
[----:B------:R0:W-:Y:S02]  /*22400*/  STL [R1+0xa54], R5 ;  /* 0x000a540501007387 */ /* 0x0001e40000100800 */
[----:B------:R0:W-:Y:S01]  /*22410*/  STL [R1+0xa28], R7 ;  /* 0x000a280701007387 */ /* 0x0001e20000100800 */
[----:B------:R0:W-:Y:S01]  /*22420*/  STL [R1+0xa4c], R9 ;  /* 0x000a4c0901007387 */ /* 0x0001e20000100800 */
[----:B------:R-:W-:Y:S01]  /*22430*/  IADD3 R18, P1, R18, UR10, RZ ;  /* 0x0000000a12127c10 */ /* 0x000fe2000ff3e0ff */
[----:B------:R0:W-:Y:S01]  /*22440*/  STL [R1+0xa20], R24 ;  /* 0x000a201801007387 */ /* 0x0001e20000100800 */
[----:B------:R-:W-:Y:S01]  /*22450*/  IADD3.X R4, R4, UR5, RZ, P2, !PT ;  /* 0x0000000504047c10 */ /* 0x000fe200097fe4ff */
[----:B------:R0:W-:Y:S01]  /*22460*/  STL [R1+0xa44], R25 ;  /* 0x000a441901007387 */ /* 0x0001e20000100800 */
[----:B------:R-:W-:Y:S01]  /*22470*/  IADD3 R6, P2, R6, UR10, RZ ;  /* 0x0000000a06067c10 */ /* 0x000fe2000ff5e0ff */
[----:B------:R0:W-:Y:S01]  /*22480*/  STL [R1+0xa18], R26 ;  /* 0x000a181a01007387 */ /* 0x0001e20000100800 */
[----:B------:R-:W-:Y:S01]  /*22490*/  IADD3.X R10, R10, UR5, RZ, P3, !PT ;  /* 0x000000050a0a7c10 */ /* 0x000fe20009ffe4ff */
[----:B------:R0:W-:Y:S01]  /*224a0*/  STL [R1+0xa3c], R27 ;  /* 0x000a3c1b01007387 */ /* 0x0001e20000100800 */
[----:B------:R-:W-:Y:S01]  /*224b0*/  IADD3 R2, P3, R2, UR10, RZ ;  /* 0x0000000a02027c10 */ /* 0x000fe2000ff7e0ff */
[----:B------:R0:W-:Y:S02]  /*224c0*/  STL [R1+0xa10], R18 ;  /* 0x000a101201007387 */ /* 0x0001e40000100800 */
[----:B------:R0:W-:Y:S01]  /*224d0*/  STL [R1+0xa34], R4 ;  /* 0x000a340401007387 */ /* 0x0001e20000100800 */
[----:B------:R-:W-:Y:S01]  /*224e0*/  IADD3.X R17, R17, UR5, RZ, P4, !PT ;  /* 0x0000000511117c10 */ /* 0x000fe2000a7fe4ff */
[----:B------:R0:W-:Y:S01]  /*224f0*/  STL [R1+0xa08], R6 ;  /* 0x000a080601007387 */ /* 0x0001e20000100800 */
[----:B------:R-:W-:Y:S01]  /*22500*/  IADD3 R16, P4, R16, UR10, RZ ;  /* 0x0000000a10107c10 */ /* 0x000fe2000ff9e0ff */
[----:B------:R0:W-:Y:S01]  /*22510*/  STL [R1+0xa2c], R10 ;  /* 0x000a2c0a01007387 */ /* 0x0001e20000100800 */
[----:B------:R-:W-:Y:S01]  /*22520*/  IADD3.X R8, R8, UR5, RZ, P5, !PT ;  /* 0x0000000508087c10 */ /* 0x000fe2000affe4ff */
[----:B------:R0:W-:Y:S01]  /*22530*/  STL [R1+0xa00], R2 ;  /* 0x000a000201007387 */ /* 0x0001e20000100800 */
[----:B------:R-:W3:Y:S02]  /*22540*/  LDL.LU R14, [R1+0xa0c] ;  /* 0x000a0c00010e7983 */ /* 0x000ee40000300800 */
[----:B------:R0:W-:Y:S02]  /*22550*/  STL [R1+0xa24], R17 ;  /* 0x000a241101007387 */ /* 0x0001e40000100800 */
[----:B------:R-:W3:Y:S01]  /*22560*/  LDL.LU R21, [R1+0x9e0] ;  /* 0x0009e00001157983 */ /* 0x000ee20000300800 */
[----:B------:R0:W-:Y:S01]  /*22570*/  STL [R1+0x9f8], R16 ;  /* 0x0009f81001007387 */ /* 0x0001e20000100800 */
[----:B------:R0:W-:Y:S02]  /*22580*/  STL [R1+0xa1c], R8 ;  /* 0x000a1c0801007387 */ /* 0x0001e40000100800 */
[----:B------:R-:W3:Y:S02]  /*22590*/  LDL.LU R13, [R1+0xa04] ;  /* 0x000a0400010d7983 */ /* 0x000ee40000300800 */
[----:B------:R-:W3:Y:S01]  /*225a0*/  LDL.LU R12, [R1+0x9d8] ;  /* 0x0009d800010c7983 */ /* 0x000ee20000300800 */
[----:B------:R-:W3:Y:S02]  /*225b0*/  LDL.LU R11, [R1+0x9fc] ;  /* 0x0009fc00010b7983 */ /* 0x000ee40000300800 */
[----:B---3--:R-:W-:-:S05]  /*225c0*/  IADD3 R19, P5, R19, UR10, RZ ;  /* 0x0000000a13137c10 */ /* 0x008fca000ffbe0ff */
[----:B------:R3:W-:Y:S01]  /*225d0*/  STL [R1+0x9f0], R19 ;  /* 0x0009f01301007387 */ /* 0x0007e20000100800 */
[----:B------:R-:W4:Y:S02]  /*225e0*/  LDL.LU R15, [R1+0x9d0] ;  /* 0x0009d000010f7983 */ /* 0x000f240000300800 */
[----:B------:R-:W4:Y:S02]  /*225f0*/  LDL.LU R20, [R1+0x9f4] ;  /* 0x0009f40001147983 */ /* 0x000f240000300800 */
[----:B------:R-:W4:Y:S01]  /*22600*/  LDL.LU R22, [R1+0x9ec] ;  /* 0x0009ec0001167983 */ /* 0x000f220000300800 */
[----:B-1----:R-:W4:Y:S01]  /*22610*/  LDL.LU R23, [R1+0x9c0] ;  /* 0x0009c00001177983 */ /* 0x002f220000300800 */
[----:B0-----:R-:W4:Y:S01]  /*22620*/  LDL.LU R3, [R1+0x9e4] ;  /* 0x0009e40001037983 */ /* 0x001f220000300800 */
[----:B--2---:R-:W-:-:S05]  /*22630*/  IADD3.X R28, R28, UR5, RZ, P6, !PT ;  /* 0x000000051c1c7c10 */ /* 0x004fca000b7fe4ff */
[----:B------:R0:W-:Y:S01]  /*22640*/  STL [R1+0xa14], R28 ;  /* 0x000a141c01007387 */ /* 0x0001e20000100800 */
[----:B------:R-:W2:Y:S02]  /*22650*/  LDL.LU R5, [R1+0x9b8] ;  /* 0x0009b80001057983 */ /* 0x000ea40000300800 */
[----:B------:R-:W2:Y:S02]  /*22660*/  LDL.LU R7, [R1+0x9dc] ;  /* 0x0009dc0001077983 */ /* 0x000ea40000300800 */
[----:B------:R-:W2:Y:S01]  /*22670*/  LDL.LU R9, [R1+0x9b0] ;  /* 0x0009b00001097983 */ /* 0x000ea20000300800 */
[----:B------:R-:W2:Y:S01]  /*22680*/  LDL.LU R24, [R1+0x9a8] ;  /* 0x0009a80001187983 */ /* 0x000ea20000300800 */
[----:B------:R-:W2:Y:S02]  /*22690*/  LDL.LU R25, [R1+0x9cc] ;  /* 0x0009cc0001197983 */ /* 0x000ea40000300800 */
[----:B------:R-:W2:Y:S01]  /*226a0*/  LDL.LU R26, [R1+0x9a0] ;  /* 0x0009a000011a7983 */ /* 0x000ea20000300800 */
[----:B---3--:R-:W-:-:S05]  /*226b0*/  IADD3 R29, P6, R29, UR10, RZ ;  /* 0x0000000a1d1d7c10 */ /* 0x008fca000ffde0ff */
[----:B------:R1:W-:Y:S01]  /*226c0*/  STL [R1+0x9e8], R29 ;  /* 0x0009e81d01007387 */ /* 0x0003e20000100800 */
[----:B------:R-:W3:Y:S02]  /*226d0*/  LDL.LU R27, [R1+0x9c4] ;  /* 0x0009c400011b7983 */ /* 0x000ee40000300800 */
[----:B------:R-:W3:Y:S02]  /*226e0*/  LDL.LU R18, [R1+0x998] ;  /* 0x0009980001127983 */ /* 0x000ee40000300800 */
[----:B------:R-:W3:Y:S01]  /*226f0*/  LDL.LU R4, [R1+0x9bc] ;  /* 0x0009bc0001047983 */ /* 0x000ee20000300800 */
[----:B------:R-:W3:Y:S01]  /*22700*/  LDL.LU R6, [R1+0x990] ;  /* 0x0009900001067983 */ /* 0x000ee20000300800 */
[----:B------:R-:W3:Y:S02]  /*22710*/  LDL.LU R10, [R1+0x9b4] ;  /* 0x0009b400010a7983 */ /* 0x000ee40000300800 */
[----:B------:R-:W3:Y:S02]  /*22720*/  LDL.LU R2, [R1+0x988] ;  /* 0x0009880001027983 */ /* 0x000ee40000300800 */
[----:B------:R-:W3:Y:S01]  /*22730*/  LDL.LU R17, [R1+0x9ac] ;  /* 0x0009ac0001117983 */ /* 0x000ee20000300800 */
[----:B------:R-:W3:Y:S01]  /*22740*/  LDL.LU R16, [R1+0x980] ;  /* 0x0009800001107983 */ /* 0x000ee20000300800 */
[----:B------:R-:W3:Y:S02]  /*22750*/  LDL.LU R8, [R1+0x9a4] ;  /* 0x0009a40001087983 */ /* 0x000ee40000300800 */
[----:B------:R-:W3:Y:S02]  /*22760*/  LDL.LU R19, [R1+0x978] ;  /* 0x0009780001137983 */ /* 0x000ee40000300800 */
[----:B0-----:R-:W3:Y:S01]  /*22770*/  LDL.LU R28, [R1+0x99c] ;  /* 0x00099c00011c7983 */ /* 0x001ee20000300800 */
[----:B-1----:R-:W3:Y:S01]  /*22780*/  LDL.LU R29, [R1+0x970] ;  /* 0x00097000011d7983 */ /* 0x002ee20000300800 */
[----:B------:R-:W-:-:S02]  /*22790*/  IADD3.X R14, R14, UR5, RZ, P1, !PT ;  /* 0x000000050e0e7c10 */ /* 0x000fc40008ffe4ff */
[----:B------:R-:W-:Y:S02]  /*227a0*/  IADD3 R21, P1, R21, UR10, RZ ;  /* 0x0000000a15157c10 */ /* 0x000fe4000ff3e0ff */
[----:B------:R-:W-:Y:S01]  /*227b0*/  IADD3.X R13, R13, UR5, RZ, P2, !PT ;  /* 0x000000050d0d7c10 */ /* 0x000fe200097fe4ff */
[----:B------:R-:W-:Y:S01]  /*227c0*/  IADD3 R12, P2, R12, UR10, RZ ;  /* 0x0000000a0c0c7c10 */ /* 0x000fe2000ff5e0ff */
[----:B------:R-:W-:Y:S01]  /*227d0*/  IADD3.X R11, R11, UR5, RZ, P3, !PT ;  /* 0x000000050b0b7c10 */ /* 0x000fe20009ffe4ff */
[----:B------:R-:W-:Y:S01]  /*227e0*/  STL [R1+0x9e0], R21 ;  /* 0x0009e01501007387 */ /* 0x000fe20000100800 */
[----:B------:R-:W-:Y:S02]  /*227f0*/  STL [R1+0xa0c], R14 ;  /* 0x000a0c0e01007387 */ /* 0x000fe40000100800 */
[----:B------:R-:W-:Y:S02]  /*22800*/  STL [R1+0xa04], R13 ;  /* 0x000a040d01007387 */ /* 0x000fe40000100800 */
[----:B------:R-:W-:Y:S01]  /*22810*/  STL [R1+0x9d8], R12 ;  /* 0x0009d80c01007387 */ /* 0x000fe20000100800 */
[----:B------:R-:W-:Y:S01]  /*22820*/  STL [R1+0x9fc], R11 ;  /* 0x0009fc0b01007387 */ /* 0x000fe20000100800 */
[----:B----4-:R-:W-:Y:S01]  /*22830*/  IADD3.X R20, R20, UR5, RZ, P4, !PT ;  /* 0x0000000514147c10 */ /* 0x010fe2000a7fe4ff */
[----:B------:R-:W-:Y:S01]  /*22840*/  IADD3 R0, P4, R0, UR10, RZ ;  /* 0x0000000a00007c10 */ /* 0x000fe2000ff9e0ff */
[----:B------:R-:W-:-:S04]  /*22850*/  IADD3 R15, P3, R15, UR10, RZ ;  /* 0x0000000a0f0f7c10 */ /* 0x000fc8000ff7e0ff */
[----:B------:R0:W-:Y:S01]  /*22860*/  STL [R1+0x9c8], R0 ;  /* 0x0009c80001007387 */ /* 0x0001e20000100800 */
[----:B------:R1:W-:Y:S03]  /*22870*/  STL [R1+0x9d0], R15 ;  /* 0x0009d00f01007387 */ /* 0x0003e60000100800 */
[----:B0-----:R-:W4:Y:S01]  /*22880*/  LDL.LU R0, [R1+0xd38] ;  /* 0x000d380001007983 */ /* 0x001f220000300800 */
[----:B------:R-:W-:-:S04]  /*22890*/  IMAD.MOV.U32 R21, RZ, RZ, c[0x0][0x18c] ;  /* 0x00006300ff157624 */ /* 0x000fc800078e00ff */
[----:B------:R-:W-:Y:S01]  /*228a0*/  IMAD.SHL.U32 R21, R21, 0x100, RZ ;  /* 0x0000010015157824 */ /* 0x000fe200078e00ff */
[----:B------:R-:W-:-:S03]  /*228b0*/  IADD3.X R22, R22, UR5, RZ, P5, !PT ;  /* 0x0000000516167c10 */ /* 0x000fc6000affe4ff */
[----:B-1----:R-:W-:Y:S01]  /*228c0*/  IMAD.SHL.U32 R15, R21, 0x2, RZ ;  /* 0x00000002150f7824 */ /* 0x002fe200078e00ff */
[----:B------:R-:W-:Y:S02]  /*228d0*/  IADD3 R23, P5, R23, UR10, RZ ;  /* 0x0000000a17177c10 */ /* 0x000fe4000ffbe0ff */
[----:B------:R-:W-:Y:S01]  /*228e0*/  IADD3.X R3, R3, UR5, RZ, P6, !PT ;  /* 0x0000000503037c10 */ /* 0x000fe2000b7fe4ff */
[----:B------:R-:W-:Y:S01]  /*228f0*/  STL [R1+0x9f4], R20 ;  /* 0x0009f41401007387 */ /* 0x000fe20000100800 */
[----:B--2---:R-:W-:Y:S01]  /*22900*/  IADD3 R5, P6, R5, R15, RZ ;  /* 0x0000000f05057210 */ /* 0x004fe20007fde0ff */
[----:B------:R-:W-:Y:S01]  /*22910*/  STL [R1+0x9ec], R22 ;  /* 0x0009ec1601007387 */ /* 0x000fe20000100800 */
[----:B------:R-:W-:Y:S01]  /*22920*/  IADD3.X R7, R7, UR5, RZ, P1, !PT ;  /* 0x0000000507077c10 */ /* 0x000fe20008ffe4ff */
[----:B------:R-:W-:Y:S01]  /*22930*/  STL [R1+0x9c0], R23 ;  /* 0x0009c01701007387 */ /* 0x000fe20000100800 */
[----:B------:R-:W-:Y:S02]  /*22940*/  STL [R1+0x9e4], R3 ;  /* 0x0009e40301007387 */ /* 0x000fe40000100800 */
[----:B------:R-:W-:Y:S01]  /*22950*/  STL [R1+0x9b8], R5 ;  /* 0x0009b80501007387 */ /* 0x000fe20000100800 */
[----:B----4-:R-:W-:-:S05]  /*22960*/  IADD3.X R0, R0, UR5, RZ, P2, !PT ;  /* 0x0000000500007c10 */ /* 0x010fca00097fe4ff */
[----:B------:R0:W-:Y:S01]  /*22970*/  STL [R1+0x9d4], R0 ;  /* 0x0009d40001007387 */ /* 0x0001e20000100800 */
[----:B------:R-:W-:Y:S03]  /*22980*/  STL [R1+0x9dc], R7 ;  /* 0x0009dc0701007387 */ /* 0x000fe60000100800 */
[----:B0-----:R-:W2:Y:S01]  /*22990*/  LDL.LU R0, [R1+0xd34] ;  /* 0x000d340001007983 */ /* 0x001ea20000300800 */
[-C--:B------:R-:W-:Y:S02]  /*229a0*/  IADD3 R9, P1, R9, R15.reuse, RZ ;  /* 0x0000000f09097210 */ /* 0x080fe40007f3e0ff */
[-C--:B------:R-:W-:Y:S02]  /*229b0*/  IADD3 R24, P2, R24, R15.reuse, RZ ;  /* 0x0000000f18187210 */ /* 0x080fe40007f5e0ff */
[----:B------:R-:W-:Y:S01]  /*229c0*/  IADD3.X R25, R25, UR5, RZ, P3, !PT ;  /* 0x0000000519197c10 */ /* 0x000fe20009ffe4ff */
[-C--:B------:R-:W-:Y:S01]  /*229d0*/  IADD3 R26, P3, R26, R15.reuse, RZ ;  /* 0x0000000f1a1a7210 */ /* 0x080fe20007f7e0ff */
[----:B---3--:R-:W-:Y:S01]  /*229e0*/  IADD3.X R27, R27, UR5, RZ, P4, !PT ;  /* 0x000000051b1b7c10 */ /* 0x008fe2000a7fe4ff */
[----:B------:R-:W-:Y:S01]  /*229f0*/  STL [R1+0x9b0], R9 ;  /* 0x0009b00901007387 */ /* 0x000fe20000100800 */
[-C--:B------:R-:W-:Y:S01]  /*22a00*/  IADD3 R18, P4, R18, R15.reuse, RZ ;  /* 0x0000000f12127210 */ /* 0x080fe20007f9e0ff */
[----:B------:R-:W-:Y:S01]  /*22a10*/  STL [R1+0x9a8], R24 ;  /* 0x0009a81801007387 */ /* 0x000fe20000100800 */
[----:B------:R-:W-:Y:S01]  /*22a20*/  IADD3.X R4, R4, UR5, RZ, P5, !PT ;  /* 0x0000000504047c10 */ /* 0x000fe2000affe4ff */
[----:B------:R-:W-:Y:S01]  /*22a30*/  STL [R1+0x9cc], R25 ;  /* 0x0009cc1901007387 */ /* 0x000fe20000100800 */
[-C--:B------:R-:W-:Y:S01]  /*22a40*/  IADD3 R6, P5, R6, R15.reuse, RZ ;  /* 0x0000000f06067210 */ /* 0x080fe20007fbe0ff */
[----:B------:R-:W-:Y:S02]  /*22a50*/  STL [R1+0x9a0], R26 ;  /* 0x0009a01a01007387 */ /* 0x000fe40000100800 */
[----:B------:R-:W-:Y:S01]  /*22a60*/  STL [R1+0x9c4], R27 ;  /* 0x0009c41b01007387 */ /* 0x000fe20000100800 */
[----:B------:R-:W-:Y:S01]  /*22a70*/  STL [R1+0x998], R18 ;  /* 0x0009981201007387 */ /* 0x000fe20000100800 */
[----:B------:R-:W-:Y:S02]  /*22a80*/  STL [R1+0x9bc], R4 ;  /* 0x0009bc0401007387 */ /* 0x000fe40000100800 */
[----:B------:R-:W-:Y:S02]  /*22a90*/  STL [R1+0x990], R6 ;  /* 0x0009900601007387 */ /* 0x000fe40000100800 */
[--C-:B--2---:R-:W-:Y:S01]  /*22aa0*/  IMAD.X R10, R10, 0x1, R0.reuse, P6 ;  /* 0x000000010a0a7824 */ /* 0x104fe200030e0600 */
[-C--:B------:R-:W-:Y:S01]  /*22ab0*/  IADD3 R2, P6, R2, R15.reuse, RZ ;  /* 0x0000000f02027210 */ /* 0x080fe20007fde0ff */
[--C-:B------:R-:W-:Y:S01]  /*22ac0*/  IMAD.X R17, R17, 0x1, R0.reuse, P1 ;  /* 0x0000000111117824 */ /* 0x100fe200008e0600 */
[-C--:B------:R-:W-:Y:S01]  /*22ad0*/  IADD3 R16, P1, R16, R15.reuse, RZ ;  /* 0x0000000f10107210 */ /* 0x080fe20007f3e0ff */
[--C-:B------:R-:W-:Y:S01]  /*22ae0*/  IMAD.X R8, R8, 0x1, R0.reuse, P2 ;  /* 0x0000000108087824 */ /* 0x100fe200010e0600 */
[----:B------:R-:W-:Y:S01]  /*22af0*/  STL [R1+0x9b4], R10 ;  /* 0x0009b40a01007387 */ /* 0x000fe20000100800 */
[----:B------:R-:W-:Y:S01]  /*22b00*/  STL [R1+0x988], R2 ;  /* 0x0009880201007387 */ /* 0x000fe20000100800 */
[-C--:B------:R-:W-:Y:S01]  /*22b10*/  IADD3 R19, P2, R19, R15.reuse, RZ ;  /* 0x0000000f13137210 */ /* 0x080fe20007f5e0ff */
[----:B------:R-:W-:Y:S02]  /*22b20*/  STL [R1+0x9ac], R17 ;  /* 0x0009ac1101007387 */ /* 0x000fe40000100800 */
[--C-:B------:R-:W-:Y:S01]  /*22b30*/  IMAD.X R28, R28, 0x1, R0.reuse, P3 ;  /* 0x000000011c1c7824 */ /* 0x100fe200018e0600 */
[----:B------:R-:W-:Y:S01]  /*22b40*/  STL [R1+0x980], R16 ;  /* 0x0009801001007387 */ /* 0x000fe20000100800 */
[----:B------:R-:W-:Y:S02]  /*22b50*/  STL [R1+0x9a4], R8 ;  /* 0x0009a40801007387 */ /* 0x000fe40000100800 */
[----:B------:R0:W-:Y:S01]  /*22b60*/  STL [R1+0xd30], R15 ;  /* 0x000d300f01007387 */ /* 0x0001e20000100800 */
[----:B------:R-:W-:Y:S01]  /*22b70*/  IADD3 R29, P3, R29, R15, RZ ;  /* 0x0000000f1d1d7210 */ /* 0x000fe20007f7e0ff */
[----:B------:R-:W-:Y:S04]  /*22b80*/  STL [R1+0x978], R19 ;  /* 0x0009781301007387 */ /* 0x000fe80000100800 */
[----:B0-----:R-:W2:Y:S01]  /*22b90*/  LDL.LU R15, [R1+0x994] ;  /* 0x00099400010f7983 */ /* 0x001ea20000300800 */
[----:B------:R-:W-:Y:S02]  /*22ba0*/  STL [R1+0x99c], R28 ;  /* 0x00099c1c01007387 */ /* 0x000fe40000100800 */
[----:B------:R-:W3:Y:S02]  /*22bb0*/  LDL.LU R14, [R1+0x984] ;  /* 0x00098400010e7983 */ /* 0x000ee40000300800 */
[----:B------:R-:W-:Y:S01]  /*22bc0*/  STL [R1+0x970], R29 ;  /* 0x0009701d01007387 */ /* 0x000fe20000100800 */
[----:B---3--:R0:W-:Y:S04]  /*22bd0*/  STL [R1+0xd24], R14 ;  /* 0x000d240e01007387 */ /* 0x0081e80000100800 */
[----:B0-----:R-:W3:Y:S04]  /*22be0*/  LDL.LU R14, [R1+0x960] ;  /* 0x00096000010e7983 */ /* 0x001ee80000300800 */
[----:B---3--:R0:W-:Y:S04]  /*22bf0*/  STL [R1+0xd28], R14 ;  /* 0x000d280e01007387 */ /* 0x0081e80000100800 */
[----:B0-----:R-:W3:Y:S01]  /*22c00*/  LDL.LU R14, [R1+0x98c] ;  /* 0x00098c00010e7983 */ /* 0x001ee20000300800 */
[----:B--2---:R-:W-:-:S03]  /*22c10*/  IMAD.X R15, R15, 0x1, R0, P4 ;  /* 0x000000010f0f7824 */ /* 0x004fc600020e0600 */
[----:B---3--:R0:W-:Y:S04]  /*22c20*/  STL [R1+0xd2c], R14 ;  /* 0x000d2c0e01007387 */ /* 0x0081e80000100800 */
[----:B0-----:R-:W2:Y:S01]  /*22c30*/  LDL.LU R14, [R1+0x968] ;  /* 0x00096800010e7983 */ /* 0x001ea20000300800 */
[----:B------:R-:W3:Y:S02]  /*22c40*/  LDL.LU R13, [R1+0x958] ;  /* 0x00095800010d7983 */ /* 0x000ee40000300800 */
[----:B------:R-:W4:Y:S02]  /*22c50*/  LDL.LU R12, [R1+0x97c] ;  /* 0x00097c00010c7983 */ /* 0x000f240000300800 */
        /* <DEDUP_REMOVED lines=24> */
[----:B------:R0:W-:Y:S02]  /*22de0*/  STL [R1+0x994], R15 ;  /* 0x0009940f01007387 */ /* 0x0001e40000100800 */
[----:B0-----:R-:W2:Y:S02]  /*22df0*/  LDL.LU R15, [R1+0xd30] ;  /* 0x000d3000010f7983 */ /* 0x001ea40000300800 */
[----:B--2---:R-:W-:-:S05]  /*22e00*/  IADD3 R14, P4, R14, R15, RZ ;  /* 0x0000000f0e0e7210 */ /* 0x004fca0007f9e0ff */
[----:B------:R0:W-:Y:S04]  /*22e10*/  STL [R1+0x968], R14 ;  /* 0x0009680e01007387 */ /* 0x0001e80000100800 */
[----:B0-----:R-:W2:Y:S02]  /*22e20*/  LDL.LU R14, [R1+0xd2c] ;  /* 0x000d2c00010e7983 */ /* 0x001ea40000300800 */
[----:B--2---:R-:W-:-:S05]  /*22e30*/  IMAD.X R14, R14, 0x1, R0, P5 ;  /* 0x000000010e0e7824 */ /* 0x004fca00028e0600 */
[----:B------:R0:W-:Y:S04]  /*22e40*/  STL [R1+0x98c], R14 ;  /* 0x00098c0e01007387 */ /* 0x0001e80000100800 */
[----:B0-----:R-:W2:Y:S02]  /*22e50*/  LDL.LU R14, [R1+0xd28] ;  /* 0x000d2800010e7983 */ /* 0x001ea40000300800 */
[----:B--2---:R-:W-:-:S05]  /*22e60*/  IADD3 R14, P5, R14, R15, RZ ;  /* 0x0000000f0e0e7210 */ /* 0x004fca0007fbe0ff */
[----:B------:R0:W-:Y:S04]  /*22e70*/  STL [R1+0x960], R14 ;  /* 0x0009600e01007387 */ /* 0x0001e80000100800 */
[----:B0-----:R-:W2:Y:S01]  /*22e80*/  LDL.LU R14, [R1+0xd24] ;  /* 0x000d2400010e7983 */ /* 0x001ea20000300800 */
[--C-:B----4-:R-:W-:Y:S01]  /*22e90*/  IMAD.X R12, R12, 0x1, R0.reuse, P1 ;  /* 0x000000010c0c7824 */ /* 0x110fe200008e0600 */
[-C--:B------:R-:W-:Y:S01]  /*22ea0*/  IADD3 R11, P1, R11, R15.reuse, RZ ;  /* 0x0000000f0b0b7210 */ /* 0x080fe20007f3e0ff */
[--C-:B------:R-:W-:Y:S01]  /*22eb0*/  IMAD.X R20, R20, 0x1, R0.reuse, P2 ;  /* 0x0000000114147824 */ /* 0x100fe200010e0600 */
        /* <DEDUP_REMOVED lines=16> */
[----:B------:R-:W-:Y:S01]  /*22fc0*/  IADD3 R8, P5, R8, R15, RZ ;  /* 0x0000000f08087210 */ /* 0x000fe20007fbe0ff */
[----:B------:R-:W-:-:S02]  /*22fd0*/  IMAD.X R29, R29, 0x1, R0, P1 ;  /* 0x000000011d1d7824 */ /* 0x000fc400008e0600 */
[----:B--2---:R-:W-:Y:S01]  /*22fe0*/  IMAD.X R14, R14, 0x1, R0, P6 ;  /* 0x000000010e0e7824 */ /* 0x004fe200030e0600 */
[----:B---3--:R-:W-:-:S04]  /*22ff0*/  IADD3 R13, P6, R13, R15, RZ ;  /* 0x0000000f0d0d7210 */ /* 0x008fc80007fde0ff */
[----:B------:R-:W-:Y:S01]  /*23000*/  STL [R1+0x984], R14 ;  /* 0x0009840e01007387 */ /* 0x000fe20000100800 */
[----:B------:R-:W-:Y:S02]  /*23010*/  STL [R1+0x958], R13 ;  /* 0x0009580d01007387 */ /* 0x000fe40000100800 */
[----:B------:R-:W-:Y:S02]  /*23020*/  STL [R1+0x97c], R12 ;  /* 0x00097c0c01007387 */ /* 0x000fe40000100800 */
[----:B------:R-:W-:Y:S01]  /*23030*/  STL [R1+0x950], R11 ;  /* 0x0009500b01007387 */ /* 0x000fe20000100800 */
[----:B------:R-:W-:Y:S01]  /*23040*/  STL [R1+0x974], R20 ;  /* 0x0009741401007387 */ /* 0x000fe20000100800 */
[----:B------:R-:W-:Y:S02]  /*23050*/  STL [R1+0x948], R21 ;  /* 0x0009481501007387 */ /* 0x000fe40000100800 */
[----:B------:R-:W-:Y:S02]  /*23060*/  STL [R1+0x96c], R22 ;  /* 0x00096c1601007387 */ /* 0x000fe40000100800 */
[----:B------:R-:W-:Y:S02]  /*23070*/  STL [R1+0x940], R23 ;  /* 0x0009401701007387 */ /* 0x000fe40000100800 */
[--C-:B------:R-:W-:Y:S01]  /*23080*/  IMAD.X R24, R24, 0x1, R0.reuse, P6 ;  /* 0x0000000118187824 */ /* 0x100fe200030e0600 */
[----:B------:R-:W-:Y:S01]  /*23090*/  STL [R1+0x964], R3 ;  /* 0x0009640301007387 */ /* 0x000fe20000100800 */
[----:B------:R-:W-:Y:S01]  /*230a0*/  IADD3 R25, P6, R25, R15, RZ ;  /* 0x0000000f19197210 */ /* 0x000fe20007fde0ff */
[----:B------:R-:W-:Y:S02]  /*230b0*/  STL [R1+0x938], R5 ;  /* 0x0009380501007387 */ /* 0x000fe40000100800 */
[----:B------:R-:W-:Y:S01]  /*230c0*/  STL [R1+0x95c], R7 ;  /* 0x00095c0701007387 */ /* 0x000fe20000100800 */
[----:B------:R-:W-:Y:S01]  /*230d0*/  STL [R1+0x930], R9 ;  /* 0x0009300901007387 */ /* 0x000fe20000100800 */
[----:B------:R-:W-:Y:S02]  /*230e0*/  STL [R1+0x954], R24 ;  /* 0x0009541801007387 */ /* 0x000fe40000100800 */
        /* <DEDUP_REMOVED lines=8> */
[----:B------:R-:W-:-:S02]  /*23170*/  IMAD.X R19, R19, 0x1, R0, P6 ;  /* 0x0000000113137824 */ /* 0x000fc400030e0600 */
[----:B------:R-:W-:Y:S01]  /*23180*/  STL [R1+0x908], R17 ;  /* 0x0009081101007387 */ /* 0x000fe20000100800 */
[-C--:B------:R-:W-:Y:S01]  /*23190*/  IADD3 R28, P6, R28, R15.reuse, RZ ;  /* 0x0000000f1c1c7210 */ /* 0x080fe20007fde0ff */
[----:B------:R-:W-:Y:S01]  /*231a0*/  STL [R1+0x92c], R16 ;  /* 0x00092c1001007387 */ /* 0x000fe20000100800 */
[----:B------:R-:W-:Y:S02]  /*231b0*/  STL [R1+0x900], R8 ;  /* 0x0009000801007387 */ /* 0x000fe40000100800 */
[----:B------:R0:W-:Y:S02]  /*231c0*/  STL [R1+0xd20], R0 ;  /* 0x000d200001007387 */ /* 0x0001e40000100800 */
[----:B------:R-:W-:Y:S01]  /*231d0*/  STL [R1+0x924], R19 ;  /* 0x0009241301007387 */ /* 0x000fe20000100800 */
        /* <DEDUP_REMOVED lines=8> */
[----:B--2---:R-:W-:-:S03]  /*23260*/  IADD3 R0, P1, R0, R15, RZ ;  /* 0x0000000f00007210 */ /* 0x004fc60007f3e0ff */
        /* <DEDUP_REMOVED lines=30> */
[----:B--2---:R-:W-:-:S05]  /*23450*/  IMAD.X R14, R14, 0x1, R0, P2 ;  /* 0x000000010e0e7824 */ /* 0x004fca00010e0600 */
[----:B------:R0:W-:Y:S04]  /*23460*/  STL [R1+0x914], R14 ;  /* 0x0009140e01007387 */ /* 0x0001e80000100800 */
[----:B0-----:R-:W2:Y:S02]  /*23470*/  LDL.LU R14, [R1+0xd1c] ;  /* 0x000d1c00010e7983 */ /* 0x001ea40000300800 */
[----:B--2---:R-:W-:-:S05]  /*23480*/  IADD3 R14, P2, R14, R15, RZ ;  /* 0x0000000f0e0e7210 */ /* 0x004fca0007f5e0ff */
[----:B------:R0:W-:Y:S04]  /*23490*/  STL [R1+0x8e8], R14 ;  /* 0x0008e80e01007387 */ /* 0x0001e80000100800 */
[----:B0-----:R-:W2:Y:S02]  /*234a0*/  LDL.LU R14, [R1+0xd18] ;  /* 0x000d1800010e7983 */ /* 0x001ea40000300800 */
[----:B--2---:R-:W-:-:S05]  /*234b0*/  IMAD.X R14, R14, 0x1, R0, P3 ;  /* 0x000000010e0e7824 */ /* 0x004fca00018e0600 */
[----:B------:R0:W-:Y:S04]  /*234c0*/  STL [R1+0x90c], R14 ;  /* 0x00090c0e01007387 */ /* 0x0001e80000100800 */
[----:B0-----:R-:W2:Y:S01]  /*234d0*/  LDL.LU R14, [R1+0xd14] ;  /* 0x000d1400010e7983 */ /* 0x001ea20000300800 */
[--C-:B---3--:R-:W-:Y:S01]  /*234e0*/  IMAD.X R13, R13, 0x1, R0.reuse, P4 ;  /* 0x000000010d0d7824 */ /* 0x108fe200020e0600 */
[-C--:B----4-:R-:W-:Y:S01]  /*234f0*/  IADD3 R12, P4, R12, R15.reuse, RZ ;  /* 0x0000000f0c0c7210 */ /* 0x090fe20007f9e0ff */
        /* <DEDUP_REMOVED lines=18> */
[----:B------:R-:W-:Y:S01]  /*23620*/  IMAD.X R28, R28, 0x1, R0, P4 ;  /* 0x000000011c1c7824 */ /* 0x000fe200020e0600 */
[----:B------:R-:W-:-:S02]  /*23630*/  IADD3 R29, P4, R29, R15, RZ ;  /* 0x0000000f1d1d7210 */ /* 0x000fc40007f9e0ff */
[----:B--2---:R-:W-:-:S05]  /*23640*/  IADD3 R14, P3, R14, R15, RZ ;  /* 0x0000000f0e0e7210 */ /* 0x004fca0007f7e0ff */
[----:B------:R-:W-:Y:S01]  /*23650*/  STL [R1+0x8e0], R14 ;  /* 0x0008e00e01007387 */ /* 0x000fe20000100800 */
[----:B------:R-:W-:Y:S02]  /*23660*/  STL [R1+0x904], R13 ;  /* 0x0009040d01007387 */ /* 0x000fe40000100800 */
[----:B------:R-:W-:Y:S02]  /*23670*/  STL [R1+0x8d8], R12 ;  /* 0x0008d80c01007387 */ /* 0x000fe40000100800 */
[----:B------:R-:W-:Y:S01]  /*23680*/  STL [R1+0x8fc], R11 ;  /* 0x0008fc0b01007387 */ /* 0x000fe20000100800 */
[----:B------:R-:W-:Y:S01]  /*23690*/  STL [R1+0x8d0], R20 ;  /* 0x0008d01401007387 */ /* 0x000fe20000100800 */
        /* <DEDUP_REMOVED lines=16> */
[----:B------:R-:W-:-:S02]  /*237a0*/  IMAD.X R8, R8, 0x1, R0, P3 ;  /* 0x0000000108087824 */ /* 0x000fc400018e0600 */
[----:B------:R-:W-:Y:S02]  /*237b0*/  STL [R1+0x8bc], R10 ;  /* 0x0008bc0a01007387 */ /* 0x000fe40000100800 */
[----:B------:R-:W-:Y:S01]  /*237c0*/  STL [R1+0x890], R2 ;  /* 0x0008900201007387 */ /* 0x000fe20000100800 */
[----:B------:R-:W-:Y:S01]  /*237d0*/  IADD3 R19, P3, R19, R15, RZ ;  /* 0x0000000f13137210 */ /* 0x000fe20007f7e0ff */
[----:B------:R-:W-:Y:S01]  /*237e0*/  STL [R1+0x8b4], R17 ;  /* 0x0008b41101007387 */ /* 0x000fe20000100800 */
[----:B------:R-:W-:Y:S02]  /*237f0*/  STL [R1+0x888], R16 ;  /* 0x0008881001007387 */ /* 0x000fe40000100800 */
[----:B------:R-:W-:Y:S02]  /*23800*/  STL [R1+0x8ac], R8 ;  /* 0x0008ac0801007387 */ /* 0x000fe40000100800 */
[----:B------:R0:W-:Y:S01]  /*23810*/  STL [R1+0xd10], R15 ;  /* 0x000d100f01007387 */ /* 0x0001e20000100800 */
        /* <DEDUP_REMOVED lines=1308> */
[----:B------:R-:W-:Y:S01]  /*289e0*/  STL [R1+0x250], R16 ;  /* 0x0002501001007387 */ /* 0x000fe20000100800 */
[----:B------:R-:W-:Y:S02]  /*289f0*/  STL [R1+0xacc], R8 ;  /* 0x000acc0801007387 */ /* 0x000fe40000100800 */
[----:B------:R0:W-:Y:S02]  /*28a00*/  STL [R1+0x248], R19 ;  /* 0x0002481301007387 */ /* 0x0001e40000100800 */
[----:B0-----:R-:W2:Y:S01]  /*28a10*/  LDL.LU R19, [R1+0xadc] ;  /* 0x000adc0001137983 */ /* 0x001ea20000300800 */
[----:B------:R-:W3:Y:S01]  /*28a20*/  LDL.LU R11, [R1+0xaec] ;  /* 0x000aec00010b7983 */ /* 0x000ee20000300800 */
[----:B------:R-:W-:Y:S01]  /*28a30*/  IADD3 R28, P1, R28, R15, RZ ;  /* 0x0000000f1c1c7210 */ /* 0x000fe20007f3e0ff */
[----:B------:R-:W-:-:S04]  /*28a40*/  IMAD.X R29, R29, 0x1, R0, P2 ;  /* 0x000000011d1d7824 */ /* 0x000fc800010e0600 */
[----:B------:R-:W-:Y:S04]  /*28a50*/  STL [R1+0xad4], R28 ;  /* 0x000ad41c01007387 */ /* 0x000fe80000100800 */
[----:B---3--:R0:W-:Y:S01]  /*28a60*/  STL [R1+0xc38], R11 ;  /* 0x000c380b01007387 */ /* 0x0081e20000100800 */
[----:B------:R-:W-:Y:S03]  /*28a70*/  STL [R1+0x244], R29 ;  /* 0x0002441d01007387 */ /* 0x000fe60000100800 */
        /* <DEDUP_REMOVED lines=31> */
[----:B------:R0:W-:Y:S02]  /*28c70*/  STL [R1+0xadc], R19 ;  /* 0x000adc1301007387 */ /* 0x0001e40000100800 */
[----:B0-----:R-:W3:Y:S01]  /*28c80*/  LDL.LU R19, [R1+0xb30] ;  /* 0x000b300001137983 */ /* 0x001ee20000300800 */
        /* <DEDUP_REMOVED lines=24> */
[----:B--2---:R-:W-:-:S05]  /*28e10*/  IADD3 R11, P4, R11, R15, RZ ;  /* 0x0000000f0b0b7210 */ /* 0x004fca0007f9e0ff */
[----:B------:R0:W-:Y:S04]  /*28e20*/  STL [R1+0xaec], R11 ;  /* 0x000aec0b01007387 */ /* 0x0001e80000100800 */
[----:B0-----:R0:W5:Y:S01]  /*28e30*/  LDL.LU R11, [R1+0xc34] ;  /* 0x000c3400010b7983 */ /* 0x0011620000300800 */
[----:B------:R1:W-:Y:S03]  /*28e40*/  STL [R1+0xab8], R12 ;  /* 0x000ab80c01007387 */ /* 0x0003e60000100800 */
[----:B-1----:R0:W5:Y:S01]  /*28e50*/  LDL.LU R12, [R1+0xc30] ;  /* 0x000c3000010c7983 */ /* 0x0021620000300800 */
[----:B------:R1:W-:Y:S03]  /*28e60*/  STL [R1+0xaf4], R13 ;  /* 0x000af40d01007387 */ /* 0x0003e60000100800 */
[----:B-1----:R0:W5:Y:S01]  /*28e70*/  LDL.LU R13, [R1+0xc2c] ;  /* 0x000c2c00010d7983 */ /* 0x0021620000300800 */
[----:B------:R1:W-:Y:S03]  /*28e80*/  STL [R1+0xac0], R14 ;  /* 0x000ac00e01007387 */ /* 0x0003e60000100800 */
[----:B-1----:R0:W5:Y:S01]  /*28e90*/  LDL.LU R14, [R1+0xc28] ;  /* 0x000c2800010e7983 */ /* 0x0021620000300800 */
[----:B------:R1:W-:Y:S02]  /*28ea0*/  STL [R1+0xafc], R9 ;  /* 0x000afc0901007387 */ /* 0x0003e40000100800 */
[----:B------:R-:W-:Y:S01]  /*28eb0*/  IMAD.X R18, R18, 0x1, R0, P4 ;  /* 0x0000000112127824 */ /* 0x000fe200020e0600 */
[----:B-1----:R0:W5:Y:S01]  /*28ec0*/  LDL.LU R9, [R1+0xc24] ;  /* 0x000c240001097983 */ /* 0x0021620000300800 */
[----:B------:R1:W-:Y:S01]  /*28ed0*/  STL [R1+0xac8], R7 ;  /* 0x000ac80701007387 */ /* 0x0003e20000100800 */
[----:B------:R-:W-:-:S02]  /*28ee0*/  IADD3 R8, P4, R8, R15, RZ ;  /* 0x0000000f08087210 */ /* 0x000fc40007f9e0ff */
[----:B-1----:R0:W5:Y:S01]  /*28ef0*/  LDL.LU R7, [R1+0xc20] ;  /* 0x000c200001077983 */ /* 0x0021620000300800 */
[----:B------:R1:W-:Y:S03]  /*28f00*/  STL [R1+0xb04], R5 ;  /* 0x000b040501007387 */ /* 0x0003e60000100800 */
        /* <DEDUP_REMOVED lines=20> */
[----:B-1----:R-:W2:Y:S01]  /*29050*/  LDL.LU R28, [R1+0xbf4] ;  /* 0x000bf400011c7983 */ /* 0x002ea20000300800 */
[----:B------:R1:W-:Y:S03]  /*29060*/  STL [R1+0xaf8], R29 ;  /* 0x000af81d01007387 */ /* 0x0003e60000100800 */
[----:B-1----:R-:W3:Y:S01]  /*29070*/  LDL.LU R29, [R1+0xbf0] ;  /* 0x000bf000011d7983 */ /* 0x002ee20000300800 */
[-C--:B------:R-:W-:Y:S01]  /*29080*/  IADD3 R20, P1, R20, R15.reuse, RZ ;  /* 0x0000000f14147210 */ /* 0x080fe20007f3e0ff */
[--C-:B------:R-:W-:Y:S01]  /*29090*/  IMAD.X R21, R21, 0x1, R0.reuse, P2 ;  /* 0x0000000115157824 */ /* 0x100fe200010e0600 */
[-C--:B------:R-:W-:Y:S01]  /*290a0*/  IADD3 R22, P2, R22, R15.reuse, RZ ;  /* 0x0000000f16167210 */ /* 0x080fe20007f5e0ff */
[--C-:B------:R-:W-:Y:S01]  /*290b0*/  IMAD.X R23, R23, 0x1, R0.reuse, P3 ;  /* 0x0000000117177824 */ /* 0x100fe200018e0600 */
[----:B------:R-:W-:Y:S01]  /*290c0*/  IADD3 R24, P3, R24, R15, RZ ;  /* 0x0000000f18187210 */ /* 0x000fe20007f7e0ff */
[----:B------:R-:W-:Y:S01]  /*290d0*/  STL [R1+0xb34], R20 ;  /* 0x000b341401007387 */ /* 0x000fe20000100800 */
[----:B------:R-:W-:-:S02]  /*290e0*/  IMAD.X R25, R25, 0x1, R0, P4 ;  /* 0x0000000119197824 */ /* 0x000fc400020e0600 */
[----:B------:R-:W-:Y:S02]  /*290f0*/  STL [R1+0xb00], R21 ;  /* 0x000b001501007387 */ /* 0x000fe40000100800 */
[----:B------:R-:W-:Y:S02]  /*29100*/  STL [R1+0xb3c], R22 ;  /* 0x000b3c1601007387 */ /* 0x000fe40000100800 */
[--C-:B------:R-:W-:Y:S01]  /*29110*/  IMAD.X R26, R26, 0x1, R0.reuse, P5 ;  /* 0x000000011a1a7824 */ /* 0x100fe200028e0600 */
[----:B------:R-:W-:Y:S01]  /*29120*/  STL [R1+0xb08], R23 ;  /* 0x000b081701007387 */ /* 0x000fe20000100800 */
[--C-:B------:R-:W-:Y:S02]  /*29130*/  IMAD.X R27, R27, 0x1, R0.reuse, P6 ;  /* 0x000000011b1b7824 */ /* 0x100fe400030e0600 */
[----:B------:R-:W-:Y:S02]  /*29140*/  STL [R1+0xb40], R24 ;  /* 0x000b401801007387 */ /* 0x000fe40000100800 */
[----:B------:R-:W-:Y:S02]  /*29150*/  STL [R1+0xb10], R25 ;  /* 0x000b101901007387 */ /* 0x000fe40000100800 */
[----:B------:R-:W-:-:S02]  /*29160*/  IMAD.X R19, R19, 0x1, R0, P2 ;  /* 0x0000000113137824 */ /* 0x000fc400010e0600 */
[--C-:B--2---:R-:W-:Y:S02]  /*29170*/  IMAD.X R28, R28, 0x1, R0.reuse, P3 ;  /* 0x000000011c1c7824 */ /* 0x104fe400018e0600 */
[----:B---3--:R-:W-:-:S05]  /*29180*/  IMAD.X R29, R29, 0x1, R0, P1 ;  /* 0x000000011d1d7824 */ /* 0x008fca00008e0600 */
[----:B------:R1:W-:Y:S01]  /*29190*/  STL [R1+0xb28], R29 ;  /* 0x000b281d01007387 */ /* 0x0003e20000100800 */
[----:B------:R-:W-:Y:S03]  /*291a0*/  STL [R1+0xb18], R26 ;  /* 0x000b181a01007387 */ /* 0x000fe60000100800 */
[----:B-1----:R0:W5:Y:S01]  /*291b0*/  LDL.LU R29, [R1+0xbec] ;  /* 0x000bec00011d7983 */ /* 0x0021620000300800 */
[----:B------:R-:W-:Y:S02]  /*291c0*/  STL [R1+0xb20], R27 ;  /* 0x000b201b01007387 */ /* 0x000fe40000100800 */
[----:B------:R1:W-:Y:S02]  /*291d0*/  STL [R1+0xb38], R28 ;  /* 0x000b381c01007387 */ /* 0x0003e40000100800 */
[----:B------:R0:W-:Y:S01]  /*291e0*/  STL [R1+0xb30], R19 ;  /* 0x000b301301007387 */ /* 0x0001e20000100800 */
[----:B-1----:R-:W1:Y:S02]  /*291f0*/  S2R R28, SR_TID.X ;  /* 0x00000000001c7919 */ /* 0x002e640000002100 */
[----:B-1----:R-:W-:-:S05]  /*29200*/  LOP3.LUT R28, R28, 0x7f, RZ, 0xc0, !PT ;  /* 0x0000007f1c1c7812 */ /* 0x002fca00078ec0ff */
[----:B------:R-:W-:Y:S01]  /*29210*/  IMAD.SHL.U32 R28, R28, 0x2, RZ ;  /* 0x000000021c1c7824 */ /* 0x000fe200078e00ff */
[----:B0-----:R-:W-:Y:S01]  /*29220*/  @!P0 CALL.REL.NOINC `(.L_x_2) ;  /* 0x0000001000008944 */ /* 0x001fe20003c00000 */
[----:B------:R-:W-:Y:S05]  /*29230*/  BRA `(.L_x_3) ;  /* 0xfffe906000007947 */ /* 0x000fea000383ffff */
.L_x_2:
[----:B-----5:R-:W-:Y:S02]  /*29240*/  F2FP.PACK_AB R3, R14, R3 ;  /* 0x000000030e03723e */ /* 0x020fe400000000ff */
[----:B------:R-:W-:Y:S02]  /*29250*/  F2FP.PACK_AB R2, R18, R2 ;  /* 0x000000021202723e */ /* 0x000fe400000000ff */
[----:B------:R-:W-:Y:S02]  /*29260*/  F2FP.PACK_AB R5, R13, R5 ;  /* 0x000000050d05723e */ /* 0x000fe400000000ff */
[----:B------:R-:W-:Y:S02]  /*29270*/  F2FP.PACK_AB R4, R4, R17 ;  /* 0x000000110404723e */ /* 0x000fe400000000ff */
[----:B------:R-:W-:Y:S02]  /*29280*/  F2FP.PACK_AB R7, R12, R7 ;  /* 0x000000070c07723e */ /* 0x000fe400000000ff */
[----:B------:R-:W-:-:S02]  /*29290*/  F2FP.PACK_AB R6, R6, R16 ;  /* 0x000000100606723e */ /* 0x000fc400000000ff */
[----:B------:R-:W-:Y:S02]  /*292a0*/  F2FP.PACK_AB R9, R11, R9 ;  /* 0x000000090b09723e */ /* 0x000fe400000000ff */
[----:B------:R-:W-:Y:S02]  /*292b0*/  F2FP.PACK_AB R8, R10, R8 ;  /* 0x000000080a08723e */ /* 0x000fe400000000ff */
.L_x_1:
[----:B------:R-:W2:Y:S04]  /*292c0*/  LDL.LU R14, [R1+0xb6c] ;  /* 0x000b6c00010e7983 */ /* 0x000ea80000300800 */
[----:B------:R-:W3:Y:S04]  /*292d0*/  LDL.LU R17, [R1+0xb68] ;  /* 0x000b680001117983 */ /* 0x000ee80000300800 */
[----:B------:R-:W4:Y:S04]  /*292e0*/  LDL.LU R27, [R1+0x1f8] ;  /* 0x0001f800011b7983 */ /* 0x000f280000300800 */
[----:B------:R-:W1:Y:S02]  /*292f0*/  S2R R19, SR_TID.X ;  /* 0x0000000000137919 */ /* 0x000e640000002100 */
[----:B-1----:R-:W-:-:S04]  /*29300*/  SHF.R.S32.HI R11, RZ, 0x4, R19 ;  /* 0x00000004ff0b7819 */ /* 0x002fc80000011413 */
[----:B------:R-:W-:Y:S02]  /*29310*/  SGXT R11, R11, 0x1 ;  /* 0x000000010b0b781a */ /* 0x000fe40000000200 */
[C---:B0-----:R-:W-:Y:S02]  /*29320*/  LOP3.LUT R0, R19.reuse, 0x60, RZ, 0xc0, !PT ;  /* 0x0000006013007812 */ /* 0x041fe400078ec0ff */
[----:B------:R-:W-:Y:S02]  /*29330*/  LOP3.LUT R10, R19, 0xc, RZ, 0xc0, !PT ;  /* 0x0000000c130a7812 */ /* 0x000fe400078ec0ff */
[----:B------:R-:W-:Y:S01]  /*29340*/  LOP3.LUT R11, R11, 0x420, RZ, 0xc0, !PT ;  /* 0x000004200b0b7812 */ /* 0x000fe200078ec0ff */
[----:B------:R-:W-:-:S04]  /*29350*/  IMAD.SHL.U32 R0, R0, 0x8, RZ ;  /* 0x0000000800007824 */ /* 0x000fc800078e00ff */
[----:B------:R-:W-:Y:S02]  /*29360*/  IMAD R11, R10, 0x2, R11 ;  /* 0x000000020a0b7824 */ /* 0x000fe400078e020b */
[----:B------:R-:W-:-:S05]  /*29370*/  IMAD.SHL.U32 R12, R19, 0x8, RZ ;  /* 0x00000008130c7824 */ /* 0x000fca00078e00ff */
[----:B------:R-:W-:-:S05]  /*29380*/  LOP3.LUT R13, R12, 0xf8, RZ, 0xc0, !PT ;  /* 0x000000f80c0d7812 */ /* 0x000fca00078ec0ff */
[----:B------:R-:W-:-:S05]  /*29390*/  IMAD R13, R10, 0x100, R13 ;  /* 0x000001000a0d7824 */ /* 0x000fca00078e020d */
[--C-:B------:R-:W-:Y:S01]  /*293a0*/  LOP3.LUT R20, R13, 0x60, R19.reuse, 0x78, !PT ;  /* 0x000000600d147812 */ /* 0x100fe200078e7813 */
[----:B------:R-:W-:Y:S01]  /*293b0*/  BAR.SYNC.DEFER_BLOCKING 0x0 ;  /* 0x0000000000007b1d */ /* 0x000fe20000010000 */
[----:B------:R-:W-:-:S04]  /*293c0*/  SHF.R.U32.HI R29, RZ, 0x4, R19 ;  /* 0x00000004ff1d7819 */ /* 0x000fc80000011613 */
[----:B------:R-:W-:Y:S02]  /*293d0*/  SGXT.U32 R29, R29, 0x3 ;  /* 0x000000031d1d781a */ /* 0x000fe40000000000 */
[----:B------:R-:W-:Y:S02]  /*293e0*/  LEA.HI R18, R19, 0x38, RZ, 0x1c ;  /* 0x0000003813127811 */ /* 0x000fe400078fe0ff */
[----:B--2---:R-:W-:-:S04]  /*293f0*/  LOP3.LUT R11, R11, R14, R0, 0x1e, !PT ;  /* 0x0000000e0b0b7212 */ /* 0x004fc800078e1e00 */
[----:B------:R-:W-:Y:S01]  /*29400*/  LOP3.LUT R16, R11, 0x40, RZ, 0x3c, !PT ;  /* 0x000000400b107812 */ /* 0x000fe200078e3cff */
[----:B------:R-:W-:Y:S04]  /*29410*/  STS.64 [R11], R8 ;  /* 0x000000080b007388 */ /* 0x000fe80000000a00 */
[----:B------:R0:W-:Y:S04]  /*29420*/  STS.64 [R11+0x80], R6 ;  /* 0x000080060b007388 */ /* 0x0001e80000000a00 */
[----:B------:R-:W1:Y:S04]  /*29430*/  S2R R14, SR_TID.X ;  /* 0x00000000000e7919 */ /* 0x000e680000002100 */
[----:B------:R-:W-:Y:S04]  /*29440*/  STS.64 [R16+0x800], R4 ;  /* 0x0008000410007388 */ /* 0x000fe80000000a00 */
[----:B------:R2:W-:Y:S04]  /*29450*/  STS.64 [R16+0x880], R2 ;  /* 0x0008800210007388 */ /* 0x0005e80000000a00 */
[----:B------:R-:W-:Y:S01]  /*29460*/  BAR.SYNC.DEFER_BLOCKING 0x0 ;  /* 0x0000000000007b1d */ /* 0x000fe20000010000 */
[----:B-1----:R-:W-:-:S05]  /*29470*/  LEA.HI R21, R14, 0x78, RZ, 0x1c ;  /* 0x000000780e157811 */ /* 0x002fca00078fe0ff */
[----:B------:R-:W1:Y:S04]  /*29480*/  LDS.64 R14, [R20] ;  /* 0x00000000140e7984 */ /* 0x000e680000000a00 */
[----:B------:R-:W5:Y:S04]  /*29490*/  LDS.64 R12, [R20+0x100] ;  /* 0x00010000140c7984 */ /* 0x000f680000000a00 */
[----:B------:R-:W1:Y:S01]  /*294a0*/  LDS.64 R10, [R20+0x200] ;  /* 0x00020000140a7984 */ /* 0x000e620000000a00 */
[----:B---3--:R-:W-:-:S03]  /*294b0*/  ISETP.GE.AND P0, PT, R17, c[0x0][0x178], PT ;  /* 0x00005e0011007a0c */ /* 0x008fc60003f06270 */
[----:B------:R3:W1:Y:S01]  /*294c0*/  LDS.64 R8, [R20+0x300] ;  /* 0x0003000014087984 */ /* 0x0006620000000a00 */
[----:B------:R-:W-:Y:S01]  /*294d0*/  IMAD R22, R17, c[0x0][0x194], RZ ;  /* 0x0000650011167a24 */ /* 0x000fe200078e02ff */
[C---:B----4-:R-:W-:Y:S02]  /*294e0*/  LOP3.LUT R17, R27.reuse, R29, RZ, 0xfc, !PT ;  /* 0x0000001d1b117212 */ /* 0x050fe400078efcff */
[----:B------:R-:W-:Y:S02]  /*294f0*/  LOP3.LUT R19, R27, 0x8, R29, 0xfe, !PT ;  /* 0x000000081b137812 */ /* 0x000fe400078efe1d */
[C---:B------:R-:W-:Y:S01]  /*29500*/  ISETP.LT.AND P2, PT, R17.reuse, c[0x0][0x17c], !P0 ;  /* 0x00005f0011007a0c */ /* 0x040fe20004741270 */
[----:B------:R-:W-:Y:S01]  /*29510*/  IMAD R17, R17, c[0x0][0x198], RZ ;  /* 0x0000660011117a24 */ /* 0x000fe200078e02ff */
[C---:B0-----:R-:W-:Y:S02]  /*29520*/  LEA R7, P1, R22.reuse, c[0x0][0x170], 0x1 ;  /* 0x00005c0016077a11 */ /* 0x041fe400078208ff */
[C---:B------:R-:W-:Y:S01]  /*29530*/  ISETP.LT.AND P4, PT, R19.reuse, c[0x0][0x17c], !P0 ;  /* 0x00005f0013007a0c */ /* 0x040fe20004781270 */
[----:B------:R-:W-:Y:S01]  /*29540*/  IMAD R19, R19, c[0x0][0x198], RZ ;  /* 0x0000660013137a24 */ /* 0x000fe200078e02ff */
[----:B------:R-:W-:-:S02]  /*29550*/  LEA.HI.X.SX32 R22, R22, c[0x0][0x174], 0x1, P1 ;  /* 0x00005d0016167a11 */ /* 0x000fc400008f0eff */
[----:B------:R-:W-:Y:S02]  /*29560*/  LOP3.LUT R0, R27, R18, RZ, 0xfc, !PT ;  /* 0x000000121b007212 */ /* 0x000fe400078efcff */
[-C--:B--2---:R-:W-:Y:S02]  /*29570*/  LEA R16, P1, R17, R7.reuse, 0x1 ;  /* 0x0000000711107211 */ /* 0x084fe400078208ff */
[----:B------:R-:W-:Y:S02]  /*29580*/  LEA R18, P3, R19, R7, 0x1 ;  /* 0x0000000713127211 */ /* 0x000fe400078608ff */
[----:B---3--:R-:W-:Y:S02]  /*29590*/  LOP3.LUT R20, R27, 0x10, R29, 0xfe, !PT ;  /* 0x000000101b147812 */ /* 0x008fe400078efe1d */
[----:B------:R-:W-:Y:S02]  /*295a0*/  LEA.HI.X.SX32 R17, R17, R22, 0x1, P1 ;  /* 0x0000001611117211 */ /* 0x000fe400008f0eff */
[----:B------:R-:W-:-:S02]  /*295b0*/  LOP3.LUT R28, R27, R21, RZ, 0xfc, !PT ;  /* 0x000000151b1c7212 */ /* 0x000fc400078efcff */
[----:B------:R-:W-:Y:S02]  /*295c0*/  LEA.HI.X.SX32 R19, R19, R22, 0x1, P3 ;  /* 0x0000001613137211 */ /* 0x000fe400018f0eff */
[C---:B------:R-:W-:Y:S01]  /*295d0*/  ISETP.LT.AND P1, PT, R20.reuse, c[0x0][0x17c], !P0 ;  /* 0x00005f0014007a0c */ /* 0x040fe20004721270 */
[----:B------:R-:W-:Y:S01]  /*295e0*/  IMAD R20, R20, c[0x0][0x198], RZ ;  /* 0x0000660014147a24 */ /* 0x000fe200078e02ff */
[C-C-:B------:R-:W-:Y:S02]  /*295f0*/  LOP3.LUT R26, R27.reuse, 0x70, R29.reuse, 0xfe, !PT ;  /* 0x000000701b1a7812 */ /* 0x140fe400078efe1d */
[C-C-:B------:R-:W-:Y:S02]  /*29600*/  LOP3.LUT R24, R27.reuse, 0x68, R29.reuse, 0xfe, !PT ;  /* 0x000000681b187812 */ /* 0x140fe400078efe1d */
[C-C-:B------:R-:W-:Y:S02]  /*29610*/  LOP3.LUT R23, R27.reuse, 0x60, R29.reuse, 0xfe, !PT ;  /* 0x000000601b177812 */ /* 0x140fe400078efe1d */
[----:B------:R-:W-:-:S02]  /*29620*/  LOP3.LUT R2, R27, 0x58, R29, 0xfe, !PT ;  /* 0x000000581b027812 */ /* 0x000fc400078efe1d */
[C-C-:B------:R-:W-:Y:S02]  /*29630*/  LOP3.LUT R3, R27.reuse, 0x50, R29.reuse, 0xfe, !PT ;  /* 0x000000501b037812 */ /* 0x140fe400078efe1d */
[C-C-:B------:R-:W-:Y:S02]  /*29640*/  LOP3.LUT R4, R27.reuse, 0x48, R29.reuse, 0xfe, !PT ;  /* 0x000000481b047812 */ /* 0x140fe400078efe1d */
[C-C-:B------:R-:W-:Y:S02]  /*29650*/  LOP3.LUT R5, R27.reuse, 0x40, R29.reuse, 0xfe, !PT ;  /* 0x000000401b057812 */ /* 0x140fe400078efe1d */
[C-C-:B------:R-:W-:Y:S02]  /*29660*/  LOP3.LUT R6, R27.reuse, 0x30, R29.reuse, 0xfe, !PT ;  /* 0x000000301b067812 */ /* 0x140fe400078efe1d */
[C-C-:B------:R-:W-:Y:S02]  /*29670*/  LOP3.LUT R25, R27.reuse, 0x28, R29.reuse, 0xfe, !PT ;  /* 0x000000281b197812 */ /* 0x140fe400078efe1d */
[----:B------:R-:W-:-:S02]  /*29680*/  LOP3.LUT R21, R27, 0x20, R29, 0xfe, !PT ;  /* 0x000000201b157812 */ /* 0x000fc400078efe1d */
[----:B------:R-:W-:Y:S01]  /*29690*/  LOP3.LUT R27, R27, 0x18, R29, 0xfe, !PT ;  /* 0x000000181b1b7812 */ /* 0x000fe200078efe1d */
[----:B-1----:R0:W-:Y:S04]  /*296a0*/  @P2 STG.E.U16 [R16.64], R14 ;  /* 0x0000000e10002986 */ /* 0x0021e8000c101508 */
[----:B-----5:R1:W-:Y:S01]  /*296b0*/  @P4 STG.E.U16 [R18.64], R12 ;  /* 0x0000000c12004986 */ /* 0x0203e2000c101508 */
[----:B------:R-:W-:Y:S02]  /*296c0*/  ISETP.LT.AND P3, PT, R27, c[0x0][0x17c], !P0 ;  /* 0x00005f001b007a0c */ /* 0x000fe40004761270 */
[C---:B------:R-:W-:Y:S01]  /*296d0*/  ISETP.LT.AND P2, PT, R21.reuse, c[0x0][0x17c], !P0 ;  /* 0x00005f0015007a0c */ /* 0x040fe20004741270 */
[----:B------:R-:W-:Y:S02]  /*296e0*/  IMAD R21, R21, c[0x0][0x198], RZ ;  /* 0x0000660015157a24 */ /* 0x000fe400078e02ff */
[----:B0-----:R-:W-:Y:S01]  /*296f0*/  IMAD R17, R27, c[0x0][0x198], RZ ;  /* 0x000066001b117a24 */ /* 0x001fe200078e02ff */
[----:B-1----:R-:W-:-:S04]  /*29700*/  LEA R18, P4, R20, R7, 0x1 ;  /* 0x0000000714127211 */ /* 0x002fc800078808ff */
[-C--:B------:R-:W-:Y:S02]  /*29710*/  LEA R16, P5, R17, R7.reuse, 0x1 ;  /* 0x0000000711107211 */ /* 0x080fe400078a08ff */
[-C--:B------:R-:W-:Y:S02]  /*29720*/  LEA.HI.X.SX32 R19, R20, R22.reuse, 0x1, P4 ;  /* 0x0000001614137211 */ /* 0x080fe400020f0eff */
[C---:B------:R-:W-:Y:S01]  /*29730*/  ISETP.LT.AND P4, PT, R25.reuse, c[0x0][0x17c], !P0 ;  /* 0x00005f0019007a0c */ /* 0x040fe20004781270 */
[----:B------:R-:W-:Y:S01]  /*29740*/  IMAD R25, R25, c[0x0][0x198], RZ ;  /* 0x0000660019197a24 */ /* 0x000fe200078e02ff */
[----:B------:R-:W-:Y:S01]  /*29750*/  LEA.HI.X.SX32 R17, R17, R22, 0x1, P5 ;  /* 0x0000001611117211 */ /* 0x000fe200028f0eff */
[----:B------:R0:W-:Y:S03]  /*29760*/  @P1 STG.E.U16 [R18.64], R10 ;  /* 0x0000000a12001986 */ /* 0x0001e6000c101508 */
[----:B------:R-:W-:Y:S01]  /*29770*/  LEA R20, P6, R25, R7, 0x1 ;  /* 0x0000000719147211 */ /* 0x000fe200078c08ff */
[----:B------:R1:W-:Y:S01]  /*29780*/  @P3 STG.E.U16 [R16.64], R8 ;  /* 0x0000000810003986 */ /* 0x0003e2000c101508 */
[----:B------:R-:W-:-:S02]  /*29790*/  PRMT R14, R14, 0x7632, R14 ;  /* 0x000076320e0e7816 */ /* 0x000fc4000000000e */
[----:B------:R-:W-:Y:S02]  /*297a0*/  PRMT R27, R12, 0x7632, R27 ;  /* 0x000076320c1b7816 */ /* 0x000fe4000000001b */
[C---:B0-----:R-:W-:Y:S02]  /*297b0*/  LEA R18, P1, R21.reuse, R7, 0x1 ;  /* 0x0000000715127211 */ /* 0x041fe400078208ff */
[----:B------:R-:W-:Y:S02]  /*297c0*/  ISETP.LT.AND P3, PT, R0, c[0x0][0x17c], !P0 ;  /* 0x00005f0000007a0c */ /* 0x000fe40004761270 */
[-C--:B------:R-:W-:Y:S02]  /*297d0*/  LEA.HI.X.SX32 R19, R21, R22.reuse, 0x1, P1 ;  /* 0x0000001615137211 */ /* 0x080fe400008f0eff */
[----:B------:R-:W-:Y:S02]  /*297e0*/  LEA.HI.X.SX32 R21, R25, R22, 0x1, P6 ;  /* 0x0000001619157211 */ /* 0x000fe400030f0eff */
[C---:B------:R-:W-:Y:S01]  /*297f0*/  ISETP.LT.AND P1, PT, R6.reuse, c[0x0][0x17c], !P0 ;  /* 0x00005f0006007a0c */ /* 0x040fe20004721270 */
[----:B------:R-:W-:-:S02]  /*29800*/  IMAD R6, R6, c[0x0][0x198], RZ ;  /* 0x0000660006067a24 */ /* 0x000fc400078e02ff */
[----:B------:R-:W-:Y:S01]  /*29810*/  IMAD R0, R0, c[0x0][0x198], RZ ;  /* 0x0000660000007a24 */ /* 0x000fe200078e02ff */
[----:B------:R0:W-:Y:S01]  /*29820*/  @P2 STG.E.U16 [R18.64], R14 ;  /* 0x0000000e12002986 */ /* 0x0001e2000c101508 */
[C---:B------:R-:W-:Y:S01]  /*29830*/  IMAD R12, R5.reuse, c[0x0][0x198], RZ ;  /* 0x00006600050c7a24 */ /* 0x040fe200078e02ff */
[-C--:B-1----:R-:W-:Y:S02]  /*29840*/  LEA R16, P6, R6, R7.reuse, 0x1 ;  /* 0x0000000706107211 */ /* 0x082fe400078c08ff */
[----:B------:R1:W-:Y:S01]  /*29850*/  @P4 STG.E.U16 [R20.64], R27 ;  /* 0x0000001b14004986 */ /* 0x0003e2000c101508 */
[C---:B------:R-:W-:Y:S02]  /*29860*/  ISETP.LT.AND P4, PT, R4.reuse, c[0x0][0x17c], !P0 ;  /* 0x00005f0004007a0c */ /* 0x040fe40004781270 */
[----:B------:R-:W-:Y:S01]  /*29870*/  ISETP.LT.AND P2, PT, R5, c[0x0][0x17c], !P0 ;  /* 0x00005f0005007a0c */ /* 0x000fe20004741270 */
[----:B0-----:R-:W-:Y:S01]  /*29880*/  IMAD R14, R4, c[0x0][0x198], RZ ;  /* 0x00006600040e7a24 */ /* 0x001fe200078e02ff */
[----:B------:R-:W-:-:S02]  /*29890*/  LEA R4, P5, R0, R7, 0x1 ;  /* 0x0000000700047211 */ /* 0x000fc400078a08ff */
[-C--:B------:R-:W-:Y:S02]  /*298a0*/  LEA.HI.X.SX32 R17, R6, R22.reuse, 0x1, P6 ;  /* 0x0000001606117211 */ /* 0x080fe400030f0eff */
[-C--:B------:R-:W-:Y:S02]  /*298b0*/  LEA R18, P6, R12, R7.reuse, 0x1 ;  /* 0x000000070c127211 */ /* 0x080fe400078c08ff */
[----:B------:R-:W-:Y:S02]  /*298c0*/  LEA.HI.X.SX32 R5, R0, R22, 0x1, P5 ;  /* 0x0000001600057211 */ /* 0x000fe400028f0eff */
[----:B-1----:R-:W-:Y:S02]  /*298d0*/  LEA R20, P5, R14, R7, 0x1 ;  /* 0x000000070e147211 */ /* 0x002fe400078a08ff */
[----:B------:R-:W-:Y:S02]  /*298e0*/  PRMT R10, R10, 0x7632, R10 ;  /* 0x000076320a0a7816 */ /* 0x000fe4000000000a */
[----:B------:R-:W-:-:S02]  /*298f0*/  PRMT R6, R8, 0x7632, R6 ;  /* 0x0000763208067816 */ /* 0x000fc40000000006 */
[-C--:B------:R-:W-:Y:S02]  /*29900*/  LEA.HI.X.SX32 R19, R12, R22.reuse, 0x1, P6 ;  /* 0x000000160c137211 */ /* 0x080fe400030f0eff */
[----:B------:R-:W-:Y:S01]  /*29910*/  LEA.HI.X.SX32 R21, R14, R22, 0x1, P5 ;  /* 0x000000160e157211 */ /* 0x000fe200028f0eff */
[----:B------:R0:W-:Y:S01]  /*29920*/  @P1 STG.E.U16 [R16.64], R10 ;  /* 0x0000000a10001986 */ /* 0x0001e2000c101508 */
[C---:B------:R-:W-:Y:S01]  /*29930*/  ISETP.LT.AND P5, PT, R3.reuse, c[0x0][0x17c], !P0 ;  /* 0x00005f0003007a0c */ /* 0x040fe200047a1270 */
[----:B------:R-:W-:Y:S02]  /*29940*/  IMAD R3, R3, c[0x0][0x198], RZ ;  /* 0x0000660003037a24 */ /* 0x000fe400078e02ff */
[----:B------:R1:W-:Y:S01]  /*29950*/  @P3 STG.E.U16 [R4.64], R6 ;  /* 0x0000000604003986 */ /* 0x0003e2000c101508 */
[----:B------:R-:W-:-:S03]  /*29960*/  IMAD R0, R2, c[0x0][0x198], RZ ;  /* 0x0000660002007a24 */ /* 0x000fc600078e02ff */
[----:B------:R2:W-:Y:S01]  /*29970*/  @P2 STG.E.U16 [R18.64], R15 ;  /* 0x0000000f12002986 */ /* 0x0005e2000c101508 */
[C---:B------:R-:W-:Y:S01]  /*29980*/  ISETP.LT.AND P3, PT, R23.reuse, c[0x0][0x17c], !P0 ;  /* 0x00005f0017007a0c */ /* 0x040fe20004761270 */
[----:B------:R-:W-:Y:S02]  /*29990*/  IMAD R8, R24, c[0x0][0x198], RZ ;  /* 0x0000660018087a24 */ /* 0x000fe400078e02ff */
[----:B------:R3:W-:Y:S01]  /*299a0*/  @P4 STG.E.U16 [R20.64], R13 ;  /* 0x0000000d14004986 */ /* 0x0007e2000c101508 */
[----:B------:R-:W-:Y:S01]  /*299b0*/  ISETP.LT.AND P4, PT, R2, c[0x0][0x17c], !P0 ;  /* 0x00005f0002007a0c */ /* 0x000fe20004781270 */
[----:B------:R-:W-:Y:S01]  /*299c0*/  IMAD R23, R23, c[0x0][0x198], RZ ;  /* 0x0000660017177a24 */ /* 0x000fe200078e02ff */
[CC--:B------:R-:W-:Y:S01]  /*299d0*/  LEA R2, P6, R3.reuse, R7.reuse, 0x1 ;  /* 0x0000000703027211 */ /* 0x0c0fe200078c08ff */
[----:B0-----:R-:W-:Y:S01]  /*299e0*/  IMAD R10, R26, c[0x0][0x198], RZ ;  /* 0x000066001a0a7a24 */ /* 0x001fe200078e02ff */
[----:B-1----:R-:W-:Y:S01]  /*299f0*/  LEA R4, P1, R0, R7, 0x1 ;  /* 0x0000000700047211 */ /* 0x002fe200078208ff */
[----:B------:R-:W-:Y:S01]  /*29a00*/  IMAD R12, R28, c[0x0][0x198], RZ ;  /* 0x000066001c0c7a24 */ /* 0x000fe200078e02ff */
[----:B------:R-:W-:-:S02]  /*29a10*/  LEA.HI.X.SX32 R3, R3, R22, 0x1, P6 ;  /* 0x0000001603037211 */ /* 0x000fc400030f0eff */
[-C--:B--2---:R-:W-:Y:S02]  /*29a20*/  LEA R18, P6, R8, R7.reuse, 0x1 ;  /* 0x0000000708127211 */ /* 0x084fe400078c08ff */
[CC--:B------:R-:W-:Y:S02]  /*29a30*/  LEA R16, P2, R23.reuse, R7.reuse, 0x1 ;  /* 0x0000000717107211 */ /* 0x0c0fe400078408ff */
[-C--:B------:R-:W-:Y:S02]  /*29a40*/  LEA.HI.X.SX32 R5, R0, R22.reuse, 0x1, P1 ;  /* 0x0000001600057211 */ /* 0x080fe400008f0eff */
[----:B------:R-:W-:Y:S02]  /*29a50*/  LEA R6, P1, R10, R7, 0x1 ;  /* 0x000000070a067211 */ /* 0x000fe400078208ff */
[-C--:B------:R-:W-:Y:S02]  /*29a60*/  LEA.HI.X.SX32 R19, R8, R22.reuse, 0x1, P6 ;  /* 0x0000001608137211 */ /* 0x080fe400030f0eff */
[----:B------:R-:W-:-:S02]  /*29a70*/  LEA.HI.X.SX32 R17, R23, R22, 0x1, P2 ;  /* 0x0000001617117211 */ /* 0x000fc400010f0eff */
[----:B---3--:R-:W-:Y:S02]  /*29a80*/  LEA R20, P6, R12, R7, 0x1 ;  /* 0x000000070c147211 */ /* 0x008fe400078c08ff */
[----:B------:R-:W-:Y:S02]  /*29a90*/  ISETP.LT.AND P2, PT, R24, c[0x0][0x17c], !P0 ;  /* 0x00005f0018007a0c */ /* 0x000fe40004741270 */
[----:B------:R-:W-:Y:S02]  /*29aa0*/  LEA.HI.X.SX32 R7, R10, R22, 0x1, P1 ;  /* 0x000000160a077211 */ /* 0x000fe400008f0eff */
[----:B------:R-:W-:Y:S02]  /*29ab0*/  ISETP.LT.AND P1, PT, R26, c[0x0][0x17c], !P0 ;  /* 0x00005f001a007a0c */ /* 0x000fe40004721270 */
[----:B------:R-:W-:Y:S02]  /*29ac0*/  ISETP.LT.AND P0, PT, R28, c[0x0][0x17c], !P0 ;  /* 0x00005f001c007a0c */ /* 0x000fe40004701270 */
[----:B------:R-:W-:-:S02]  /*29ad0*/  PRMT R8, R15, 0x7632, R8 ;  /* 0x000076320f087816 */ /* 0x000fc40000000008 */
[----:B------:R-:W-:Y:S01]  /*29ae0*/  PRMT R13, R13, 0x7632, R13 ;  /* 0x000076320d0d7816 */ /* 0x000fe2000000000d */
[----:B------:R0:W-:Y:S01]  /*29af0*/  @P5 STG.E.U16 [R2.64], R11 ;  /* 0x0000000b02005986 */ /* 0x0001e2000c101508 */
[----:B------:R-:W-:-:S03]  /*29b00*/  PRMT R0, R11, 0x7632, R0 ;  /* 0x000076320b007816 */ /* 0x000fc60000000000 */
[----:B------:R0:W-:Y:S04]  /*29b10*/  @P4 STG.E.U16 [R4.64], R9 ;  /* 0x0000000904004986 */ /* 0x0001e8000c101508 */
[----:B------:R0:W-:Y:S04]  /*29b20*/  @P3 STG.E.U16 [R16.64], R8 ;  /* 0x0000000810003986 */ /* 0x0001e8000c101508 */
[----:B------:R0:W-:Y:S01]  /*29b30*/  @P2 STG.E.U16 [R18.64], R13 ;  /* 0x0000000d12002986 */ /* 0x0001e2000c101508 */
[----:B------:R-:W-:-:S03]  /*29b40*/  LEA.HI.X.SX32 R21, R12, R22, 0x1, P6 ;  /* 0x000000160c157211 */ /* 0x000fc600030f0eff */
[----:B------:R0:W-:Y:S01]  /*29b50*/  @P1 STG.E.U16 [R6.64], R0 ;  /* 0x0000000006001986 */ /* 0x0001e2000c101508 */
[----:B------:R-:W-:Y:S05]  /*29b60*/  @!P0 EXIT ;  /* 0x000000000000894d */ /* 0x000fea0003800000 */
[----:B------:R-:W-:-:S05]  /*29b70*/  PRMT R10, R9, 0x7632, R10 ;  /* 0x00007632090a7816 */ /* 0x000fca000000000a */
[----:B------:R-:W-:Y:S01]  /*29b80*/  STG.E.U16 [R20.64], R10 ;  /* 0x0000000a14007986 */ /* 0x000fe2000c101508 */
[----:B------:R-:W-:Y:S05]  /*29b90*/  EXIT ;  /* 0x000000000000794d */ /* 0x000fea0003800000 */
.L_x_4:
[----:B------:R-:W-:-:S00]  /*29ba0*/  BRA `(.L_x_4) ;  /* 0xfffffff000007947 */ /* 0x000fc0000383ffff */
[----:B------:R-:W-:-:S00]  /*29bb0*/  NOP ;  /* 0x0000000000007918 */ /* 0x000fc00000000000 */
        /* <DEDUP_REMOVED lines=12> */
.L_x_5:


//--------------------- .nv.shared.matmul_kernel  --------------------------
	.section	.nv.shared.matmul_kernel,"aw",@nobits
	.sectionflags	@""
	.align	16
